//
// Generated by NVIDIA NVVM Compiler
//
// Compiler Build ID: CL-36424714
// Cuda compilation tools, release 13.0, V13.0.88
// Based on NVVM 20.0.0
//

.version 9.0
.target sm_100
.address_size 64

	// .globl	_Z16kernel_swap_rowsPdiiii
// _ZZ20kernel_gaussian_stepPdiiiiE4coef has been demoted
.global .align 1 .b8 _ZN34_INTERNAL_4d805c57_4_k_cu_e7a25f9c4cuda3std3__45__cpo5beginE[1];
.global .align 1 .b8 _ZN34_INTERNAL_4d805c57_4_k_cu_e7a25f9c4cuda3std3__45__cpo3endE[1];
.global .align 1 .b8 _ZN34_INTERNAL_4d805c57_4_k_cu_e7a25f9c4cuda3std3__45__cpo6cbeginE[1];
.global .align 1 .b8 _ZN34_INTERNAL_4d805c57_4_k_cu_e7a25f9c4cuda3std3__45__cpo4cendE[1];
.global .align 1 .b8 _ZN34_INTERNAL_4d805c57_4_k_cu_e7a25f9c4cuda3std3__45__cpo6rbeginE[1];
.global .align 1 .b8 _ZN34_INTERNAL_4d805c57_4_k_cu_e7a25f9c4cuda3std3__45__cpo4rendE[1];
.global .align 1 .b8 _ZN34_INTERNAL_4d805c57_4_k_cu_e7a25f9c4cuda3std3__45__cpo7crbeginE[1];
.global .align 1 .b8 _ZN34_INTERNAL_4d805c57_4_k_cu_e7a25f9c4cuda3std3__45__cpo5crendE[1];
.global .align 1 .b8 _ZN34_INTERNAL_4d805c57_4_k_cu_e7a25f9c4cuda3std3__436_GLOBAL__N__4d805c57_4_k_cu_e7a25f9c6ignoreE[1];
.global .align 1 .b8 _ZN34_INTERNAL_4d805c57_4_k_cu_e7a25f9c4cuda3std3__419piecewise_constructE[1];
.global .align 1 .b8 _ZN34_INTERNAL_4d805c57_4_k_cu_e7a25f9c4cuda3std3__48in_placeE[1];
.global .align 1 .b8 _ZN34_INTERNAL_4d805c57_4_k_cu_e7a25f9c4cuda3std3__420unreachable_sentinelE[1];
.global .align 1 .b8 _ZN34_INTERNAL_4d805c57_4_k_cu_e7a25f9c4cuda3std3__47nulloptE[1];
.global .align 1 .b8 _ZN34_INTERNAL_4d805c57_4_k_cu_e7a25f9c4cuda3std3__48unexpectE[1];
.global .align 1 .b8 _ZN34_INTERNAL_4d805c57_4_k_cu_e7a25f9c4cuda3std6ranges3__45__cpo4swapE[1];
.global .align 1 .b8 _ZN34_INTERNAL_4d805c57_4_k_cu_e7a25f9c4cuda3std6ranges3__45__cpo9iter_moveE[1];
.global .align 1 .b8 _ZN34_INTERNAL_4d805c57_4_k_cu_e7a25f9c4cuda3std6ranges3__45__cpo5beginE[1];
.global .align 1 .b8 _ZN34_INTERNAL_4d805c57_4_k_cu_e7a25f9c4cuda3std6ranges3__45__cpo3endE[1];
.global .align 1 .b8 _ZN34_INTERNAL_4d805c57_4_k_cu_e7a25f9c4cuda3std6ranges3__45__cpo6cbeginE[1];
.global .align 1 .b8 _ZN34_INTERNAL_4d805c57_4_k_cu_e7a25f9c4cuda3std6ranges3__45__cpo4cendE[1];
.global .align 1 .b8 _ZN34_INTERNAL_4d805c57_4_k_cu_e7a25f9c4cuda3std6ranges3__45__cpo7advanceE[1];
.global .align 1 .b8 _ZN34_INTERNAL_4d805c57_4_k_cu_e7a25f9c4cuda3std6ranges3__45__cpo9iter_swapE[1];
.global .align 1 .b8 _ZN34_INTERNAL_4d805c57_4_k_cu_e7a25f9c4cuda3std6ranges3__45__cpo4nextE[1];
.global .align 1 .b8 _ZN34_INTERNAL_4d805c57_4_k_cu_e7a25f9c4cuda3std6ranges3__45__cpo4prevE[1];
.global .align 1 .b8 _ZN34_INTERNAL_4d805c57_4_k_cu_e7a25f9c4cuda3std6ranges3__45__cpo4dataE[1];
.global .align 1 .b8 _ZN34_INTERNAL_4d805c57_4_k_cu_e7a25f9c4cuda3std6ranges3__45__cpo5cdataE[1];
.global .align 1 .b8 _ZN34_INTERNAL_4d805c57_4_k_cu_e7a25f9c4cuda3std6ranges3__45__cpo4sizeE[1];
.global .align 1 .b8 _ZN34_INTERNAL_4d805c57_4_k_cu_e7a25f9c4cuda3std6ranges3__45__cpo5ssizeE[1];
.global .align 1 .b8 _ZN34_INTERNAL_4d805c57_4_k_cu_e7a25f9c4cuda3std6ranges3__45__cpo8distanceE[1];
.global .align 1 .b8 _ZN34_INTERNAL_4d805c57_4_k_cu_e7a25f9c6thrust24THRUST_300001_SM_1000_NS8cuda_cub3parE[1];
.global .align 1 .b8 _ZN34_INTERNAL_4d805c57_4_k_cu_e7a25f9c6thrust24THRUST_300001_SM_1000_NS8cuda_cub10par_nosyncE[1];
.global .align 1 .b8 _ZN34_INTERNAL_4d805c57_4_k_cu_e7a25f9c6thrust24THRUST_300001_SM_1000_NS6system6detail10sequential3seqE[1];
.global .align 1 .b8 _ZN34_INTERNAL_4d805c57_4_k_cu_e7a25f9c6thrust24THRUST_300001_SM_1000_NS6system3cpp3parE[1];
.global .align 1 .b8 _ZN34_INTERNAL_4d805c57_4_k_cu_e7a25f9c6thrust24THRUST_300001_SM_1000_NS12placeholders2_1E[1];
.global .align 1 .b8 _ZN34_INTERNAL_4d805c57_4_k_cu_e7a25f9c6thrust24THRUST_300001_SM_1000_NS12placeholders2_2E[1];
.global .align 1 .b8 _ZN34_INTERNAL_4d805c57_4_k_cu_e7a25f9c6thrust24THRUST_300001_SM_1000_NS12placeholders2_3E[1];
.global .align 1 .b8 _ZN34_INTERNAL_4d805c57_4_k_cu_e7a25f9c6thrust24THRUST_300001_SM_1000_NS12placeholders2_4E[1];
.global .align 1 .b8 _ZN34_INTERNAL_4d805c57_4_k_cu_e7a25f9c6thrust24THRUST_300001_SM_1000_NS12placeholders2_5E[1];
.global .align 1 .b8 _ZN34_INTERNAL_4d805c57_4_k_cu_e7a25f9c6thrust24THRUST_300001_SM_1000_NS12placeholders2_6E[1];
.global .align 1 .b8 _ZN34_INTERNAL_4d805c57_4_k_cu_e7a25f9c6thrust24THRUST_300001_SM_1000_NS12placeholders2_7E[1];
.global .align 1 .b8 _ZN34_INTERNAL_4d805c57_4_k_cu_e7a25f9c6thrust24THRUST_300001_SM_1000_NS12placeholders2_8E[1];
.global .align 1 .b8 _ZN34_INTERNAL_4d805c57_4_k_cu_e7a25f9c6thrust24THRUST_300001_SM_1000_NS12placeholders2_9E[1];
.global .align 1 .b8 _ZN34_INTERNAL_4d805c57_4_k_cu_e7a25f9c6thrust24THRUST_300001_SM_1000_NS12placeholders3_10E[1];
.global .align 1 .b8 _ZN34_INTERNAL_4d805c57_4_k_cu_e7a25f9c6thrust24THRUST_300001_SM_1000_NS3seqE[1];
.global .align 1 .b8 _ZN34_INTERNAL_4d805c57_4_k_cu_e7a25f9c6thrust24THRUST_300001_SM_1000_NS6deviceE[1];
.extern .shared .align 16 .b8 _ZN6thrust24THRUST_300001_SM_1000_NS8cuda_cub4core6detail5shmemE[];

.visible .entry _Z16kernel_swap_rowsPdiiii(
	.param .u64 .ptr .align 1 _Z16kernel_swap_rowsPdiiii_param_0,
	.param .u32 _Z16kernel_swap_rowsPdiiii_param_1,
	.param .u32 _Z16kernel_swap_rowsPdiiii_param_2,
	.param .u32 _Z16kernel_swap_rowsPdiiii_param_3,
	.param .u32 _Z16kernel_swap_rowsPdiiii_param_4
)
{
	.reg .pred 	%p<7>;
	.reg .b32 	%r<58>;
	.reg .b64 	%rd<23>;
	.reg .b64 	%fd<11>;

	ld.param.u64 	%rd2, [_Z16kernel_swap_rowsPdiiii_param_0];
	ld.param.u32 	%r19, [_Z16kernel_swap_rowsPdiiii_param_1];
	ld.param.u32 	%r20, [_Z16kernel_swap_rowsPdiiii_param_2];
	ld.param.u32 	%r21, [_Z16kernel_swap_rowsPdiiii_param_3];
	ld.param.u32 	%r22, [_Z16kernel_swap_rowsPdiiii_param_4];
	cvta.to.global.u64 	%rd1, %rd2;
	mov.u32 	%r23, %ctaid.x;
	mov.u32 	%r24, %ntid.x;
	mov.u32 	%r25, %tid.x;
	mad.lo.s32 	%r56, %r23, %r24, %r25;
	mov.u32 	%r26, %nctaid.x;
	mul.lo.s32 	%r2, %r24, %r26;
	setp.ge.s32 	%p1, %r56, %r22;
	@%p1 bra 	$L__BB0_6;
	add.s32 	%r27, %r56, %r2;
	max.s32 	%r28, %r22, %r27;
	setp.lt.s32 	%p2, %r27, %r22;
	selp.u32 	%r29, 1, 0, %p2;
	add.s32 	%r30, %r27, %r29;
	sub.s32 	%r31, %r28, %r30;
	div.u32 	%r32, %r31, %r2;
	add.s32 	%r3, %r32, %r29;
	and.b32  	%r33, %r3, 3;
	setp.eq.s32 	%p3, %r33, 3;
	@%p3 bra 	$L__BB0_4;
	mul.lo.s32 	%r34, %r21, %r56;
	add.s32 	%r54, %r20, %r34;
	mul.lo.s32 	%r5, %r2, %r21;
	add.s32 	%r53, %r19, %r34;
	add.s32 	%r35, %r3, 1;
	and.b32  	%r36, %r35, 3;
	neg.s32 	%r52, %r36;
$L__BB0_3:
	.pragma "nounroll";
	mul.wide.s32 	%rd3, %r53, 8;
	add.s64 	%rd4, %rd1, %rd3;
	ld.global.f64 	%fd1, [%rd4];
	mul.wide.s32 	%rd5, %r54, 8;
	add.s64 	%rd6, %rd1, %rd5;
	ld.global.f64 	%fd2, [%rd6];
	st.global.f64 	[%rd4], %fd2;
	st.global.f64 	[%rd6], %fd1;
	add.s32 	%r56, %r56, %r2;
	add.s32 	%r54, %r54, %r5;
	add.s32 	%r53, %r53, %r5;
	add.s32 	%r52, %r52, 1;
	setp.ne.s32 	%p4, %r52, 0;
	@%p4 bra 	$L__BB0_3;
$L__BB0_4:
	setp.lt.u32 	%p5, %r3, 3;
	@%p5 bra 	$L__BB0_6;
$L__BB0_5:
	mul.lo.s32 	%r37, %r56, %r21;
	add.s32 	%r38, %r37, %r19;
	mul.wide.s32 	%rd7, %r38, 8;
	add.s64 	%rd8, %rd1, %rd7;
	ld.global.f64 	%fd3, [%rd8];
	add.s32 	%r39, %r37, %r20;
	mul.wide.s32 	%rd9, %r39, 8;
	add.s64 	%rd10, %rd1, %rd9;
	ld.global.f64 	%fd4, [%rd10];
	st.global.f64 	[%rd8], %fd4;
	st.global.f64 	[%rd10], %fd3;
	add.s32 	%r40, %r56, %r2;
	mul.lo.s32 	%r41, %r40, %r21;
	add.s32 	%r42, %r41, %r19;
	mul.wide.s32 	%rd11, %r42, 8;
	add.s64 	%rd12, %rd1, %rd11;
	ld.global.f64 	%fd5, [%rd12];
	add.s32 	%r43, %r41, %r20;
	mul.wide.s32 	%rd13, %r43, 8;
	add.s64 	%rd14, %rd1, %rd13;
	ld.global.f64 	%fd6, [%rd14];
	st.global.f64 	[%rd12], %fd6;
	st.global.f64 	[%rd14], %fd5;
	add.s32 	%r44, %r40, %r2;
	mul.lo.s32 	%r45, %r44, %r21;
	add.s32 	%r46, %r45, %r19;
	mul.wide.s32 	%rd15, %r46, 8;
	add.s64 	%rd16, %rd1, %rd15;
	ld.global.f64 	%fd7, [%rd16];
	add.s32 	%r47, %r45, %r20;
	mul.wide.s32 	%rd17, %r47, 8;
	add.s64 	%rd18, %rd1, %rd17;
	ld.global.f64 	%fd8, [%rd18];
	st.global.f64 	[%rd16], %fd8;
	st.global.f64 	[%rd18], %fd7;
	add.s32 	%r48, %r44, %r2;
	mul.lo.s32 	%r49, %r48, %r21;
	add.s32 	%r50, %r49, %r19;
	mul.wide.s32 	%rd19, %r50, 8;
	add.s64 	%rd20, %rd1, %rd19;
	ld.global.f64 	%fd9, [%rd20];
	add.s32 	%r51, %r49, %r20;
	mul.wide.s32 	%rd21, %r51, 8;
	add.s64 	%rd22, %rd1, %rd21;
	ld.global.f64 	%fd10, [%rd22];
	st.global.f64 	[%rd20], %fd10;
	st.global.f64 	[%rd22], %fd9;
	add.s32 	%r56, %r48, %r2;
	setp.lt.s32 	%p6, %r56, %r22;
	@%p6 bra 	$L__BB0_5;
$L__BB0_6:
	ret;

}
	// .globl	_Z20kernel_gaussian_stepPdiiii
.visible .entry _Z20kernel_gaussian_stepPdiiii(
	.param .u64 .ptr .align 1 _Z20kernel_gaussian_stepPdiiii_param_0,
	.param .u32 _Z20kernel_gaussian_stepPdiiii_param_1,
	.param .u32 _Z20kernel_gaussian_stepPdiiii_param_2,
	.param .u32 _Z20kernel_gaussian_stepPdiiii_param_3,
	.param .u32 _Z20kernel_gaussian_stepPdiiii_param_4
)
{
	.reg .pred 	%p<10>;
	.reg .b32 	%r<80>;
	.reg .b64 	%rd<35>;
	.reg .b64 	%fd<26>;
	// demoted variable
	.shared .align 8 .b8 _ZZ20kernel_gaussian_stepPdiiiiE4coef[8192];
	ld.param.u64 	%rd4, [_Z20kernel_gaussian_stepPdiiii_param_0];
	ld.param.u32 	%r22, [_Z20kernel_gaussian_stepPdiiii_param_1];
	ld.param.u32 	%r23, [_Z20kernel_gaussian_stepPdiiii_param_2];
	ld.param.u32 	%r24, [_Z20kernel_gaussian_stepPdiiii_param_3];
	ld.param.u32 	%r25, [_Z20kernel_gaussian_stepPdiiii_param_4];
	cvta.to.global.u64 	%rd1, %rd4;
	mov.u32 	%r26, %ctaid.x;
	mov.u32 	%r1, %ntid.x;
	mov.u32 	%r2, %tid.x;
	mov.u32 	%r3, %ntid.y;
	mad.lo.s32 	%r27, %r26, %r1, %r2;
	add.s32 	%r28, %r27, %r24;
	add.s32 	%r77, %r28, 1;
	mov.u32 	%r29, %nctaid.y;
	mul.lo.s32 	%r5, %r3, %r29;
	setp.ge.s32 	%p1, %r77, %r22;
	@%p1 bra 	$L__BB1_11;
	mov.u32 	%r30, %ctaid.y;
	mul.lo.s32 	%r31, %r30, %r3;
	mov.u32 	%r32, %tid.y;
	add.s32 	%r33, %r32, %r25;
	add.s32 	%r34, %r33, %r31;
	add.s32 	%r6, %r34, 1;
	mul.lo.s32 	%r7, %r25, %r22;
	add.s32 	%r35, %r7, %r24;
	mul.wide.s32 	%rd5, %r35, 8;
	add.s64 	%rd2, %rd1, %rd5;
	shl.b32 	%r36, %r2, 8;
	mov.u32 	%r37, _ZZ20kernel_gaussian_stepPdiiiiE4coef;
	add.s32 	%r38, %r37, %r36;
	shl.b32 	%r39, %r32, 3;
	add.s32 	%r8, %r38, %r39;
	add.s32 	%r40, %r5, %r31;
	add.s32 	%r41, %r33, %r40;
	add.s32 	%r42, %r41, 1;
	max.s32 	%r43, %r23, %r42;
	not.b32 	%r44, %r40;
	add.s32 	%r45, %r43, %r44;
	sub.s32 	%r46, %r45, %r33;
	setp.ne.s32 	%p2, %r46, 0;
	selp.u32 	%r47, 1, 0, %p2;
	selp.s32 	%r48, -1, 0, %p2;
	add.s32 	%r49, %r46, %r48;
	div.u32 	%r50, %r49, %r5;
	add.s32 	%r9, %r50, %r47;
	mad.lo.s32 	%r10, %r22, %r34, %r22;
	add.s32 	%r51, %r10, %r24;
	mul.wide.s32 	%rd6, %r51, 8;
	add.s64 	%rd3, %rd1, %rd6;
	add.s32 	%r11, %r6, %r5;
	mul.lo.s32 	%r12, %r11, %r22;
	add.s32 	%r13, %r11, %r5;
	mul.lo.s32 	%r14, %r13, %r22;
	mov.u32 	%r52, %nctaid.x;
	mul.lo.s32 	%r15, %r1, %r52;
$L__BB1_2:
	setp.ge.s32 	%p3, %r6, %r23;
	add.s32 	%r53, %r77, %r7;
	mul.wide.s32 	%rd7, %r53, 8;
	add.s64 	%rd8, %rd1, %rd7;
	ld.global.f64 	%fd2, [%rd8];
	neg.f64 	%fd3, %fd2;
	ld.global.f64 	%fd4, [%rd2];
	div.rn.f64 	%fd1, %fd3, %fd4;
	@%p3 bra 	$L__BB1_9;
	and.b32  	%r54, %r9, 3;
	setp.eq.s32 	%p4, %r54, 3;
	mov.u32 	%r78, %r6;
	@%p4 bra 	$L__BB1_7;
	setp.eq.s32 	%p5, %r54, 0;
	add.s32 	%r56, %r10, %r77;
	mul.wide.s32 	%rd9, %r56, 8;
	add.s64 	%rd10, %rd1, %rd9;
	ld.global.f64 	%fd5, [%rd10];
	ld.global.f64 	%fd6, [%rd3];
	fma.rn.f64 	%fd7, %fd1, %fd6, %fd5;
	st.global.f64 	[%rd10], %fd7;
	mov.u32 	%r78, %r11;
	@%p5 bra 	$L__BB1_7;
	setp.eq.s32 	%p6, %r54, 1;
	add.s32 	%r58, %r12, %r77;
	mul.wide.s32 	%rd11, %r58, 8;
	add.s64 	%rd12, %rd1, %rd11;
	ld.global.f64 	%fd8, [%rd12];
	add.s32 	%r59, %r12, %r24;
	mul.wide.s32 	%rd13, %r59, 8;
	add.s64 	%rd14, %rd1, %rd13;
	ld.global.f64 	%fd9, [%rd14];
	fma.rn.f64 	%fd10, %fd1, %fd9, %fd8;
	st.global.f64 	[%rd12], %fd10;
	mov.u32 	%r78, %r13;
	@%p6 bra 	$L__BB1_7;
	add.s32 	%r78, %r13, %r5;
	add.s32 	%r60, %r14, %r77;
	mul.wide.s32 	%rd15, %r60, 8;
	add.s64 	%rd16, %rd1, %rd15;
	ld.global.f64 	%fd11, [%rd16];
	add.s32 	%r61, %r14, %r24;
	mul.wide.s32 	%rd17, %r61, 8;
	add.s64 	%rd18, %rd1, %rd17;
	ld.global.f64 	%fd12, [%rd18];
	fma.rn.f64 	%fd13, %fd1, %fd12, %fd11;
	st.global.f64 	[%rd16], %fd13;
$L__BB1_7:
	setp.lt.u32 	%p7, %r9, 3;
	@%p7 bra 	$L__BB1_9;
$L__BB1_8:
	mul.lo.s32 	%r62, %r78, %r22;
	add.s32 	%r63, %r62, %r77;
	mul.wide.s32 	%rd19, %r63, 8;
	add.s64 	%rd20, %rd1, %rd19;
	ld.global.f64 	%fd14, [%rd20];
	add.s32 	%r64, %r62, %r24;
	mul.wide.s32 	%rd21, %r64, 8;
	add.s64 	%rd22, %rd1, %rd21;
	ld.global.f64 	%fd15, [%rd22];
	fma.rn.f64 	%fd16, %fd1, %fd15, %fd14;
	st.global.f64 	[%rd20], %fd16;
	add.s32 	%r65, %r78, %r5;
	mul.lo.s32 	%r66, %r65, %r22;
	add.s32 	%r67, %r66, %r77;
	mul.wide.s32 	%rd23, %r67, 8;
	add.s64 	%rd24, %rd1, %rd23;
	ld.global.f64 	%fd17, [%rd24];
	add.s32 	%r68, %r66, %r24;
	mul.wide.s32 	%rd25, %r68, 8;
	add.s64 	%rd26, %rd1, %rd25;
	ld.global.f64 	%fd18, [%rd26];
	fma.rn.f64 	%fd19, %fd1, %fd18, %fd17;
	st.global.f64 	[%rd24], %fd19;
	add.s32 	%r69, %r65, %r5;
	mul.lo.s32 	%r70, %r69, %r22;
	add.s32 	%r71, %r70, %r77;
	mul.wide.s32 	%rd27, %r71, 8;
	add.s64 	%rd28, %rd1, %rd27;
	ld.global.f64 	%fd20, [%rd28];
	add.s32 	%r72, %r70, %r24;
	mul.wide.s32 	%rd29, %r72, 8;
	add.s64 	%rd30, %rd1, %rd29;
	ld.global.f64 	%fd21, [%rd30];
	fma.rn.f64 	%fd22, %fd1, %fd21, %fd20;
	st.global.f64 	[%rd28], %fd22;
	add.s32 	%r73, %r69, %r5;
	mul.lo.s32 	%r74, %r73, %r22;
	add.s32 	%r75, %r74, %r77;
	mul.wide.s32 	%rd31, %r75, 8;
	add.s64 	%rd32, %rd1, %rd31;
	ld.global.f64 	%fd23, [%rd32];
	add.s32 	%r76, %r74, %r24;
	mul.wide.s32 	%rd33, %r76, 8;
	add.s64 	%rd34, %rd1, %rd33;
	ld.global.f64 	%fd24, [%rd34];
	fma.rn.f64 	%fd25, %fd1, %fd24, %fd23;
	st.global.f64 	[%rd32], %fd25;
	add.s32 	%r78, %r73, %r5;
	setp.lt.s32 	%p8, %r78, %r23;
	@%p8 bra 	$L__BB1_8;
$L__BB1_9:
	add.s32 	%r77, %r77, %r15;
	setp.lt.s32 	%p9, %r77, %r22;
	@%p9 bra 	$L__BB1_2;
	st.shared.f64 	[%r8], %fd1;
$L__BB1_11:
	ret;

}
	// .globl	_ZN6thrust24THRUST_300001_SM_1000_NS8cuda_cub4core6detail13_kernel_agentINS1_8__reduce11ReduceAgentINS0_12zip_iteratorIN4cuda3std3__45tupleIJNS0_10device_ptrIdEENS0_17counting_iteratorIlNS0_11use_defaultESF_SF_EEEEEEEPNSB_IJdlEEESJ_iNS1_9__extrema9arg_max_fIdl7CompareEEEEJSI_SK_iSO_EEEvDpT0_
.visible .entry _ZN6thrust24THRUST_300001_SM_1000_NS8cuda_cub4core6detail13_kernel_agentINS1_8__reduce11ReduceAgentINS0_12zip_iteratorIN4cuda3std3__45tupleIJNS0_10device_ptrIdEENS0_17counting_iteratorIlNS0_11use_defaultESF_SF_EEEEEEEPNSB_IJdlEEESJ_iNS1_9__extrema9arg_max_fIdl7CompareEEEEJSI_SK_iSO_EEEvDpT0_(
	.param .align 8 .b8 _ZN6thrust24THRUST_300001_SM_1000_NS8cuda_cub4core6detail13_kernel_agentINS1_8__reduce11ReduceAgentINS0_12zip_iteratorIN4cuda3std3__45tupleIJNS0_10device_ptrIdEENS0_17counting_iteratorIlNS0_11use_defaultESF_SF_EEEEEEEPNSB_IJdlEEESJ_iNS1_9__extrema9arg_max_fIdl7CompareEEEEJSI_SK_iSO_EEEvDpT0__param_0[16],
	.param .u64 .ptr .align 1 _ZN6thrust24THRUST_300001_SM_1000_NS8cuda_cub4core6detail13_kernel_agentINS1_8__reduce11ReduceAgentINS0_12zip_iteratorIN4cuda3std3__45tupleIJNS0_10device_ptrIdEENS0_17counting_iteratorIlNS0_11use_defaultESF_SF_EEEEEEEPNSB_IJdlEEESJ_iNS1_9__extrema9arg_max_fIdl7CompareEEEEJSI_SK_iSO_EEEvDpT0__param_1,
	.param .u32 _ZN6thrust24THRUST_300001_SM_1000_NS8cuda_cub4core6detail13_kernel_agentINS1_8__reduce11ReduceAgentINS0_12zip_iteratorIN4cuda3std3__45tupleIJNS0_10device_ptrIdEENS0_17counting_iteratorIlNS0_11use_defaultESF_SF_EEEEEEEPNSB_IJdlEEESJ_iNS1_9__extrema9arg_max_fIdl7CompareEEEEJSI_SK_iSO_EEEvDpT0__param_2,
	.param .align 1 .b8 _ZN6thrust24THRUST_300001_SM_1000_NS8cuda_cub4core6detail13_kernel_agentINS1_8__reduce11ReduceAgentINS0_12zip_iteratorIN4cuda3std3__45tupleIJNS0_10device_ptrIdEENS0_17counting_iteratorIlNS0_11use_defaultESF_SF_EEEEEEEPNSB_IJdlEEESJ_iNS1_9__extrema9arg_max_fIdl7CompareEEEEJSI_SK_iSO_EEEvDpT0__param_3[1]
)
.maxntid 256
{
	.reg .pred 	%p<213>;
	.reg .b32 	%r<400>;
	.reg .b64 	%rd<368>;
	.reg .b64 	%fd<352>;

	ld.param.u64 	%rd198, [_ZN6thrust24THRUST_300001_SM_1000_NS8cuda_cub4core6detail13_kernel_agentINS1_8__reduce11ReduceAgentINS0_12zip_iteratorIN4cuda3std3__45tupleIJNS0_10device_ptrIdEENS0_17counting_iteratorIlNS0_11use_defaultESF_SF_EEEEEEEPNSB_IJdlEEESJ_iNS1_9__extrema9arg_max_fIdl7CompareEEEEJSI_SK_iSO_EEEvDpT0__param_0+8];
	ld.param.u64 	%rd197, [_ZN6thrust24THRUST_300001_SM_1000_NS8cuda_cub4core6detail13_kernel_agentINS1_8__reduce11ReduceAgentINS0_12zip_iteratorIN4cuda3std3__45tupleIJNS0_10device_ptrIdEENS0_17counting_iteratorIlNS0_11use_defaultESF_SF_EEEEEEEPNSB_IJdlEEESJ_iNS1_9__extrema9arg_max_fIdl7CompareEEEEJSI_SK_iSO_EEEvDpT0__param_0];
	ld.param.u32 	%r36, [_ZN6thrust24THRUST_300001_SM_1000_NS8cuda_cub4core6detail13_kernel_agentINS1_8__reduce11ReduceAgentINS0_12zip_iteratorIN4cuda3std3__45tupleIJNS0_10device_ptrIdEENS0_17counting_iteratorIlNS0_11use_defaultESF_SF_EEEEEEEPNSB_IJdlEEESJ_iNS1_9__extrema9arg_max_fIdl7CompareEEEEJSI_SK_iSO_EEEvDpT0__param_2];
	setp.eq.s32 	%p1, %r36, 0;
	@%p1 bra 	$L__BB2_206;
	cvta.to.global.u64 	%rd1, %rd197;
	setp.gt.s32 	%p2, %r36, 1279;
	@%p2 bra 	$L__BB2_122;
	mov.u32 	%r1, %tid.x;
	setp.ge.s32 	%p96, %r1, %r36;
	mov.f64 	%fd298, 0d0000000000000000;
	mov.b64 	%rd309, 0;
	mov.u32 	%r391, %r1;
	@%p96 bra 	$L__BB2_4;
	cvt.u64.u32 	%rd265, %r1;
	mul.wide.u32 	%rd266, %r1, 8;
	add.s64 	%rd267, %rd1, %rd266;
	add.s64 	%rd309, %rd198, %rd265;
	ld.global.f64 	%fd298, [%rd267];
	add.s32 	%r391, %r1, 256;
$L__BB2_4:
	setp.ge.s32 	%p97, %r391, %r36;
	@%p97 bra 	$L__BB2_26;
	not.b32 	%r160, %r391;
	add.s32 	%r4, %r36, %r160;
	and.b32  	%r161, %r4, 768;
	setp.eq.s32 	%p98, %r161, 768;
	@%p98 bra 	$L__BB2_11;
	cvt.u64.u32 	%rd269, %r391;
	add.s64 	%rd300, %rd198, %rd269;
	mul.wide.u32 	%rd270, %r391, 8;
	add.s64 	%rd299, %rd1, %rd270;
	shr.u32 	%r162, %r4, 8;
	add.s32 	%r163, %r162, 1;
	and.b32  	%r164, %r163, 3;
	neg.s32 	%r389, %r164;
$L__BB2_7:
	.pragma "nounroll";
	mov.u64 	%rd9, %rd309;
	mov.f64 	%fd3, %fd298;
	ld.global.f64 	%fd4, [%rd299];
	abs.f64 	%fd5, %fd3;
	abs.f64 	%fd6, %fd4;
	setp.lt.f64 	%p99, %fd5, %fd6;
	mov.u64 	%rd309, %rd300;
	mov.f64 	%fd298, %fd4;
	@%p99 bra 	$L__BB2_10;
	setp.lt.f64 	%p100, %fd6, %fd5;
	mov.u64 	%rd309, %rd9;
	mov.f64 	%fd298, %fd3;
	@%p100 bra 	$L__BB2_10;
	setp.lt.s64 	%p101, %rd9, %rd300;
	min.s64 	%rd309, %rd9, %rd300;
	selp.f64 	%fd298, %fd3, %fd4, %p101;
$L__BB2_10:
	add.s32 	%r391, %r391, 256;
	add.s64 	%rd300, %rd300, 256;
	add.s64 	%rd299, %rd299, 2048;
	add.s32 	%r389, %r389, 1;
	setp.ne.s32 	%p102, %r389, 0;
	@%p102 bra 	$L__BB2_7;
$L__BB2_11:
	setp.lt.u32 	%p103, %r4, 768;
	@%p103 bra 	$L__BB2_26;
	add.s32 	%r392, %r391, 512;
$L__BB2_13:
	mov.u32 	%r12, %r392;
	add.s32 	%r165, %r12, -512;
	cvt.s64.s32 	%rd271, %r165;
	mul.wide.s32 	%rd272, %r165, 8;
	add.s64 	%rd17, %rd1, %rd272;
	add.s64 	%rd18, %rd198, %rd271;
	ld.global.f64 	%fd12, [%rd17];
	abs.f64 	%fd13, %fd298;
	abs.f64 	%fd14, %fd12;
	setp.lt.f64 	%p104, %fd13, %fd14;
	mov.u64 	%rd306, %rd18;
	mov.f64 	%fd295, %fd12;
	@%p104 bra 	$L__BB2_16;
	setp.lt.f64 	%p105, %fd14, %fd13;
	mov.u64 	%rd306, %rd309;
	mov.f64 	%fd295, %fd298;
	@%p105 bra 	$L__BB2_16;
	setp.lt.s64 	%p106, %rd309, %rd18;
	min.s64 	%rd306, %rd309, %rd18;
	selp.f64 	%fd295, %fd298, %fd12, %p106;
$L__BB2_16:
	add.s32 	%r166, %r12, -256;
	cvt.s64.s32 	%rd273, %r166;
	add.s64 	%rd21, %rd198, %rd273;
	ld.global.f64 	%fd17, [%rd17+2048];
	abs.f64 	%fd18, %fd295;
	abs.f64 	%fd19, %fd17;
	setp.lt.f64 	%p107, %fd18, %fd19;
	mov.u64 	%rd307, %rd21;
	mov.f64 	%fd296, %fd17;
	@%p107 bra 	$L__BB2_19;
	setp.lt.f64 	%p108, %fd19, %fd18;
	mov.u64 	%rd307, %rd306;
	mov.f64 	%fd296, %fd295;
	@%p108 bra 	$L__BB2_19;
	setp.lt.s64 	%p109, %rd306, %rd21;
	min.s64 	%rd307, %rd306, %rd21;
	selp.f64 	%fd296, %fd295, %fd17, %p109;
$L__BB2_19:
	cvt.s64.s32 	%rd274, %r12;
	add.s64 	%rd24, %rd198, %rd274;
	ld.global.f64 	%fd22, [%rd17+4096];
	abs.f64 	%fd23, %fd296;
	abs.f64 	%fd24, %fd22;
	setp.lt.f64 	%p110, %fd23, %fd24;
	mov.u64 	%rd308, %rd24;
	mov.f64 	%fd297, %fd22;
	@%p110 bra 	$L__BB2_22;
	setp.lt.f64 	%p111, %fd24, %fd23;
	mov.u64 	%rd308, %rd307;
	mov.f64 	%fd297, %fd296;
	@%p111 bra 	$L__BB2_22;
	setp.lt.s64 	%p112, %rd307, %rd24;
	min.s64 	%rd308, %rd307, %rd24;
	selp.f64 	%fd297, %fd296, %fd22, %p112;
$L__BB2_22:
	add.s32 	%r167, %r12, 256;
	cvt.s64.s32 	%rd275, %r167;
	add.s64 	%rd27, %rd198, %rd275;
	ld.global.f64 	%fd27, [%rd17+6144];
	abs.f64 	%fd28, %fd297;
	abs.f64 	%fd29, %fd27;
	setp.lt.f64 	%p113, %fd28, %fd29;
	mov.u64 	%rd309, %rd27;
	mov.f64 	%fd298, %fd27;
	@%p113 bra 	$L__BB2_25;
	setp.lt.f64 	%p114, %fd29, %fd28;
	mov.u64 	%rd309, %rd308;
	mov.f64 	%fd298, %fd297;
	@%p114 bra 	$L__BB2_25;
	setp.lt.s64 	%p115, %rd308, %rd27;
	min.s64 	%rd309, %rd308, %rd27;
	selp.f64 	%fd298, %fd297, %fd27, %p115;
$L__BB2_25:
	add.s32 	%r392, %r12, 1024;
	add.s32 	%r168, %r12, 512;
	setp.lt.s32 	%p116, %r168, %r36;
	@%p116 bra 	$L__BB2_13;
$L__BB2_26:
	setp.lt.s32 	%p117, %r36, 256;
	@%p117 bra 	$L__BB2_71;
	// begin inline asm
	mov.u32 %r282, %laneid;
	// end inline asm
	mov.b64 	%rd286, %fd298;
	mov.b64 	{%r284, %r289}, %rd286;
	mov.b32 	%r300, 1;
	mov.b32 	%r301, 31;
	mov.b32 	%r302, -1;
	// begin inline asm
	shfl.sync.down.b32 %r283, %r284, %r300, %r301, %r302;
	// end inline asm
	// begin inline asm
	shfl.sync.down.b32 %r288, %r289, %r300, %r301, %r302;
	// end inline asm
	mov.b64 	%rd287, {%r283, %r288};
	mov.b64 	%fd33, %rd287;
	mov.b64 	{%r294, %r299}, %rd309;
	// begin inline asm
	shfl.sync.down.b32 %r293, %r294, %r300, %r301, %r302;
	// end inline asm
	// begin inline asm
	shfl.sync.down.b32 %r298, %r299, %r300, %r301, %r302;
	// end inline asm
	mov.b64 	%rd31, {%r293, %r298};
	setp.gt.s32 	%p169, %r282, 30;
	mov.u64 	%rd311, %rd309;
	mov.f64 	%fd300, %fd298;
	@%p169 bra 	$L__BB2_31;
	abs.f64 	%fd34, %fd298;
	abs.f64 	%fd35, %fd33;
	setp.lt.f64 	%p170, %fd34, %fd35;
	mov.u64 	%rd311, %rd31;
	mov.f64 	%fd300, %fd33;
	@%p170 bra 	$L__BB2_31;
	setp.lt.f64 	%p171, %fd35, %fd34;
	mov.u64 	%rd311, %rd309;
	mov.f64 	%fd300, %fd298;
	@%p171 bra 	$L__BB2_31;
	setp.lt.s64 	%p172, %rd309, %rd31;
	min.s64 	%rd311, %rd309, %rd31;
	selp.f64 	%fd300, %fd298, %fd33, %p172;
$L__BB2_31:
	mov.b64 	%rd288, %fd300;
	mov.b64 	{%r304, %r309}, %rd288;
	mov.b32 	%r320, 2;
	mov.b32 	%r321, 31;
	mov.b32 	%r322, -1;
	// begin inline asm
	shfl.sync.down.b32 %r303, %r304, %r320, %r321, %r322;
	// end inline asm
	// begin inline asm
	shfl.sync.down.b32 %r308, %r309, %r320, %r321, %r322;
	// end inline asm
	mov.b64 	%rd289, {%r303, %r308};
	mov.b64 	%fd38, %rd289;
	mov.b64 	{%r314, %r319}, %rd311;
	// begin inline asm
	shfl.sync.down.b32 %r313, %r314, %r320, %r321, %r322;
	// end inline asm
	// begin inline asm
	shfl.sync.down.b32 %r318, %r319, %r320, %r321, %r322;
	// end inline asm
	mov.b64 	%rd34, {%r313, %r318};
	setp.gt.s32 	%p173, %r282, 29;
	mov.u64 	%rd312, %rd311;
	mov.f64 	%fd301, %fd300;
	@%p173 bra 	$L__BB2_35;
	abs.f64 	%fd39, %fd300;
	abs.f64 	%fd40, %fd38;
	setp.lt.f64 	%p174, %fd39, %fd40;
	mov.u64 	%rd312, %rd34;
	mov.f64 	%fd301, %fd38;
	@%p174 bra 	$L__BB2_35;
	setp.lt.f64 	%p175, %fd40, %fd39;
	mov.u64 	%rd312, %rd311;
	mov.f64 	%fd301, %fd300;
	@%p175 bra 	$L__BB2_35;
	setp.lt.s64 	%p176, %rd311, %rd34;
	min.s64 	%rd312, %rd311, %rd34;
	selp.f64 	%fd301, %fd300, %fd38, %p176;
$L__BB2_35:
	mov.b64 	%rd290, %fd301;
	mov.b64 	{%r324, %r329}, %rd290;
	mov.b32 	%r340, 4;
	mov.b32 	%r341, 31;
	mov.b32 	%r342, -1;
	// begin inline asm
	shfl.sync.down.b32 %r323, %r324, %r340, %r341, %r342;
	// end inline asm
	// begin inline asm
	shfl.sync.down.b32 %r328, %r329, %r340, %r341, %r342;
	// end inline asm
	mov.b64 	%rd291, {%r323, %r328};
	mov.b64 	%fd43, %rd291;
	mov.b64 	{%r334, %r339}, %rd312;
	// begin inline asm
	shfl.sync.down.b32 %r333, %r334, %r340, %r341, %r342;
	// end inline asm
	// begin inline asm
	shfl.sync.down.b32 %r338, %r339, %r340, %r341, %r342;
	// end inline asm
	mov.b64 	%rd37, {%r333, %r338};
	setp.gt.s32 	%p177, %r282, 27;
	mov.u64 	%rd313, %rd312;
	mov.f64 	%fd302, %fd301;
	@%p177 bra 	$L__BB2_39;
	abs.f64 	%fd44, %fd301;
	abs.f64 	%fd45, %fd43;
	setp.lt.f64 	%p178, %fd44, %fd45;
	mov.u64 	%rd313, %rd37;
	mov.f64 	%fd302, %fd43;
	@%p178 bra 	$L__BB2_39;
	setp.lt.f64 	%p179, %fd45, %fd44;
	mov.u64 	%rd313, %rd312;
	mov.f64 	%fd302, %fd301;
	@%p179 bra 	$L__BB2_39;
	setp.lt.s64 	%p180, %rd312, %rd37;
	min.s64 	%rd313, %rd312, %rd37;
	selp.f64 	%fd302, %fd301, %fd43, %p180;
$L__BB2_39:
	mov.b64 	%rd292, %fd302;
	mov.b64 	{%r344, %r349}, %rd292;
	mov.b32 	%r360, 8;
	mov.b32 	%r361, 31;
	mov.b32 	%r362, -1;
	// begin inline asm
	shfl.sync.down.b32 %r343, %r344, %r360, %r361, %r362;
	// end inline asm
	// begin inline asm
	shfl.sync.down.b32 %r348, %r349, %r360, %r361, %r362;
	// end inline asm
	mov.b64 	%rd293, {%r343, %r348};
	mov.b64 	%fd48, %rd293;
	mov.b64 	{%r354, %r359}, %rd313;
	// begin inline asm
	shfl.sync.down.b32 %r353, %r354, %r360, %r361, %r362;
	// end inline asm
	// begin inline asm
	shfl.sync.down.b32 %r358, %r359, %r360, %r361, %r362;
	// end inline asm
	mov.b64 	%rd40, {%r353, %r358};
	setp.gt.s32 	%p181, %r282, 23;
	mov.u64 	%rd314, %rd313;
	mov.f64 	%fd303, %fd302;
	@%p181 bra 	$L__BB2_43;
	abs.f64 	%fd49, %fd302;
	abs.f64 	%fd50, %fd48;
	setp.lt.f64 	%p182, %fd49, %fd50;
	mov.u64 	%rd314, %rd40;
	mov.f64 	%fd303, %fd48;
	@%p182 bra 	$L__BB2_43;
	setp.lt.f64 	%p183, %fd50, %fd49;
	mov.u64 	%rd314, %rd313;
	mov.f64 	%fd303, %fd302;
	@%p183 bra 	$L__BB2_43;
	setp.lt.s64 	%p184, %rd313, %rd40;
	min.s64 	%rd314, %rd313, %rd40;
	selp.f64 	%fd303, %fd302, %fd48, %p184;
$L__BB2_43:
	mov.b64 	%rd294, %fd303;
	mov.b64 	{%r364, %r369}, %rd294;
	mov.b32 	%r380, 16;
	mov.b32 	%r381, 31;
	mov.b32 	%r382, -1;
	// begin inline asm
	shfl.sync.down.b32 %r363, %r364, %r380, %r381, %r382;
	// end inline asm
	// begin inline asm
	shfl.sync.down.b32 %r368, %r369, %r380, %r381, %r382;
	// end inline asm
	mov.b64 	%rd295, {%r363, %r368};
	mov.b64 	%fd53, %rd295;
	mov.b64 	{%r374, %r379}, %rd314;
	// begin inline asm
	shfl.sync.down.b32 %r373, %r374, %r380, %r381, %r382;
	// end inline asm
	// begin inline asm
	shfl.sync.down.b32 %r378, %r379, %r380, %r381, %r382;
	// end inline asm
	mov.b64 	%rd43, {%r373, %r378};
	setp.gt.s32 	%p185, %r282, 15;
	mov.u64 	%rd367, %rd314;
	mov.f64 	%fd351, %fd303;
	@%p185 bra 	$L__BB2_47;
	abs.f64 	%fd54, %fd303;
	abs.f64 	%fd55, %fd53;
	setp.lt.f64 	%p186, %fd54, %fd55;
	mov.u64 	%rd367, %rd43;
	mov.f64 	%fd351, %fd53;
	@%p186 bra 	$L__BB2_47;
	setp.lt.f64 	%p187, %fd55, %fd54;
	mov.u64 	%rd367, %rd314;
	mov.f64 	%fd351, %fd303;
	@%p187 bra 	$L__BB2_47;
	setp.lt.s64 	%p188, %rd314, %rd43;
	min.s64 	%rd367, %rd314, %rd43;
	selp.f64 	%fd351, %fd303, %fd53, %p188;
$L__BB2_47:
	setp.ne.s32 	%p189, %r282, 0;
	@%p189 bra 	$L__BB2_49;
	shr.u32 	%r383, %r1, 1;
	and.b32  	%r384, %r383, 496;
	mov.u32 	%r385, _ZN6thrust24THRUST_300001_SM_1000_NS8cuda_cub4core6detail5shmemE;
	add.s32 	%r386, %r385, %r384;
	st.shared.f64 	[%r386+8], %fd351;
	st.shared.u64 	[%r386+16], %rd367;
$L__BB2_49:
	bar.sync 	0;
	setp.ne.s32 	%p190, %r1, 0;
	@%p190 bra 	$L__BB2_204;
	ld.shared.f64 	%fd58, [_ZN6thrust24THRUST_300001_SM_1000_NS8cuda_cub4core6detail5shmemE+24];
	ld.shared.u64 	%rd46, [_ZN6thrust24THRUST_300001_SM_1000_NS8cuda_cub4core6detail5shmemE+32];
	abs.f64 	%fd59, %fd351;
	abs.f64 	%fd60, %fd58;
	setp.lt.f64 	%p191, %fd59, %fd60;
	mov.u64 	%rd316, %rd46;
	mov.f64 	%fd305, %fd58;
	@%p191 bra 	$L__BB2_53;
	setp.lt.f64 	%p192, %fd60, %fd59;
	mov.u64 	%rd316, %rd367;
	mov.f64 	%fd305, %fd351;
	@%p192 bra 	$L__BB2_53;
	setp.lt.s64 	%p193, %rd367, %rd46;
	min.s64 	%rd316, %rd367, %rd46;
	selp.f64 	%fd305, %fd351, %fd58, %p193;
$L__BB2_53:
	ld.shared.f64 	%fd63, [_ZN6thrust24THRUST_300001_SM_1000_NS8cuda_cub4core6detail5shmemE+40];
	ld.shared.u64 	%rd49, [_ZN6thrust24THRUST_300001_SM_1000_NS8cuda_cub4core6detail5shmemE+48];
	abs.f64 	%fd64, %fd305;
	abs.f64 	%fd65, %fd63;
	setp.lt.f64 	%p194, %fd64, %fd65;
	mov.u64 	%rd317, %rd49;
	mov.f64 	%fd306, %fd63;
	@%p194 bra 	$L__BB2_56;
	setp.lt.f64 	%p195, %fd65, %fd64;
	mov.u64 	%rd317, %rd316;
	mov.f64 	%fd306, %fd305;
	@%p195 bra 	$L__BB2_56;
	setp.lt.s64 	%p196, %rd316, %rd49;
	min.s64 	%rd317, %rd316, %rd49;
	selp.f64 	%fd306, %fd305, %fd63, %p196;
$L__BB2_56:
	ld.shared.f64 	%fd68, [_ZN6thrust24THRUST_300001_SM_1000_NS8cuda_cub4core6detail5shmemE+56];
	ld.shared.u64 	%rd52, [_ZN6thrust24THRUST_300001_SM_1000_NS8cuda_cub4core6detail5shmemE+64];
	abs.f64 	%fd69, %fd306;
	abs.f64 	%fd70, %fd68;
	setp.lt.f64 	%p197, %fd69, %fd70;
	mov.u64 	%rd318, %rd52;
	mov.f64 	%fd307, %fd68;
	@%p197 bra 	$L__BB2_59;
	setp.lt.f64 	%p198, %fd70, %fd69;
	mov.u64 	%rd318, %rd317;
	mov.f64 	%fd307, %fd306;
	@%p198 bra 	$L__BB2_59;
	setp.lt.s64 	%p199, %rd317, %rd52;
	min.s64 	%rd318, %rd317, %rd52;
	selp.f64 	%fd307, %fd306, %fd68, %p199;
$L__BB2_59:
	ld.shared.f64 	%fd73, [_ZN6thrust24THRUST_300001_SM_1000_NS8cuda_cub4core6detail5shmemE+72];
	ld.shared.u64 	%rd55, [_ZN6thrust24THRUST_300001_SM_1000_NS8cuda_cub4core6detail5shmemE+80];
	abs.f64 	%fd74, %fd307;
	abs.f64 	%fd75, %fd73;
	setp.lt.f64 	%p200, %fd74, %fd75;
	mov.u64 	%rd319, %rd55;
	mov.f64 	%fd308, %fd73;
	@%p200 bra 	$L__BB2_62;
	setp.lt.f64 	%p201, %fd75, %fd74;
	mov.u64 	%rd319, %rd318;
	mov.f64 	%fd308, %fd307;
	@%p201 bra 	$L__BB2_62;
	setp.lt.s64 	%p202, %rd318, %rd55;
	min.s64 	%rd319, %rd318, %rd55;
	selp.f64 	%fd308, %fd307, %fd73, %p202;
$L__BB2_62:
	ld.shared.f64 	%fd78, [_ZN6thrust24THRUST_300001_SM_1000_NS8cuda_cub4core6detail5shmemE+88];
	ld.shared.u64 	%rd58, [_ZN6thrust24THRUST_300001_SM_1000_NS8cuda_cub4core6detail5shmemE+96];
	abs.f64 	%fd79, %fd308;
	abs.f64 	%fd80, %fd78;
	setp.lt.f64 	%p203, %fd79, %fd80;
	mov.u64 	%rd320, %rd58;
	mov.f64 	%fd309, %fd78;
	@%p203 bra 	$L__BB2_65;
	setp.lt.f64 	%p204, %fd80, %fd79;
	mov.u64 	%rd320, %rd319;
	mov.f64 	%fd309, %fd308;
	@%p204 bra 	$L__BB2_65;
	setp.lt.s64 	%p205, %rd319, %rd58;
	min.s64 	%rd320, %rd319, %rd58;
	selp.f64 	%fd309, %fd308, %fd78, %p205;
$L__BB2_65:
	ld.shared.f64 	%fd83, [_ZN6thrust24THRUST_300001_SM_1000_NS8cuda_cub4core6detail5shmemE+104];
	ld.shared.u64 	%rd61, [_ZN6thrust24THRUST_300001_SM_1000_NS8cuda_cub4core6detail5shmemE+112];
	abs.f64 	%fd84, %fd309;
	abs.f64 	%fd85, %fd83;
	setp.lt.f64 	%p206, %fd84, %fd85;
	mov.u64 	%rd321, %rd61;
	mov.f64 	%fd310, %fd83;
	@%p206 bra 	$L__BB2_68;
	setp.lt.f64 	%p207, %fd85, %fd84;
	mov.u64 	%rd321, %rd320;
	mov.f64 	%fd310, %fd309;
	@%p207 bra 	$L__BB2_68;
	setp.lt.s64 	%p208, %rd320, %rd61;
	min.s64 	%rd321, %rd320, %rd61;
	selp.f64 	%fd310, %fd309, %fd83, %p208;
$L__BB2_68:
	ld.shared.f64 	%fd88, [_ZN6thrust24THRUST_300001_SM_1000_NS8cuda_cub4core6detail5shmemE+120];
	ld.shared.u64 	%rd64, [_ZN6thrust24THRUST_300001_SM_1000_NS8cuda_cub4core6detail5shmemE+128];
	abs.f64 	%fd89, %fd310;
	abs.f64 	%fd90, %fd88;
	setp.lt.f64 	%p209, %fd89, %fd90;
	mov.u64 	%rd367, %rd64;
	mov.f64 	%fd351, %fd88;
	@%p209 bra 	$L__BB2_204;
	setp.lt.f64 	%p210, %fd90, %fd89;
	mov.u64 	%rd367, %rd321;
	mov.f64 	%fd351, %fd310;
	@%p210 bra 	$L__BB2_204;
	setp.lt.s64 	%p211, %rd321, %rd64;
	min.s64 	%rd367, %rd321, %rd64;
	selp.f64 	%fd351, %fd310, %fd88, %p211;
	bra.uni 	$L__BB2_204;
$L__BB2_71:
	// begin inline asm
	mov.u32 %r169, %laneid;
	// end inline asm
	and.b32  	%r190, %r1, 992;
	add.s32 	%r191, %r190, 32;
	setp.gt.s32 	%p118, %r191, %r36;
	not.b32 	%r192, %r190;
	add.s32 	%r193, %r36, %r192;
	selp.b32 	%r188, %r193, 31, %p118;
	mov.b64 	%rd276, %fd298;
	mov.b64 	{%r171, %r176}, %rd276;
	mov.b32 	%r187, 1;
	mov.b32 	%r189, -1;
	// begin inline asm
	shfl.sync.down.b32 %r170, %r171, %r187, %r188, %r189;
	// end inline asm
	// begin inline asm
	shfl.sync.down.b32 %r175, %r176, %r187, %r188, %r189;
	// end inline asm
	mov.b64 	%rd277, {%r170, %r175};
	mov.b64 	%fd92, %rd277;
	mov.b64 	{%r181, %r186}, %rd309;
	// begin inline asm
	shfl.sync.down.b32 %r180, %r181, %r187, %r188, %r189;
	// end inline asm
	// begin inline asm
	shfl.sync.down.b32 %r185, %r186, %r187, %r188, %r189;
	// end inline asm
	mov.b64 	%rd66, {%r180, %r185};
	setp.ge.s32 	%p119, %r169, %r188;
	mov.u64 	%rd322, %rd309;
	mov.f64 	%fd311, %fd298;
	@%p119 bra 	$L__BB2_75;
	abs.f64 	%fd93, %fd298;
	abs.f64 	%fd94, %fd92;
	setp.lt.f64 	%p120, %fd93, %fd94;
	mov.u64 	%rd322, %rd66;
	mov.f64 	%fd311, %fd92;
	@%p120 bra 	$L__BB2_75;
	setp.lt.f64 	%p121, %fd94, %fd93;
	mov.u64 	%rd322, %rd309;
	mov.f64 	%fd311, %fd298;
	@%p121 bra 	$L__BB2_75;
	setp.lt.s64 	%p122, %rd309, %rd66;
	min.s64 	%rd322, %rd309, %rd66;
	selp.f64 	%fd311, %fd298, %fd92, %p122;
$L__BB2_75:
	mov.b64 	%rd278, %fd311;
	mov.b64 	{%r195, %r200}, %rd278;
	mov.b32 	%r211, 2;
	mov.b32 	%r213, -1;
	// begin inline asm
	shfl.sync.down.b32 %r194, %r195, %r211, %r188, %r213;
	// end inline asm
	// begin inline asm
	shfl.sync.down.b32 %r199, %r200, %r211, %r188, %r213;
	// end inline asm
	mov.b64 	%rd279, {%r194, %r199};
	mov.b64 	%fd97, %rd279;
	mov.b64 	{%r205, %r210}, %rd322;
	// begin inline asm
	shfl.sync.down.b32 %r204, %r205, %r211, %r188, %r213;
	// end inline asm
	// begin inline asm
	shfl.sync.down.b32 %r209, %r210, %r211, %r188, %r213;
	// end inline asm
	mov.b64 	%rd69, {%r204, %r209};
	add.s32 	%r214, %r169, 2;
	setp.gt.s32 	%p123, %r214, %r188;
	mov.u64 	%rd323, %rd322;
	mov.f64 	%fd312, %fd311;
	@%p123 bra 	$L__BB2_79;
	abs.f64 	%fd98, %fd311;
	abs.f64 	%fd99, %fd97;
	setp.lt.f64 	%p124, %fd98, %fd99;
	mov.u64 	%rd323, %rd69;
	mov.f64 	%fd312, %fd97;
	@%p124 bra 	$L__BB2_79;
	setp.lt.f64 	%p125, %fd99, %fd98;
	mov.u64 	%rd323, %rd322;
	mov.f64 	%fd312, %fd311;
	@%p125 bra 	$L__BB2_79;
	setp.lt.s64 	%p126, %rd322, %rd69;
	min.s64 	%rd323, %rd322, %rd69;
	selp.f64 	%fd312, %fd311, %fd97, %p126;
$L__BB2_79:
	mov.b64 	%rd280, %fd312;
	mov.b64 	{%r216, %r221}, %rd280;
	mov.b32 	%r232, 4;
	mov.b32 	%r234, -1;
	// begin inline asm
	shfl.sync.down.b32 %r215, %r216, %r232, %r188, %r234;
	// end inline asm
	// begin inline asm
	shfl.sync.down.b32 %r220, %r221, %r232, %r188, %r234;
	// end inline asm
	mov.b64 	%rd281, {%r215, %r220};
	mov.b64 	%fd102, %rd281;
	mov.b64 	{%r226, %r231}, %rd323;
	// begin inline asm
	shfl.sync.down.b32 %r225, %r226, %r232, %r188, %r234;
	// end inline asm
	// begin inline asm
	shfl.sync.down.b32 %r230, %r231, %r232, %r188, %r234;
	// end inline asm
	mov.b64 	%rd72, {%r225, %r230};
	add.s32 	%r235, %r169, 4;
	setp.gt.s32 	%p127, %r235, %r188;
	mov.u64 	%rd324, %rd323;
	mov.f64 	%fd313, %fd312;
	@%p127 bra 	$L__BB2_83;
	abs.f64 	%fd103, %fd312;
	abs.f64 	%fd104, %fd102;
	setp.lt.f64 	%p128, %fd103, %fd104;
	mov.u64 	%rd324, %rd72;
	mov.f64 	%fd313, %fd102;
	@%p128 bra 	$L__BB2_83;
	setp.lt.f64 	%p129, %fd104, %fd103;
	mov.u64 	%rd324, %rd323;
	mov.f64 	%fd313, %fd312;
	@%p129 bra 	$L__BB2_83;
	setp.lt.s64 	%p130, %rd323, %rd72;
	min.s64 	%rd324, %rd323, %rd72;
	selp.f64 	%fd313, %fd312, %fd102, %p130;
$L__BB2_83:
	mov.b64 	%rd282, %fd313;
	mov.b64 	{%r237, %r242}, %rd282;
	mov.b32 	%r253, 8;
	mov.b32 	%r255, -1;
	// begin inline asm
	shfl.sync.down.b32 %r236, %r237, %r253, %r188, %r255;
	// end inline asm
	// begin inline asm
	shfl.sync.down.b32 %r241, %r242, %r253, %r188, %r255;
	// end inline asm
	mov.b64 	%rd283, {%r236, %r241};
	mov.b64 	%fd107, %rd283;
	mov.b64 	{%r247, %r252}, %rd324;
	// begin inline asm
	shfl.sync.down.b32 %r246, %r247, %r253, %r188, %r255;
	// end inline asm
	// begin inline asm
	shfl.sync.down.b32 %r251, %r252, %r253, %r188, %r255;
	// end inline asm
	mov.b64 	%rd75, {%r246, %r251};
	add.s32 	%r256, %r169, 8;
	setp.gt.s32 	%p131, %r256, %r188;
	mov.u64 	%rd325, %rd324;
	mov.f64 	%fd314, %fd313;
	@%p131 bra 	$L__BB2_87;
	abs.f64 	%fd108, %fd313;
	abs.f64 	%fd109, %fd107;
	setp.lt.f64 	%p132, %fd108, %fd109;
	mov.u64 	%rd325, %rd75;
	mov.f64 	%fd314, %fd107;
	@%p132 bra 	$L__BB2_87;
	setp.lt.f64 	%p133, %fd109, %fd108;
	mov.u64 	%rd325, %rd324;
	mov.f64 	%fd314, %fd313;
	@%p133 bra 	$L__BB2_87;
	setp.lt.s64 	%p134, %rd324, %rd75;
	min.s64 	%rd325, %rd324, %rd75;
	selp.f64 	%fd314, %fd313, %fd107, %p134;
$L__BB2_87:
	mov.b64 	%rd284, %fd314;
	mov.b64 	{%r258, %r263}, %rd284;
	mov.b32 	%r274, 16;
	mov.b32 	%r276, -1;
	// begin inline asm
	shfl.sync.down.b32 %r257, %r258, %r274, %r188, %r276;
	// end inline asm
	// begin inline asm
	shfl.sync.down.b32 %r262, %r263, %r274, %r188, %r276;
	// end inline asm
	mov.b64 	%rd285, {%r257, %r262};
	mov.b64 	%fd112, %rd285;
	mov.b64 	{%r268, %r273}, %rd325;
	// begin inline asm
	shfl.sync.down.b32 %r267, %r268, %r274, %r188, %r276;
	// end inline asm
	// begin inline asm
	shfl.sync.down.b32 %r272, %r273, %r274, %r188, %r276;
	// end inline asm
	mov.b64 	%rd78, {%r267, %r272};
	add.s32 	%r277, %r169, 16;
	setp.gt.s32 	%p135, %r277, %r188;
	mov.u64 	%rd367, %rd325;
	mov.f64 	%fd351, %fd314;
	@%p135 bra 	$L__BB2_91;
	abs.f64 	%fd113, %fd314;
	abs.f64 	%fd114, %fd112;
	setp.lt.f64 	%p136, %fd113, %fd114;
	mov.u64 	%rd367, %rd78;
	mov.f64 	%fd351, %fd112;
	@%p136 bra 	$L__BB2_91;
	setp.lt.f64 	%p137, %fd114, %fd113;
	mov.u64 	%rd367, %rd325;
	mov.f64 	%fd351, %fd314;
	@%p137 bra 	$L__BB2_91;
	setp.lt.s64 	%p138, %rd325, %rd78;
	min.s64 	%rd367, %rd325, %rd78;
	selp.f64 	%fd351, %fd314, %fd112, %p138;
$L__BB2_91:
	setp.ne.s32 	%p139, %r169, 0;
	@%p139 bra 	$L__BB2_93;
	shr.u32 	%r278, %r1, 1;
	and.b32  	%r279, %r278, 496;
	mov.u32 	%r280, _ZN6thrust24THRUST_300001_SM_1000_NS8cuda_cub4core6detail5shmemE;
	add.s32 	%r281, %r280, %r279;
	st.shared.f64 	[%r281+8], %fd351;
	st.shared.u64 	[%r281+16], %rd367;
$L__BB2_93:
	bar.sync 	0;
	setp.ne.s32 	%p140, %r1, 0;
	@%p140 bra 	$L__BB2_204;
	setp.lt.s32 	%p141, %r36, 33;
	mov.f64 	%fd316, %fd351;
	mov.u64 	%rd327, %rd367;
	@%p141 bra 	$L__BB2_98;
	ld.shared.f64 	%fd117, [_ZN6thrust24THRUST_300001_SM_1000_NS8cuda_cub4core6detail5shmemE+24];
	ld.shared.u64 	%rd81, [_ZN6thrust24THRUST_300001_SM_1000_NS8cuda_cub4core6detail5shmemE+32];
	abs.f64 	%fd118, %fd351;
	abs.f64 	%fd119, %fd117;
	setp.lt.f64 	%p142, %fd118, %fd119;
	mov.f64 	%fd316, %fd117;
	mov.u64 	%rd327, %rd81;
	@%p142 bra 	$L__BB2_98;
	setp.lt.f64 	%p143, %fd119, %fd118;
	mov.f64 	%fd316, %fd351;
	mov.u64 	%rd327, %rd367;
	@%p143 bra 	$L__BB2_98;
	setp.lt.s64 	%p144, %rd367, %rd81;
	min.s64 	%rd327, %rd367, %rd81;
	selp.f64 	%fd316, %fd351, %fd117, %p144;
$L__BB2_98:
	setp.lt.s32 	%p145, %r36, 65;
	mov.f64 	%fd317, %fd316;
	mov.u64 	%rd328, %rd327;
	@%p145 bra 	$L__BB2_102;
	ld.shared.f64 	%fd122, [_ZN6thrust24THRUST_300001_SM_1000_NS8cuda_cub4core6detail5shmemE+40];
	ld.shared.u64 	%rd84, [_ZN6thrust24THRUST_300001_SM_1000_NS8cuda_cub4core6detail5shmemE+48];
	abs.f64 	%fd123, %fd316;
	abs.f64 	%fd124, %fd122;
	setp.lt.f64 	%p146, %fd123, %fd124;
	mov.f64 	%fd317, %fd122;
	mov.u64 	%rd328, %rd84;
	@%p146 bra 	$L__BB2_102;
	setp.lt.f64 	%p147, %fd124, %fd123;
	mov.f64 	%fd317, %fd316;
	mov.u64 	%rd328, %rd327;
	@%p147 bra 	$L__BB2_102;
	setp.lt.s64 	%p148, %rd327, %rd84;
	min.s64 	%rd328, %rd327, %rd84;
	selp.f64 	%fd317, %fd316, %fd122, %p148;
$L__BB2_102:
	setp.lt.s32 	%p149, %r36, 97;
	mov.f64 	%fd318, %fd317;
	mov.u64 	%rd329, %rd328;
	@%p149 bra 	$L__BB2_106;
	ld.shared.f64 	%fd127, [_ZN6thrust24THRUST_300001_SM_1000_NS8cuda_cub4core6detail5shmemE+56];
	ld.shared.u64 	%rd87, [_ZN6thrust24THRUST_300001_SM_1000_NS8cuda_cub4core6detail5shmemE+64];
	abs.f64 	%fd128, %fd317;
	abs.f64 	%fd129, %fd127;
	setp.lt.f64 	%p150, %fd128, %fd129;
	mov.f64 	%fd318, %fd127;
	mov.u64 	%rd329, %rd87;
	@%p150 bra 	$L__BB2_106;
	setp.lt.f64 	%p151, %fd129, %fd128;
	mov.f64 	%fd318, %fd317;
	mov.u64 	%rd329, %rd328;
	@%p151 bra 	$L__BB2_106;
	setp.lt.s64 	%p152, %rd328, %rd87;
	min.s64 	%rd329, %rd328, %rd87;
	selp.f64 	%fd318, %fd317, %fd127, %p152;
$L__BB2_106:
	setp.lt.s32 	%p153, %r36, 129;
	mov.f64 	%fd319, %fd318;
	mov.u64 	%rd330, %rd329;
	@%p153 bra 	$L__BB2_110;
	ld.shared.f64 	%fd132, [_ZN6thrust24THRUST_300001_SM_1000_NS8cuda_cub4core6detail5shmemE+72];
	ld.shared.u64 	%rd90, [_ZN6thrust24THRUST_300001_SM_1000_NS8cuda_cub4core6detail5shmemE+80];
	abs.f64 	%fd133, %fd318;
	abs.f64 	%fd134, %fd132;
	setp.lt.f64 	%p154, %fd133, %fd134;
	mov.f64 	%fd319, %fd132;
	mov.u64 	%rd330, %rd90;
	@%p154 bra 	$L__BB2_110;
	setp.lt.f64 	%p155, %fd134, %fd133;
	mov.f64 	%fd319, %fd318;
	mov.u64 	%rd330, %rd329;
	@%p155 bra 	$L__BB2_110;
	setp.lt.s64 	%p156, %rd329, %rd90;
	min.s64 	%rd330, %rd329, %rd90;
	selp.f64 	%fd319, %fd318, %fd132, %p156;
$L__BB2_110:
	setp.lt.s32 	%p157, %r36, 161;
	mov.f64 	%fd320, %fd319;
	mov.u64 	%rd331, %rd330;
	@%p157 bra 	$L__BB2_114;
	ld.shared.f64 	%fd137, [_ZN6thrust24THRUST_300001_SM_1000_NS8cuda_cub4core6detail5shmemE+88];
	ld.shared.u64 	%rd93, [_ZN6thrust24THRUST_300001_SM_1000_NS8cuda_cub4core6detail5shmemE+96];
	abs.f64 	%fd138, %fd319;
	abs.f64 	%fd139, %fd137;
	setp.lt.f64 	%p158, %fd138, %fd139;
	mov.f64 	%fd320, %fd137;
	mov.u64 	%rd331, %rd93;
	@%p158 bra 	$L__BB2_114;
	setp.lt.f64 	%p159, %fd139, %fd138;
	mov.f64 	%fd320, %fd319;
	mov.u64 	%rd331, %rd330;
	@%p159 bra 	$L__BB2_114;
	setp.lt.s64 	%p160, %rd330, %rd93;
	min.s64 	%rd331, %rd330, %rd93;
	selp.f64 	%fd320, %fd319, %fd137, %p160;
$L__BB2_114:
	setp.lt.s32 	%p161, %r36, 193;
	mov.f64 	%fd321, %fd320;
	mov.u64 	%rd332, %rd331;
	@%p161 bra 	$L__BB2_118;
	ld.shared.f64 	%fd142, [_ZN6thrust24THRUST_300001_SM_1000_NS8cuda_cub4core6detail5shmemE+104];
	ld.shared.u64 	%rd96, [_ZN6thrust24THRUST_300001_SM_1000_NS8cuda_cub4core6detail5shmemE+112];
	abs.f64 	%fd143, %fd320;
	abs.f64 	%fd144, %fd142;
	setp.lt.f64 	%p162, %fd143, %fd144;
	mov.f64 	%fd321, %fd142;
	mov.u64 	%rd332, %rd96;
	@%p162 bra 	$L__BB2_118;
	setp.lt.f64 	%p163, %fd144, %fd143;
	mov.f64 	%fd321, %fd320;
	mov.u64 	%rd332, %rd331;
	@%p163 bra 	$L__BB2_118;
	setp.lt.s64 	%p164, %rd331, %rd96;
	min.s64 	%rd332, %rd331, %rd96;
	selp.f64 	%fd321, %fd320, %fd142, %p164;
$L__BB2_118:
	setp.lt.s32 	%p165, %r36, 225;
	mov.u64 	%rd367, %rd332;
	mov.f64 	%fd351, %fd321;
	@%p165 bra 	$L__BB2_204;
	ld.shared.f64 	%fd147, [_ZN6thrust24THRUST_300001_SM_1000_NS8cuda_cub4core6detail5shmemE+120];
	ld.shared.u64 	%rd99, [_ZN6thrust24THRUST_300001_SM_1000_NS8cuda_cub4core6detail5shmemE+128];
	abs.f64 	%fd148, %fd321;
	abs.f64 	%fd149, %fd147;
	setp.lt.f64 	%p166, %fd148, %fd149;
	mov.u64 	%rd367, %rd99;
	mov.f64 	%fd351, %fd147;
	@%p166 bra 	$L__BB2_204;
	setp.lt.f64 	%p167, %fd149, %fd148;
	mov.u64 	%rd367, %rd332;
	mov.f64 	%fd351, %fd321;
	@%p167 bra 	$L__BB2_204;
	setp.lt.s64 	%p168, %rd332, %rd99;
	min.s64 	%rd367, %rd332, %rd99;
	selp.f64 	%fd351, %fd321, %fd147, %p168;
	bra.uni 	$L__BB2_204;
$L__BB2_122:
	mov.u32 	%r17, %tid.x;
	cvt.u64.u32 	%rd200, %r17;
	cvta.to.global.u64 	%rd201, %rd197;
	mul.wide.u32 	%rd202, %r17, 8;
	add.s64 	%rd203, %rd201, %rd202;
	ld.global.f64 	%fd274, [%rd203];
	add.s32 	%r37, %r17, 256;
	cvt.u64.u32 	%rd204, %r37;
	ld.global.f64 	%fd275, [%rd203+2048];
	add.s32 	%r38, %r17, 512;
	cvt.u64.u32 	%rd205, %r38;
	ld.global.f64 	%fd276, [%rd203+4096];
	add.s32 	%r39, %r17, 768;
	cvt.u64.u32 	%rd206, %r39;
	ld.global.f64 	%fd277, [%rd203+6144];
	or.b32  	%r40, %r17, 1024;
	cvt.u64.u32 	%rd101, %r40;
	add.s64 	%rd354, %rd198, %rd101;
	ld.global.f64 	%fd338, [%rd203+8192];
	abs.f64 	%fd278, %fd274;
	abs.f64 	%fd279, %fd275;
	setp.geu.f64 	%p3, %fd278, %fd279;
	selp.f64 	%fd280, %fd274, %fd275, %p3;
	selp.b64 	%rd207, %rd200, %rd204, %p3;
	abs.f64 	%fd281, %fd280;
	abs.f64 	%fd282, %fd276;
	setp.geu.f64 	%p4, %fd281, %fd282;
	selp.f64 	%fd283, %fd280, %fd276, %p4;
	selp.b64 	%rd208, %rd207, %rd205, %p4;
	abs.f64 	%fd284, %fd283;
	abs.f64 	%fd285, %fd277;
	setp.geu.f64 	%p5, %fd284, %fd285;
	selp.f64 	%fd152, %fd283, %fd277, %p5;
	selp.b64 	%rd104, %rd208, %rd206, %p5;
	abs.f64 	%fd153, %fd152;
	abs.f64 	%fd154, %fd338;
	setp.lt.f64 	%p6, %fd153, %fd154;
	@%p6 bra 	$L__BB2_124;
	setp.lt.f64 	%p7, %fd154, %fd153;
	setp.lt.u64 	%p8, %rd104, %rd101;
	or.pred  	%p9, %p7, %p8;
	selp.f64 	%fd338, %fd152, %fd338, %p9;
	add.s64 	%rd211, %rd198, %rd104;
	selp.b64 	%rd354, %rd211, %rd354, %p9;
$L__BB2_124:
	setp.lt.u32 	%p10, %r36, 2560;
	mov.b32 	%r394, 1280;
	@%p10 bra 	$L__BB2_137;
	mov.b32 	%r393, 1280;
	mov.f64 	%fd323, %fd338;
$L__BB2_126:
	cvt.u64.u32 	%rd212, %r393;
	add.s64 	%rd213, %rd200, %rd212;
	mul.wide.u32 	%rd214, %r393, 8;
	cvta.to.global.u64 	%rd215, %rd197;
	add.s64 	%rd217, %rd215, %rd202;
	add.s64 	%rd218, %rd217, %rd214;
	add.s64 	%rd335, %rd213, %rd198;
	ld.global.f64 	%fd324, [%rd218];
	ld.global.f64 	%fd325, [%rd218+2048];
	ld.global.f64 	%fd326, [%rd218+4096];
	ld.global.f64 	%fd327, [%rd218+6144];
	ld.global.f64 	%fd338, [%rd218+8192];
	abs.f64 	%fd163, %fd323;
	abs.f64 	%fd164, %fd324;
	setp.lt.f64 	%p11, %fd163, %fd164;
	@%p11 bra 	$L__BB2_128;
	setp.lt.f64 	%p12, %fd164, %fd163;
	setp.lt.s64 	%p13, %rd354, %rd335;
	or.pred  	%p14, %p12, %p13;
	selp.f64 	%fd324, %fd323, %fd324, %p14;
	selp.b64 	%rd335, %rd354, %rd335, %p14;
$L__BB2_128:
	cvt.u64.u32 	%rd219, %r393;
	add.s64 	%rd220, %rd200, %rd219;
	add.s64 	%rd221, %rd220, %rd198;
	add.s64 	%rd336, %rd221, 256;
	abs.f64 	%fd167, %fd324;
	abs.f64 	%fd168, %fd325;
	setp.lt.f64 	%p15, %fd167, %fd168;
	@%p15 bra 	$L__BB2_130;
	setp.lt.f64 	%p16, %fd168, %fd167;
	add.s64 	%rd226, %rd221, 256;
	setp.lt.s64 	%p17, %rd335, %rd226;
	or.pred  	%p18, %p16, %p17;
	selp.f64 	%fd325, %fd324, %fd325, %p18;
	selp.b64 	%rd336, %rd335, %rd226, %p18;
$L__BB2_130:
	add.s64 	%rd337, %rd221, 512;
	abs.f64 	%fd171, %fd325;
	abs.f64 	%fd172, %fd326;
	setp.lt.f64 	%p19, %fd171, %fd172;
	@%p19 bra 	$L__BB2_132;
	setp.lt.f64 	%p20, %fd172, %fd171;
	add.s64 	%rd234, %rd221, 512;
	setp.lt.s64 	%p21, %rd336, %rd234;
	or.pred  	%p22, %p20, %p21;
	selp.f64 	%fd326, %fd325, %fd326, %p22;
	selp.b64 	%rd337, %rd336, %rd234, %p22;
$L__BB2_132:
	add.s64 	%rd338, %rd221, 768;
	abs.f64 	%fd175, %fd326;
	abs.f64 	%fd176, %fd327;
	setp.lt.f64 	%p23, %fd175, %fd176;
	@%p23 bra 	$L__BB2_134;
	setp.lt.f64 	%p24, %fd176, %fd175;
	setp.lt.s64 	%p25, %rd337, %rd338;
	or.pred  	%p26, %p24, %p25;
	selp.f64 	%fd327, %fd326, %fd327, %p26;
	selp.b64 	%rd338, %rd337, %rd338, %p26;
$L__BB2_134:
	add.s64 	%rd354, %rd221, 1024;
	abs.f64 	%fd179, %fd327;
	abs.f64 	%fd180, %fd338;
	setp.lt.f64 	%p27, %fd179, %fd180;
	@%p27 bra 	$L__BB2_136;
	setp.lt.f64 	%p28, %fd180, %fd179;
	setp.lt.s64 	%p29, %rd338, %rd354;
	or.pred  	%p30, %p28, %p29;
	selp.f64 	%fd338, %fd327, %fd338, %p30;
	selp.b64 	%rd354, %rd338, %rd354, %p30;
$L__BB2_136:
	add.s32 	%r394, %r393, 1280;
	add.s32 	%r43, %r393, 2560;
	setp.le.s32 	%p31, %r43, %r36;
	mov.u32 	%r393, %r394;
	mov.f64 	%fd323, %fd338;
	@%p31 bra 	$L__BB2_126;
$L__BB2_137:
	setp.le.s32 	%p32, %r36, %r394;
	@%p32 bra 	$L__BB2_160;
	sub.s32 	%r21, %r36, %r394;
	setp.ge.s32 	%p33, %r17, %r21;
	@%p33 bra 	$L__BB2_160;
	cvta.to.global.u64 	%rd127, %rd197;
	not.b32 	%r44, %r17;
	add.s32 	%r45, %r36, %r44;
	sub.s32 	%r22, %r45, %r394;
	and.b32  	%r46, %r22, 768;
	setp.eq.s32 	%p34, %r46, 768;
	mov.u32 	%r397, %r17;
	@%p34 bra 	$L__BB2_145;
	add.s32 	%r47, %r17, %r394;
	cvt.u64.u32 	%rd242, %r47;
	add.s64 	%rd342, %rd198, %rd242;
	mul.wide.u32 	%rd243, %r47, 8;
	add.s64 	%rd341, %rd127, %rd243;
	shr.u32 	%r48, %r22, 8;
	add.s32 	%r49, %r48, 1;
	and.b32  	%r50, %r49, 3;
	neg.s32 	%r395, %r50;
	mov.u32 	%r397, %r17;
$L__BB2_141:
	.pragma "nounroll";
	mov.u64 	%rd132, %rd354;
	mov.f64 	%fd184, %fd338;
	ld.global.f64 	%fd185, [%rd341];
	abs.f64 	%fd186, %fd184;
	abs.f64 	%fd187, %fd185;
	setp.lt.f64 	%p35, %fd186, %fd187;
	mov.f64 	%fd338, %fd185;
	mov.u64 	%rd354, %rd342;
	@%p35 bra 	$L__BB2_144;
	setp.lt.f64 	%p36, %fd187, %fd186;
	mov.f64 	%fd338, %fd184;
	mov.u64 	%rd354, %rd132;
	@%p36 bra 	$L__BB2_144;
	setp.lt.s64 	%p37, %rd132, %rd342;
	selp.f64 	%fd338, %fd184, %fd185, %p37;
	min.s64 	%rd354, %rd132, %rd342;
$L__BB2_144:
	add.s32 	%r397, %r397, 256;
	add.s64 	%rd342, %rd342, 256;
	add.s64 	%rd341, %rd341, 2048;
	add.s32 	%r395, %r395, 1;
	setp.ne.s32 	%p38, %r395, 0;
	@%p38 bra 	$L__BB2_141;
$L__BB2_145:
	setp.lt.u32 	%p39, %r22, 768;
	@%p39 bra 	$L__BB2_160;
	add.s32 	%r398, %r397, %r394;
	cvt.u64.u32 	%rd244, %r398;
	add.s64 	%rd349, %rd198, %rd244;
	cvt.u64.u32 	%rd245, %r397;
	cvt.u64.u32 	%rd246, %r394;
	add.s64 	%rd247, %rd245, %rd246;
	shl.b64 	%rd248, %rd247, 3;
	add.s64 	%rd249, %rd248, %rd127;
	add.s64 	%rd348, %rd249, 6144;
	mul.wide.u32 	%rd250, %r398, 8;
	add.s64 	%rd347, %rd127, %rd250;
	add.s32 	%r399, %r397, 512;
$L__BB2_147:
	mov.u32 	%r32, %r399;
	ld.global.f64 	%fd193, [%rd347];
	abs.f64 	%fd194, %fd338;
	abs.f64 	%fd195, %fd193;
	setp.lt.f64 	%p40, %fd194, %fd195;
	mov.f64 	%fd335, %fd193;
	mov.u64 	%rd351, %rd349;
	@%p40 bra 	$L__BB2_150;
	setp.lt.f64 	%p41, %fd195, %fd194;
	mov.f64 	%fd335, %fd338;
	mov.u64 	%rd351, %rd354;
	@%p41 bra 	$L__BB2_150;
	setp.lt.s64 	%p42, %rd354, %rd349;
	selp.f64 	%fd335, %fd338, %fd193, %p42;
	min.s64 	%rd351, %rd354, %rd349;
$L__BB2_150:
	add.s32 	%r51, %r398, 256;
	cvt.u64.u32 	%rd251, %r51;
	add.s64 	%rd148, %rd198, %rd251;
	ld.global.f64 	%fd198, [%rd348+-4096];
	abs.f64 	%fd199, %fd335;
	abs.f64 	%fd200, %fd198;
	setp.lt.f64 	%p43, %fd199, %fd200;
	mov.f64 	%fd336, %fd198;
	mov.u64 	%rd352, %rd148;
	@%p43 bra 	$L__BB2_153;
	setp.lt.f64 	%p44, %fd200, %fd199;
	mov.f64 	%fd336, %fd335;
	mov.u64 	%rd352, %rd351;
	@%p44 bra 	$L__BB2_153;
	setp.lt.s64 	%p45, %rd351, %rd148;
	selp.f64 	%fd336, %fd335, %fd198, %p45;
	min.s64 	%rd352, %rd351, %rd148;
$L__BB2_153:
	add.s32 	%r52, %r398, 512;
	cvt.u64.u32 	%rd252, %r52;
	add.s64 	%rd151, %rd198, %rd252;
	ld.global.f64 	%fd203, [%rd348+-2048];
	abs.f64 	%fd204, %fd336;
	abs.f64 	%fd205, %fd203;
	setp.lt.f64 	%p46, %fd204, %fd205;
	mov.f64 	%fd337, %fd203;
	mov.u64 	%rd353, %rd151;
	@%p46 bra 	$L__BB2_156;
	setp.lt.f64 	%p47, %fd205, %fd204;
	mov.f64 	%fd337, %fd336;
	mov.u64 	%rd353, %rd352;
	@%p47 bra 	$L__BB2_156;
	setp.lt.s64 	%p48, %rd352, %rd151;
	selp.f64 	%fd337, %fd336, %fd203, %p48;
	min.s64 	%rd353, %rd352, %rd151;
$L__BB2_156:
	add.s32 	%r53, %r398, 768;
	cvt.u64.u32 	%rd253, %r53;
	add.s64 	%rd154, %rd198, %rd253;
	ld.global.f64 	%fd208, [%rd348];
	abs.f64 	%fd209, %fd337;
	abs.f64 	%fd210, %fd208;
	setp.lt.f64 	%p49, %fd209, %fd210;
	mov.f64 	%fd338, %fd208;
	mov.u64 	%rd354, %rd154;
	@%p49 bra 	$L__BB2_159;
	setp.lt.f64 	%p50, %fd210, %fd209;
	mov.f64 	%fd338, %fd337;
	mov.u64 	%rd354, %rd353;
	@%p50 bra 	$L__BB2_159;
	setp.lt.s64 	%p51, %rd353, %rd154;
	selp.f64 	%fd338, %fd337, %fd208, %p51;
	min.s64 	%rd354, %rd353, %rd154;
$L__BB2_159:
	add.s64 	%rd349, %rd349, 1024;
	add.s64 	%rd348, %rd348, 8192;
	add.s64 	%rd347, %rd347, 8192;
	add.s32 	%r399, %r32, 1024;
	add.s32 	%r54, %r32, 512;
	add.s32 	%r398, %r398, 1024;
	setp.lt.s32 	%p52, %r54, %r21;
	@%p52 bra 	$L__BB2_147;
$L__BB2_160:
	// begin inline asm
	mov.u32 %r55, %laneid;
	// end inline asm
	mov.b64 	%rd254, %fd338;
	mov.b64 	{%r57, %r62}, %rd254;
	mov.b32 	%r73, 1;
	mov.b32 	%r74, 31;
	mov.b32 	%r75, -1;
	// begin inline asm
	shfl.sync.down.b32 %r56, %r57, %r73, %r74, %r75;
	// end inline asm
	// begin inline asm
	shfl.sync.down.b32 %r61, %r62, %r73, %r74, %r75;
	// end inline asm
	mov.b64 	%rd255, {%r56, %r61};
	mov.b64 	%fd214, %rd255;
	mov.b64 	{%r67, %r72}, %rd354;
	// begin inline asm
	shfl.sync.down.b32 %r66, %r67, %r73, %r74, %r75;
	// end inline asm
	// begin inline asm
	shfl.sync.down.b32 %r71, %r72, %r73, %r74, %r75;
	// end inline asm
	mov.b64 	%rd161, {%r66, %r71};
	setp.gt.s32 	%p53, %r55, 30;
	mov.f64 	%fd340, %fd338;
	mov.u64 	%rd356, %rd354;
	@%p53 bra 	$L__BB2_164;
	abs.f64 	%fd215, %fd338;
	abs.f64 	%fd216, %fd214;
	setp.lt.f64 	%p54, %fd215, %fd216;
	mov.f64 	%fd340, %fd214;
	mov.u64 	%rd356, %rd161;
	@%p54 bra 	$L__BB2_164;
	setp.lt.f64 	%p55, %fd216, %fd215;
	mov.f64 	%fd340, %fd338;
	mov.u64 	%rd356, %rd354;
	@%p55 bra 	$L__BB2_164;
	setp.lt.s64 	%p56, %rd354, %rd161;
	selp.f64 	%fd340, %fd338, %fd214, %p56;
	min.s64 	%rd356, %rd354, %rd161;
$L__BB2_164:
	mov.b64 	%rd256, %fd340;
	mov.b64 	{%r77, %r82}, %rd256;
	mov.b32 	%r93, 2;
	mov.b32 	%r94, 31;
	mov.b32 	%r95, -1;
	// begin inline asm
	shfl.sync.down.b32 %r76, %r77, %r93, %r94, %r95;
	// end inline asm
	// begin inline asm
	shfl.sync.down.b32 %r81, %r82, %r93, %r94, %r95;
	// end inline asm
	mov.b64 	%rd257, {%r76, %r81};
	mov.b64 	%fd219, %rd257;
	mov.b64 	{%r87, %r92}, %rd356;
	// begin inline asm
	shfl.sync.down.b32 %r86, %r87, %r93, %r94, %r95;
	// end inline asm
	// begin inline asm
	shfl.sync.down.b32 %r91, %r92, %r93, %r94, %r95;
	// end inline asm
	mov.b64 	%rd164, {%r86, %r91};
	setp.gt.s32 	%p57, %r55, 29;
	mov.f64 	%fd341, %fd340;
	mov.u64 	%rd357, %rd356;
	@%p57 bra 	$L__BB2_168;
	abs.f64 	%fd220, %fd340;
	abs.f64 	%fd221, %fd219;
	setp.lt.f64 	%p58, %fd220, %fd221;
	mov.f64 	%fd341, %fd219;
	mov.u64 	%rd357, %rd164;
	@%p58 bra 	$L__BB2_168;
	setp.lt.f64 	%p59, %fd221, %fd220;
	mov.f64 	%fd341, %fd340;
	mov.u64 	%rd357, %rd356;
	@%p59 bra 	$L__BB2_168;
	setp.lt.s64 	%p60, %rd356, %rd164;
	selp.f64 	%fd341, %fd340, %fd219, %p60;
	min.s64 	%rd357, %rd356, %rd164;
$L__BB2_168:
	mov.b64 	%rd258, %fd341;
	mov.b64 	{%r97, %r102}, %rd258;
	mov.b32 	%r113, 4;
	mov.b32 	%r114, 31;
	mov.b32 	%r115, -1;
	// begin inline asm
	shfl.sync.down.b32 %r96, %r97, %r113, %r114, %r115;
	// end inline asm
	// begin inline asm
	shfl.sync.down.b32 %r101, %r102, %r113, %r114, %r115;
	// end inline asm
	mov.b64 	%rd259, {%r96, %r101};
	mov.b64 	%fd224, %rd259;
	mov.b64 	{%r107, %r112}, %rd357;
	// begin inline asm
	shfl.sync.down.b32 %r106, %r107, %r113, %r114, %r115;
	// end inline asm
	// begin inline asm
	shfl.sync.down.b32 %r111, %r112, %r113, %r114, %r115;
	// end inline asm
	mov.b64 	%rd167, {%r106, %r111};
	setp.gt.s32 	%p61, %r55, 27;
	mov.f64 	%fd342, %fd341;
	mov.u64 	%rd358, %rd357;
	@%p61 bra 	$L__BB2_172;
	abs.f64 	%fd225, %fd341;
	abs.f64 	%fd226, %fd224;
	setp.lt.f64 	%p62, %fd225, %fd226;
	mov.f64 	%fd342, %fd224;
	mov.u64 	%rd358, %rd167;
	@%p62 bra 	$L__BB2_172;
	setp.lt.f64 	%p63, %fd226, %fd225;
	mov.f64 	%fd342, %fd341;
	mov.u64 	%rd358, %rd357;
	@%p63 bra 	$L__BB2_172;
	setp.lt.s64 	%p64, %rd357, %rd167;
	selp.f64 	%fd342, %fd341, %fd224, %p64;
	min.s64 	%rd358, %rd357, %rd167;
$L__BB2_172:
	mov.b64 	%rd260, %fd342;
	mov.b64 	{%r117, %r122}, %rd260;
	mov.b32 	%r133, 8;
	mov.b32 	%r134, 31;
	mov.b32 	%r135, -1;
	// begin inline asm
	shfl.sync.down.b32 %r116, %r117, %r133, %r134, %r135;
	// end inline asm
	// begin inline asm
	shfl.sync.down.b32 %r121, %r122, %r133, %r134, %r135;
	// end inline asm
	mov.b64 	%rd261, {%r116, %r121};
	mov.b64 	%fd229, %rd261;
	mov.b64 	{%r127, %r132}, %rd358;
	// begin inline asm
	shfl.sync.down.b32 %r126, %r127, %r133, %r134, %r135;
	// end inline asm
	// begin inline asm
	shfl.sync.down.b32 %r131, %r132, %r133, %r134, %r135;
	// end inline asm
	mov.b64 	%rd170, {%r126, %r131};
	setp.gt.s32 	%p65, %r55, 23;
	mov.f64 	%fd343, %fd342;
	mov.u64 	%rd359, %rd358;
	@%p65 bra 	$L__BB2_176;
	abs.f64 	%fd230, %fd342;
	abs.f64 	%fd231, %fd229;
	setp.lt.f64 	%p66, %fd230, %fd231;
	mov.f64 	%fd343, %fd229;
	mov.u64 	%rd359, %rd170;
	@%p66 bra 	$L__BB2_176;
	setp.lt.f64 	%p67, %fd231, %fd230;
	mov.f64 	%fd343, %fd342;
	mov.u64 	%rd359, %rd358;
	@%p67 bra 	$L__BB2_176;
	setp.lt.s64 	%p68, %rd358, %rd170;
	selp.f64 	%fd343, %fd342, %fd229, %p68;
	min.s64 	%rd359, %rd358, %rd170;
$L__BB2_176:
	mov.b64 	%rd262, %fd343;
	mov.b64 	{%r137, %r142}, %rd262;
	mov.b32 	%r153, 16;
	mov.b32 	%r154, 31;
	mov.b32 	%r155, -1;
	// begin inline asm
	shfl.sync.down.b32 %r136, %r137, %r153, %r154, %r155;
	// end inline asm
	// begin inline asm
	shfl.sync.down.b32 %r141, %r142, %r153, %r154, %r155;
	// end inline asm
	mov.b64 	%rd263, {%r136, %r141};
	mov.b64 	%fd234, %rd263;
	mov.b64 	{%r147, %r152}, %rd359;
	// begin inline asm
	shfl.sync.down.b32 %r146, %r147, %r153, %r154, %r155;
	// end inline asm
	// begin inline asm
	shfl.sync.down.b32 %r151, %r152, %r153, %r154, %r155;
	// end inline asm
	mov.b64 	%rd173, {%r146, %r151};
	setp.gt.s32 	%p69, %r55, 15;
	mov.f64 	%fd351, %fd343;
	mov.u64 	%rd367, %rd359;
	@%p69 bra 	$L__BB2_180;
	abs.f64 	%fd235, %fd343;
	abs.f64 	%fd236, %fd234;
	setp.lt.f64 	%p70, %fd235, %fd236;
	mov.f64 	%fd351, %fd234;
	mov.u64 	%rd367, %rd173;
	@%p70 bra 	$L__BB2_180;
	setp.lt.f64 	%p71, %fd236, %fd235;
	mov.f64 	%fd351, %fd343;
	mov.u64 	%rd367, %rd359;
	@%p71 bra 	$L__BB2_180;
	setp.lt.s64 	%p72, %rd359, %rd173;
	selp.f64 	%fd351, %fd343, %fd234, %p72;
	min.s64 	%rd367, %rd359, %rd173;
$L__BB2_180:
	setp.ne.s32 	%p73, %r55, 0;
	@%p73 bra 	$L__BB2_182;
	shr.u32 	%r156, %r17, 1;
	and.b32  	%r157, %r156, 496;
	mov.u32 	%r158, _ZN6thrust24THRUST_300001_SM_1000_NS8cuda_cub4core6detail5shmemE;
	add.s32 	%r159, %r158, %r157;
	st.shared.f64 	[%r159+8], %fd351;
	st.shared.u64 	[%r159+16], %rd367;
$L__BB2_182:
	bar.sync 	0;
	setp.ne.s32 	%p74, %r17, 0;
	@%p74 bra 	$L__BB2_204;
	ld.shared.f64 	%fd239, [_ZN6thrust24THRUST_300001_SM_1000_NS8cuda_cub4core6detail5shmemE+24];
	ld.shared.u64 	%rd176, [_ZN6thrust24THRUST_300001_SM_1000_NS8cuda_cub4core6detail5shmemE+32];
	abs.f64 	%fd240, %fd351;
	abs.f64 	%fd241, %fd239;
	setp.lt.f64 	%p75, %fd240, %fd241;
	mov.f64 	%fd345, %fd239;
	mov.u64 	%rd361, %rd176;
	@%p75 bra 	$L__BB2_186;
	setp.lt.f64 	%p76, %fd241, %fd240;
	mov.f64 	%fd345, %fd351;
	mov.u64 	%rd361, %rd367;
	@%p76 bra 	$L__BB2_186;
	setp.lt.s64 	%p77, %rd367, %rd176;
	selp.f64 	%fd345, %fd351, %fd239, %p77;
	min.s64 	%rd361, %rd367, %rd176;
$L__BB2_186:
	ld.shared.f64 	%fd244, [_ZN6thrust24THRUST_300001_SM_1000_NS8cuda_cub4core6detail5shmemE+40];
	ld.shared.u64 	%rd179, [_ZN6thrust24THRUST_300001_SM_1000_NS8cuda_cub4core6detail5shmemE+48];
	abs.f64 	%fd245, %fd345;
	abs.f64 	%fd246, %fd244;
	setp.lt.f64 	%p78, %fd245, %fd246;
	mov.f64 	%fd346, %fd244;
	mov.u64 	%rd362, %rd179;
	@%p78 bra 	$L__BB2_189;
	setp.lt.f64 	%p79, %fd246, %fd245;
	mov.f64 	%fd346, %fd345;
	mov.u64 	%rd362, %rd361;
	@%p79 bra 	$L__BB2_189;
	setp.lt.s64 	%p80, %rd361, %rd179;
	selp.f64 	%fd346, %fd345, %fd244, %p80;
	min.s64 	%rd362, %rd361, %rd179;
$L__BB2_189:
	ld.shared.f64 	%fd249, [_ZN6thrust24THRUST_300001_SM_1000_NS8cuda_cub4core6detail5shmemE+56];
	ld.shared.u64 	%rd182, [_ZN6thrust24THRUST_300001_SM_1000_NS8cuda_cub4core6detail5shmemE+64];
	abs.f64 	%fd250, %fd346;
	abs.f64 	%fd251, %fd249;
	setp.lt.f64 	%p81, %fd250, %fd251;
	mov.f64 	%fd347, %fd249;
	mov.u64 	%rd363, %rd182;
	@%p81 bra 	$L__BB2_192;
	setp.lt.f64 	%p82, %fd251, %fd250;
	mov.f64 	%fd347, %fd346;
	mov.u64 	%rd363, %rd362;
	@%p82 bra 	$L__BB2_192;
	setp.lt.s64 	%p83, %rd362, %rd182;
	selp.f64 	%fd347, %fd346, %fd249, %p83;
	min.s64 	%rd363, %rd362, %rd182;
$L__BB2_192:
	ld.shared.f64 	%fd254, [_ZN6thrust24THRUST_300001_SM_1000_NS8cuda_cub4core6detail5shmemE+72];
	ld.shared.u64 	%rd185, [_ZN6thrust24THRUST_300001_SM_1000_NS8cuda_cub4core6detail5shmemE+80];
	abs.f64 	%fd255, %fd347;
	abs.f64 	%fd256, %fd254;
	setp.lt.f64 	%p84, %fd255, %fd256;
	mov.f64 	%fd348, %fd254;
	mov.u64 	%rd364, %rd185;
	@%p84 bra 	$L__BB2_195;
	setp.lt.f64 	%p85, %fd256, %fd255;
	mov.f64 	%fd348, %fd347;
	mov.u64 	%rd364, %rd363;
	@%p85 bra 	$L__BB2_195;
	setp.lt.s64 	%p86, %rd363, %rd185;
	selp.f64 	%fd348, %fd347, %fd254, %p86;
	min.s64 	%rd364, %rd363, %rd185;
$L__BB2_195:
	ld.shared.f64 	%fd259, [_ZN6thrust24THRUST_300001_SM_1000_NS8cuda_cub4core6detail5shmemE+88];
	ld.shared.u64 	%rd188, [_ZN6thrust24THRUST_300001_SM_1000_NS8cuda_cub4core6detail5shmemE+96];
	abs.f64 	%fd260, %fd348;
	abs.f64 	%fd261, %fd259;
	setp.lt.f64 	%p87, %fd260, %fd261;
	mov.f64 	%fd349, %fd259;
	mov.u64 	%rd365, %rd188;
	@%p87 bra 	$L__BB2_198;
	setp.lt.f64 	%p88, %fd261, %fd260;
	mov.f64 	%fd349, %fd348;
	mov.u64 	%rd365, %rd364;
	@%p88 bra 	$L__BB2_198;
	setp.lt.s64 	%p89, %rd364, %rd188;
	selp.f64 	%fd349, %fd348, %fd259, %p89;
	min.s64 	%rd365, %rd364, %rd188;
$L__BB2_198:
	ld.shared.f64 	%fd264, [_ZN6thrust24THRUST_300001_SM_1000_NS8cuda_cub4core6detail5shmemE+104];
	ld.shared.u64 	%rd191, [_ZN6thrust24THRUST_300001_SM_1000_NS8cuda_cub4core6detail5shmemE+112];
	abs.f64 	%fd265, %fd349;
	abs.f64 	%fd266, %fd264;
	setp.lt.f64 	%p90, %fd265, %fd266;
	mov.f64 	%fd350, %fd264;
	mov.u64 	%rd366, %rd191;
	@%p90 bra 	$L__BB2_201;
	setp.lt.f64 	%p91, %fd266, %fd265;
	mov.f64 	%fd350, %fd349;
	mov.u64 	%rd366, %rd365;
	@%p91 bra 	$L__BB2_201;
	setp.lt.s64 	%p92, %rd365, %rd191;
	selp.f64 	%fd350, %fd349, %fd264, %p92;
	min.s64 	%rd366, %rd365, %rd191;
$L__BB2_201:
	ld.shared.f64 	%fd269, [_ZN6thrust24THRUST_300001_SM_1000_NS8cuda_cub4core6detail5shmemE+120];
	ld.shared.u64 	%rd194, [_ZN6thrust24THRUST_300001_SM_1000_NS8cuda_cub4core6detail5shmemE+128];
	abs.f64 	%fd270, %fd350;
	abs.f64 	%fd271, %fd269;
	setp.lt.f64 	%p93, %fd270, %fd271;
	mov.u64 	%rd367, %rd194;
	mov.f64 	%fd351, %fd269;
	@%p93 bra 	$L__BB2_204;
	setp.lt.f64 	%p94, %fd271, %fd270;
	mov.u64 	%rd367, %rd366;
	mov.f64 	%fd351, %fd350;
	@%p94 bra 	$L__BB2_204;
	setp.lt.s64 	%p95, %rd366, %rd194;
	selp.f64 	%fd351, %fd350, %fd269, %p95;
	min.s64 	%rd367, %rd366, %rd194;
$L__BB2_204:
	mov.u32 	%r387, %tid.x;
	setp.ne.s32 	%p212, %r387, 0;
	@%p212 bra 	$L__BB2_206;
	ld.param.u64 	%rd297, [_ZN6thrust24THRUST_300001_SM_1000_NS8cuda_cub4core6detail13_kernel_agentINS1_8__reduce11ReduceAgentINS0_12zip_iteratorIN4cuda3std3__45tupleIJNS0_10device_ptrIdEENS0_17counting_iteratorIlNS0_11use_defaultESF_SF_EEEEEEEPNSB_IJdlEEESJ_iNS1_9__extrema9arg_max_fIdl7CompareEEEEJSI_SK_iSO_EEEvDpT0__param_1];
	cvta.to.global.u64 	%rd296, %rd297;
	st.global.f64 	[%rd296], %fd351;
	st.global.u64 	[%rd296+8], %rd367;
$L__BB2_206:
	ret;

}
	// .globl	_ZN6thrust24THRUST_300001_SM_1000_NS8cuda_cub4core6detail13_kernel_agentINS1_8__reduce11ReduceAgentINS0_12zip_iteratorIN4cuda3std3__45tupleIJNS0_10device_ptrIdEENS0_17counting_iteratorIlNS0_11use_defaultESF_SF_EEEEEEEPNSB_IJdlEEESJ_iNS1_9__extrema9arg_max_fIdl7CompareEEEEJSI_SK_iN3cub18CUB_300001_SM_100013GridEvenShareIiEENSR_9GridQueueIjEESO_EEEvDpT0_
.visible .entry _ZN6thrust24THRUST_300001_SM_1000_NS8cuda_cub4core6detail13_kernel_agentINS1_8__reduce11ReduceAgentINS0_12zip_iteratorIN4cuda3std3__45tupleIJNS0_10device_ptrIdEENS0_17counting_iteratorIlNS0_11use_defaultESF_SF_EEEEEEEPNSB_IJdlEEESJ_iNS1_9__extrema9arg_max_fIdl7CompareEEEEJSI_SK_iN3cub18CUB_300001_SM_100013GridEvenShareIiEENSR_9GridQueueIjEESO_EEEvDpT0_(
	.param .align 8 .b8 _ZN6thrust24THRUST_300001_SM_1000_NS8cuda_cub4core6detail13_kernel_agentINS1_8__reduce11ReduceAgentINS0_12zip_iteratorIN4cuda3std3__45tupleIJNS0_10device_ptrIdEENS0_17counting_iteratorIlNS0_11use_defaultESF_SF_EEEEEEEPNSB_IJdlEEESJ_iNS1_9__extrema9arg_max_fIdl7CompareEEEEJSI_SK_iN3cub18CUB_300001_SM_100013GridEvenShareIiEENSR_9GridQueueIjEESO_EEEvDpT0__param_0[16],
	.param .u64 .ptr .align 1 _ZN6thrust24THRUST_300001_SM_1000_NS8cuda_cub4core6detail13_kernel_agentINS1_8__reduce11ReduceAgentINS0_12zip_iteratorIN4cuda3std3__45tupleIJNS0_10device_ptrIdEENS0_17counting_iteratorIlNS0_11use_defaultESF_SF_EEEEEEEPNSB_IJdlEEESJ_iNS1_9__extrema9arg_max_fIdl7CompareEEEEJSI_SK_iN3cub18CUB_300001_SM_100013GridEvenShareIiEENSR_9GridQueueIjEESO_EEEvDpT0__param_1,
	.param .u32 _ZN6thrust24THRUST_300001_SM_1000_NS8cuda_cub4core6detail13_kernel_agentINS1_8__reduce11ReduceAgentINS0_12zip_iteratorIN4cuda3std3__45tupleIJNS0_10device_ptrIdEENS0_17counting_iteratorIlNS0_11use_defaultESF_SF_EEEEEEEPNSB_IJdlEEESJ_iNS1_9__extrema9arg_max_fIdl7CompareEEEEJSI_SK_iN3cub18CUB_300001_SM_100013GridEvenShareIiEENSR_9GridQueueIjEESO_EEEvDpT0__param_2,
	.param .align 4 .b8 _ZN6thrust24THRUST_300001_SM_1000_NS8cuda_cub4core6detail13_kernel_agentINS1_8__reduce11ReduceAgentINS0_12zip_iteratorIN4cuda3std3__45tupleIJNS0_10device_ptrIdEENS0_17counting_iteratorIlNS0_11use_defaultESF_SF_EEEEEEEPNSB_IJdlEEESJ_iNS1_9__extrema9arg_max_fIdl7CompareEEEEJSI_SK_iN3cub18CUB_300001_SM_100013GridEvenShareIiEENSR_9GridQueueIjEESO_EEEvDpT0__param_3[40],
	.param .align 8 .b8 _ZN6thrust24THRUST_300001_SM_1000_NS8cuda_cub4core6detail13_kernel_agentINS1_8__reduce11ReduceAgentINS0_12zip_iteratorIN4cuda3std3__45tupleIJNS0_10device_ptrIdEENS0_17counting_iteratorIlNS0_11use_defaultESF_SF_EEEEEEEPNSB_IJdlEEESJ_iNS1_9__extrema9arg_max_fIdl7CompareEEEEJSI_SK_iN3cub18CUB_300001_SM_100013GridEvenShareIiEENSR_9GridQueueIjEESO_EEEvDpT0__param_4[8],
	.param .align 1 .b8 _ZN6thrust24THRUST_300001_SM_1000_NS8cuda_cub4core6detail13_kernel_agentINS1_8__reduce11ReduceAgentINS0_12zip_iteratorIN4cuda3std3__45tupleIJNS0_10device_ptrIdEENS0_17counting_iteratorIlNS0_11use_defaultESF_SF_EEEEEEEPNSB_IJdlEEESJ_iNS1_9__extrema9arg_max_fIdl7CompareEEEEJSI_SK_iN3cub18CUB_300001_SM_100013GridEvenShareIiEENSR_9GridQueueIjEESO_EEEvDpT0__param_5[1]
)
.maxntid 256
{
	.reg .pred 	%p<215>;
	.reg .b32 	%r<437>;
	.reg .b64 	%rd<318>;
	.reg .b64 	%fd<352>;

	ld.param.u64 	%rd3, [_ZN6thrust24THRUST_300001_SM_1000_NS8cuda_cub4core6detail13_kernel_agentINS1_8__reduce11ReduceAgentINS0_12zip_iteratorIN4cuda3std3__45tupleIJNS0_10device_ptrIdEENS0_17counting_iteratorIlNS0_11use_defaultESF_SF_EEEEEEEPNSB_IJdlEEESJ_iNS1_9__extrema9arg_max_fIdl7CompareEEEEJSI_SK_iN3cub18CUB_300001_SM_100013GridEvenShareIiEENSR_9GridQueueIjEESO_EEEvDpT0__param_0+8];
	ld.param.u64 	%rd181, [_ZN6thrust24THRUST_300001_SM_1000_NS8cuda_cub4core6detail13_kernel_agentINS1_8__reduce11ReduceAgentINS0_12zip_iteratorIN4cuda3std3__45tupleIJNS0_10device_ptrIdEENS0_17counting_iteratorIlNS0_11use_defaultESF_SF_EEEEEEEPNSB_IJdlEEESJ_iNS1_9__extrema9arg_max_fIdl7CompareEEEEJSI_SK_iN3cub18CUB_300001_SM_100013GridEvenShareIiEENSR_9GridQueueIjEESO_EEEvDpT0__param_0];
	ld.param.u64 	%rd182, [_ZN6thrust24THRUST_300001_SM_1000_NS8cuda_cub4core6detail13_kernel_agentINS1_8__reduce11ReduceAgentINS0_12zip_iteratorIN4cuda3std3__45tupleIJNS0_10device_ptrIdEENS0_17counting_iteratorIlNS0_11use_defaultESF_SF_EEEEEEEPNSB_IJdlEEESJ_iNS1_9__extrema9arg_max_fIdl7CompareEEEEJSI_SK_iN3cub18CUB_300001_SM_100013GridEvenShareIiEENSR_9GridQueueIjEESO_EEEvDpT0__param_4];
	ld.param.u32 	%r66, [_ZN6thrust24THRUST_300001_SM_1000_NS8cuda_cub4core6detail13_kernel_agentINS1_8__reduce11ReduceAgentINS0_12zip_iteratorIN4cuda3std3__45tupleIJNS0_10device_ptrIdEENS0_17counting_iteratorIlNS0_11use_defaultESF_SF_EEEEEEEPNSB_IJdlEEESJ_iNS1_9__extrema9arg_max_fIdl7CompareEEEEJSI_SK_iN3cub18CUB_300001_SM_100013GridEvenShareIiEENSR_9GridQueueIjEESO_EEEvDpT0__param_2];
	cvta.to.global.u64 	%rd1, %rd182;
	cvta.to.global.u64 	%rd2, %rd181;
	mov.u32 	%r1, %ctaid.x;
	mul.lo.s32 	%r2, %r1, 1280;
	mov.u32 	%r67, %nctaid.x;
	mul.lo.s32 	%r3, %r67, 1280;
	add.s32 	%r68, %r2, 1280;
	setp.le.s32 	%p1, %r68, %r66;
	@%p1 bra 	$L__BB3_121;
	sub.s32 	%r4, %r66, %r2;
	mov.u32 	%r5, %tid.x;
	setp.ge.s32 	%p98, %r5, %r4;
	mov.f64 	%fd298, 0d0000000000000000;
	mov.b64 	%rd264, 0;
	mov.u32 	%r420, %r5;
	@%p98 bra 	$L__BB3_3;
	add.s32 	%r190, %r2, %r5;
	cvt.s64.s32 	%rd219, %r190;
	mul.wide.s32 	%rd220, %r190, 8;
	add.s64 	%rd221, %rd2, %rd220;
	add.s64 	%rd264, %rd3, %rd219;
	ld.global.f64 	%fd298, [%rd221];
	add.s32 	%r420, %r5, 256;
$L__BB3_3:
	setp.ge.s32 	%p99, %r420, %r4;
	@%p99 bra 	$L__BB3_25;
	not.b32 	%r191, %r420;
	add.s32 	%r192, %r66, %r191;
	sub.s32 	%r8, %r192, %r2;
	and.b32  	%r193, %r8, 768;
	setp.eq.s32 	%p100, %r193, 768;
	@%p100 bra 	$L__BB3_10;
	add.s32 	%r418, %r420, %r2;
	shr.u32 	%r194, %r8, 8;
	add.s32 	%r195, %r194, 1;
	and.b32  	%r196, %r195, 3;
	neg.s32 	%r417, %r196;
$L__BB3_6:
	.pragma "nounroll";
	mov.u64 	%rd6, %rd264;
	mov.f64 	%fd3, %fd298;
	cvt.s64.s32 	%rd223, %r418;
	add.s64 	%rd7, %rd3, %rd223;
	mul.wide.s32 	%rd224, %r418, 8;
	add.s64 	%rd225, %rd2, %rd224;
	ld.global.f64 	%fd4, [%rd225];
	abs.f64 	%fd5, %fd3;
	abs.f64 	%fd6, %fd4;
	setp.lt.f64 	%p101, %fd5, %fd6;
	mov.u64 	%rd264, %rd7;
	mov.f64 	%fd298, %fd4;
	@%p101 bra 	$L__BB3_9;
	setp.lt.f64 	%p102, %fd6, %fd5;
	mov.u64 	%rd264, %rd6;
	mov.f64 	%fd298, %fd3;
	@%p102 bra 	$L__BB3_9;
	setp.lt.s64 	%p103, %rd6, %rd7;
	min.s64 	%rd264, %rd6, %rd7;
	selp.f64 	%fd298, %fd3, %fd4, %p103;
$L__BB3_9:
	add.s32 	%r420, %r420, 256;
	add.s32 	%r418, %r418, 256;
	add.s32 	%r417, %r417, 1;
	setp.ne.s32 	%p104, %r417, 0;
	@%p104 bra 	$L__BB3_6;
$L__BB3_10:
	setp.lt.u32 	%p105, %r8, 768;
	@%p105 bra 	$L__BB3_25;
	add.s32 	%r421, %r420, %r2;
	add.s32 	%r424, %r421, 256;
	add.s32 	%r423, %r421, 512;
	add.s32 	%r422, %r421, 768;
	add.s64 	%rd12, %rd2, 4096;
$L__BB3_12:
	cvt.s64.s32 	%rd226, %r424;
	add.s64 	%rd14, %rd3, %rd226;
	cvt.s64.s32 	%rd227, %r423;
	add.s64 	%rd15, %rd3, %rd227;
	cvt.s64.s32 	%rd228, %r422;
	add.s64 	%rd16, %rd3, %rd228;
	cvt.s64.s32 	%rd229, %r421;
	mul.wide.s32 	%rd230, %r421, 8;
	add.s64 	%rd17, %rd12, %rd230;
	add.s64 	%rd18, %rd3, %rd229;
	ld.global.f64 	%fd12, [%rd17+-4096];
	abs.f64 	%fd13, %fd298;
	abs.f64 	%fd14, %fd12;
	setp.lt.f64 	%p106, %fd13, %fd14;
	mov.u64 	%rd261, %rd18;
	mov.f64 	%fd295, %fd12;
	@%p106 bra 	$L__BB3_15;
	setp.lt.f64 	%p107, %fd14, %fd13;
	mov.u64 	%rd261, %rd264;
	mov.f64 	%fd295, %fd298;
	@%p107 bra 	$L__BB3_15;
	setp.lt.s64 	%p108, %rd264, %rd18;
	min.s64 	%rd261, %rd264, %rd18;
	selp.f64 	%fd295, %fd298, %fd12, %p108;
$L__BB3_15:
	ld.global.f64 	%fd17, [%rd17+-2048];
	abs.f64 	%fd18, %fd295;
	abs.f64 	%fd19, %fd17;
	setp.lt.f64 	%p109, %fd18, %fd19;
	mov.u64 	%rd262, %rd14;
	mov.f64 	%fd296, %fd17;
	@%p109 bra 	$L__BB3_18;
	setp.lt.f64 	%p110, %fd19, %fd18;
	mov.u64 	%rd262, %rd261;
	mov.f64 	%fd296, %fd295;
	@%p110 bra 	$L__BB3_18;
	setp.lt.s64 	%p111, %rd261, %rd14;
	min.s64 	%rd262, %rd261, %rd14;
	selp.f64 	%fd296, %fd295, %fd17, %p111;
$L__BB3_18:
	ld.global.f64 	%fd22, [%rd17];
	abs.f64 	%fd23, %fd296;
	abs.f64 	%fd24, %fd22;
	setp.lt.f64 	%p112, %fd23, %fd24;
	mov.u64 	%rd263, %rd15;
	mov.f64 	%fd297, %fd22;
	@%p112 bra 	$L__BB3_21;
	setp.lt.f64 	%p113, %fd24, %fd23;
	mov.u64 	%rd263, %rd262;
	mov.f64 	%fd297, %fd296;
	@%p113 bra 	$L__BB3_21;
	setp.lt.s64 	%p114, %rd262, %rd15;
	min.s64 	%rd263, %rd262, %rd15;
	selp.f64 	%fd297, %fd296, %fd22, %p114;
$L__BB3_21:
	ld.global.f64 	%fd27, [%rd17+2048];
	abs.f64 	%fd28, %fd297;
	abs.f64 	%fd29, %fd27;
	setp.lt.f64 	%p115, %fd28, %fd29;
	mov.u64 	%rd264, %rd16;
	mov.f64 	%fd298, %fd27;
	@%p115 bra 	$L__BB3_24;
	setp.lt.f64 	%p116, %fd29, %fd28;
	mov.u64 	%rd264, %rd263;
	mov.f64 	%fd298, %fd297;
	@%p116 bra 	$L__BB3_24;
	setp.lt.s64 	%p117, %rd263, %rd16;
	min.s64 	%rd264, %rd263, %rd16;
	selp.f64 	%fd298, %fd297, %fd27, %p117;
$L__BB3_24:
	add.s32 	%r420, %r420, 1024;
	add.s32 	%r424, %r424, 1024;
	add.s32 	%r423, %r423, 1024;
	add.s32 	%r422, %r422, 1024;
	add.s32 	%r421, %r421, 1024;
	setp.lt.s32 	%p118, %r420, %r4;
	@%p118 bra 	$L__BB3_12;
$L__BB3_25:
	setp.lt.s32 	%p119, %r4, 256;
	@%p119 bra 	$L__BB3_70;
	// begin inline asm
	mov.u32 %r310, %laneid;
	// end inline asm
	mov.b64 	%rd241, %fd298;
	mov.b64 	{%r312, %r317}, %rd241;
	mov.b32 	%r328, 1;
	mov.b32 	%r329, 31;
	mov.b32 	%r330, -1;
	// begin inline asm
	shfl.sync.down.b32 %r311, %r312, %r328, %r329, %r330;
	// end inline asm
	// begin inline asm
	shfl.sync.down.b32 %r316, %r317, %r328, %r329, %r330;
	// end inline asm
	mov.b64 	%rd242, {%r311, %r316};
	mov.b64 	%fd33, %rd242;
	mov.b64 	{%r322, %r327}, %rd264;
	// begin inline asm
	shfl.sync.down.b32 %r321, %r322, %r328, %r329, %r330;
	// end inline asm
	// begin inline asm
	shfl.sync.down.b32 %r326, %r327, %r328, %r329, %r330;
	// end inline asm
	mov.b64 	%rd28, {%r321, %r326};
	setp.gt.s32 	%p171, %r310, 30;
	mov.u64 	%rd266, %rd264;
	mov.f64 	%fd300, %fd298;
	@%p171 bra 	$L__BB3_30;
	abs.f64 	%fd34, %fd298;
	abs.f64 	%fd35, %fd33;
	setp.lt.f64 	%p172, %fd34, %fd35;
	mov.u64 	%rd266, %rd28;
	mov.f64 	%fd300, %fd33;
	@%p172 bra 	$L__BB3_30;
	setp.lt.f64 	%p173, %fd35, %fd34;
	mov.u64 	%rd266, %rd264;
	mov.f64 	%fd300, %fd298;
	@%p173 bra 	$L__BB3_30;
	setp.lt.s64 	%p174, %rd264, %rd28;
	min.s64 	%rd266, %rd264, %rd28;
	selp.f64 	%fd300, %fd298, %fd33, %p174;
$L__BB3_30:
	mov.b64 	%rd243, %fd300;
	mov.b64 	{%r332, %r337}, %rd243;
	mov.b32 	%r348, 2;
	mov.b32 	%r349, 31;
	mov.b32 	%r350, -1;
	// begin inline asm
	shfl.sync.down.b32 %r331, %r332, %r348, %r349, %r350;
	// end inline asm
	// begin inline asm
	shfl.sync.down.b32 %r336, %r337, %r348, %r349, %r350;
	// end inline asm
	mov.b64 	%rd244, {%r331, %r336};
	mov.b64 	%fd38, %rd244;
	mov.b64 	{%r342, %r347}, %rd266;
	// begin inline asm
	shfl.sync.down.b32 %r341, %r342, %r348, %r349, %r350;
	// end inline asm
	// begin inline asm
	shfl.sync.down.b32 %r346, %r347, %r348, %r349, %r350;
	// end inline asm
	mov.b64 	%rd31, {%r341, %r346};
	setp.gt.s32 	%p175, %r310, 29;
	mov.u64 	%rd267, %rd266;
	mov.f64 	%fd301, %fd300;
	@%p175 bra 	$L__BB3_34;
	abs.f64 	%fd39, %fd300;
	abs.f64 	%fd40, %fd38;
	setp.lt.f64 	%p176, %fd39, %fd40;
	mov.u64 	%rd267, %rd31;
	mov.f64 	%fd301, %fd38;
	@%p176 bra 	$L__BB3_34;
	setp.lt.f64 	%p177, %fd40, %fd39;
	mov.u64 	%rd267, %rd266;
	mov.f64 	%fd301, %fd300;
	@%p177 bra 	$L__BB3_34;
	setp.lt.s64 	%p178, %rd266, %rd31;
	min.s64 	%rd267, %rd266, %rd31;
	selp.f64 	%fd301, %fd300, %fd38, %p178;
$L__BB3_34:
	mov.b64 	%rd245, %fd301;
	mov.b64 	{%r352, %r357}, %rd245;
	mov.b32 	%r368, 4;
	mov.b32 	%r369, 31;
	mov.b32 	%r370, -1;
	// begin inline asm
	shfl.sync.down.b32 %r351, %r352, %r368, %r369, %r370;
	// end inline asm
	// begin inline asm
	shfl.sync.down.b32 %r356, %r357, %r368, %r369, %r370;
	// end inline asm
	mov.b64 	%rd246, {%r351, %r356};
	mov.b64 	%fd43, %rd246;
	mov.b64 	{%r362, %r367}, %rd267;
	// begin inline asm
	shfl.sync.down.b32 %r361, %r362, %r368, %r369, %r370;
	// end inline asm
	// begin inline asm
	shfl.sync.down.b32 %r366, %r367, %r368, %r369, %r370;
	// end inline asm
	mov.b64 	%rd34, {%r361, %r366};
	setp.gt.s32 	%p179, %r310, 27;
	mov.u64 	%rd268, %rd267;
	mov.f64 	%fd302, %fd301;
	@%p179 bra 	$L__BB3_38;
	abs.f64 	%fd44, %fd301;
	abs.f64 	%fd45, %fd43;
	setp.lt.f64 	%p180, %fd44, %fd45;
	mov.u64 	%rd268, %rd34;
	mov.f64 	%fd302, %fd43;
	@%p180 bra 	$L__BB3_38;
	setp.lt.f64 	%p181, %fd45, %fd44;
	mov.u64 	%rd268, %rd267;
	mov.f64 	%fd302, %fd301;
	@%p181 bra 	$L__BB3_38;
	setp.lt.s64 	%p182, %rd267, %rd34;
	min.s64 	%rd268, %rd267, %rd34;
	selp.f64 	%fd302, %fd301, %fd43, %p182;
$L__BB3_38:
	mov.b64 	%rd247, %fd302;
	mov.b64 	{%r372, %r377}, %rd247;
	mov.b32 	%r388, 8;
	mov.b32 	%r389, 31;
	mov.b32 	%r390, -1;
	// begin inline asm
	shfl.sync.down.b32 %r371, %r372, %r388, %r389, %r390;
	// end inline asm
	// begin inline asm
	shfl.sync.down.b32 %r376, %r377, %r388, %r389, %r390;
	// end inline asm
	mov.b64 	%rd248, {%r371, %r376};
	mov.b64 	%fd48, %rd248;
	mov.b64 	{%r382, %r387}, %rd268;
	// begin inline asm
	shfl.sync.down.b32 %r381, %r382, %r388, %r389, %r390;
	// end inline asm
	// begin inline asm
	shfl.sync.down.b32 %r386, %r387, %r388, %r389, %r390;
	// end inline asm
	mov.b64 	%rd37, {%r381, %r386};
	setp.gt.s32 	%p183, %r310, 23;
	mov.u64 	%rd269, %rd268;
	mov.f64 	%fd303, %fd302;
	@%p183 bra 	$L__BB3_42;
	abs.f64 	%fd49, %fd302;
	abs.f64 	%fd50, %fd48;
	setp.lt.f64 	%p184, %fd49, %fd50;
	mov.u64 	%rd269, %rd37;
	mov.f64 	%fd303, %fd48;
	@%p184 bra 	$L__BB3_42;
	setp.lt.f64 	%p185, %fd50, %fd49;
	mov.u64 	%rd269, %rd268;
	mov.f64 	%fd303, %fd302;
	@%p185 bra 	$L__BB3_42;
	setp.lt.s64 	%p186, %rd268, %rd37;
	min.s64 	%rd269, %rd268, %rd37;
	selp.f64 	%fd303, %fd302, %fd48, %p186;
$L__BB3_42:
	mov.b64 	%rd249, %fd303;
	mov.b64 	{%r392, %r397}, %rd249;
	mov.b32 	%r408, 16;
	mov.b32 	%r409, 31;
	mov.b32 	%r410, -1;
	// begin inline asm
	shfl.sync.down.b32 %r391, %r392, %r408, %r409, %r410;
	// end inline asm
	// begin inline asm
	shfl.sync.down.b32 %r396, %r397, %r408, %r409, %r410;
	// end inline asm
	mov.b64 	%rd250, {%r391, %r396};
	mov.b64 	%fd53, %rd250;
	mov.b64 	{%r402, %r407}, %rd269;
	// begin inline asm
	shfl.sync.down.b32 %r401, %r402, %r408, %r409, %r410;
	// end inline asm
	// begin inline asm
	shfl.sync.down.b32 %r406, %r407, %r408, %r409, %r410;
	// end inline asm
	mov.b64 	%rd40, {%r401, %r406};
	setp.gt.s32 	%p187, %r310, 15;
	mov.u64 	%rd317, %rd269;
	mov.f64 	%fd351, %fd303;
	@%p187 bra 	$L__BB3_46;
	abs.f64 	%fd54, %fd303;
	abs.f64 	%fd55, %fd53;
	setp.lt.f64 	%p188, %fd54, %fd55;
	mov.u64 	%rd317, %rd40;
	mov.f64 	%fd351, %fd53;
	@%p188 bra 	$L__BB3_46;
	setp.lt.f64 	%p189, %fd55, %fd54;
	mov.u64 	%rd317, %rd269;
	mov.f64 	%fd351, %fd303;
	@%p189 bra 	$L__BB3_46;
	setp.lt.s64 	%p190, %rd269, %rd40;
	min.s64 	%rd317, %rd269, %rd40;
	selp.f64 	%fd351, %fd303, %fd53, %p190;
$L__BB3_46:
	setp.ne.s32 	%p191, %r310, 0;
	@%p191 bra 	$L__BB3_48;
	shr.u32 	%r411, %r5, 1;
	and.b32  	%r412, %r411, 496;
	mov.u32 	%r413, _ZN6thrust24THRUST_300001_SM_1000_NS8cuda_cub4core6detail5shmemE;
	add.s32 	%r414, %r413, %r412;
	st.shared.f64 	[%r414+8], %fd351;
	st.shared.u64 	[%r414+16], %rd317;
$L__BB3_48:
	bar.sync 	0;
	setp.ne.s32 	%p192, %r5, 0;
	@%p192 bra 	$L__BB3_208;
	ld.shared.f64 	%fd58, [_ZN6thrust24THRUST_300001_SM_1000_NS8cuda_cub4core6detail5shmemE+24];
	ld.shared.u64 	%rd43, [_ZN6thrust24THRUST_300001_SM_1000_NS8cuda_cub4core6detail5shmemE+32];
	abs.f64 	%fd59, %fd351;
	abs.f64 	%fd60, %fd58;
	setp.lt.f64 	%p193, %fd59, %fd60;
	mov.u64 	%rd271, %rd43;
	mov.f64 	%fd305, %fd58;
	@%p193 bra 	$L__BB3_52;
	setp.lt.f64 	%p194, %fd60, %fd59;
	mov.u64 	%rd271, %rd317;
	mov.f64 	%fd305, %fd351;
	@%p194 bra 	$L__BB3_52;
	setp.lt.s64 	%p195, %rd317, %rd43;
	min.s64 	%rd271, %rd317, %rd43;
	selp.f64 	%fd305, %fd351, %fd58, %p195;
$L__BB3_52:
	ld.shared.f64 	%fd63, [_ZN6thrust24THRUST_300001_SM_1000_NS8cuda_cub4core6detail5shmemE+40];
	ld.shared.u64 	%rd46, [_ZN6thrust24THRUST_300001_SM_1000_NS8cuda_cub4core6detail5shmemE+48];
	abs.f64 	%fd64, %fd305;
	abs.f64 	%fd65, %fd63;
	setp.lt.f64 	%p196, %fd64, %fd65;
	mov.u64 	%rd272, %rd46;
	mov.f64 	%fd306, %fd63;
	@%p196 bra 	$L__BB3_55;
	setp.lt.f64 	%p197, %fd65, %fd64;
	mov.u64 	%rd272, %rd271;
	mov.f64 	%fd306, %fd305;
	@%p197 bra 	$L__BB3_55;
	setp.lt.s64 	%p198, %rd271, %rd46;
	min.s64 	%rd272, %rd271, %rd46;
	selp.f64 	%fd306, %fd305, %fd63, %p198;
$L__BB3_55:
	ld.shared.f64 	%fd68, [_ZN6thrust24THRUST_300001_SM_1000_NS8cuda_cub4core6detail5shmemE+56];
	ld.shared.u64 	%rd49, [_ZN6thrust24THRUST_300001_SM_1000_NS8cuda_cub4core6detail5shmemE+64];
	abs.f64 	%fd69, %fd306;
	abs.f64 	%fd70, %fd68;
	setp.lt.f64 	%p199, %fd69, %fd70;
	mov.u64 	%rd273, %rd49;
	mov.f64 	%fd307, %fd68;
	@%p199 bra 	$L__BB3_58;
	setp.lt.f64 	%p200, %fd70, %fd69;
	mov.u64 	%rd273, %rd272;
	mov.f64 	%fd307, %fd306;
	@%p200 bra 	$L__BB3_58;
	setp.lt.s64 	%p201, %rd272, %rd49;
	min.s64 	%rd273, %rd272, %rd49;
	selp.f64 	%fd307, %fd306, %fd68, %p201;
$L__BB3_58:
	ld.shared.f64 	%fd73, [_ZN6thrust24THRUST_300001_SM_1000_NS8cuda_cub4core6detail5shmemE+72];
	ld.shared.u64 	%rd52, [_ZN6thrust24THRUST_300001_SM_1000_NS8cuda_cub4core6detail5shmemE+80];
	abs.f64 	%fd74, %fd307;
	abs.f64 	%fd75, %fd73;
	setp.lt.f64 	%p202, %fd74, %fd75;
	mov.u64 	%rd274, %rd52;
	mov.f64 	%fd308, %fd73;
	@%p202 bra 	$L__BB3_61;
	setp.lt.f64 	%p203, %fd75, %fd74;
	mov.u64 	%rd274, %rd273;
	mov.f64 	%fd308, %fd307;
	@%p203 bra 	$L__BB3_61;
	setp.lt.s64 	%p204, %rd273, %rd52;
	min.s64 	%rd274, %rd273, %rd52;
	selp.f64 	%fd308, %fd307, %fd73, %p204;
$L__BB3_61:
	ld.shared.f64 	%fd78, [_ZN6thrust24THRUST_300001_SM_1000_NS8cuda_cub4core6detail5shmemE+88];
	ld.shared.u64 	%rd55, [_ZN6thrust24THRUST_300001_SM_1000_NS8cuda_cub4core6detail5shmemE+96];
	abs.f64 	%fd79, %fd308;
	abs.f64 	%fd80, %fd78;
	setp.lt.f64 	%p205, %fd79, %fd80;
	mov.u64 	%rd275, %rd55;
	mov.f64 	%fd309, %fd78;
	@%p205 bra 	$L__BB3_64;
	setp.lt.f64 	%p206, %fd80, %fd79;
	mov.u64 	%rd275, %rd274;
	mov.f64 	%fd309, %fd308;
	@%p206 bra 	$L__BB3_64;
	setp.lt.s64 	%p207, %rd274, %rd55;
	min.s64 	%rd275, %rd274, %rd55;
	selp.f64 	%fd309, %fd308, %fd78, %p207;
$L__BB3_64:
	ld.shared.f64 	%fd83, [_ZN6thrust24THRUST_300001_SM_1000_NS8cuda_cub4core6detail5shmemE+104];
	ld.shared.u64 	%rd58, [_ZN6thrust24THRUST_300001_SM_1000_NS8cuda_cub4core6detail5shmemE+112];
	abs.f64 	%fd84, %fd309;
	abs.f64 	%fd85, %fd83;
	setp.lt.f64 	%p208, %fd84, %fd85;
	mov.u64 	%rd276, %rd58;
	mov.f64 	%fd310, %fd83;
	@%p208 bra 	$L__BB3_67;
	setp.lt.f64 	%p209, %fd85, %fd84;
	mov.u64 	%rd276, %rd275;
	mov.f64 	%fd310, %fd309;
	@%p209 bra 	$L__BB3_67;
	setp.lt.s64 	%p210, %rd275, %rd58;
	min.s64 	%rd276, %rd275, %rd58;
	selp.f64 	%fd310, %fd309, %fd83, %p210;
$L__BB3_67:
	ld.shared.f64 	%fd88, [_ZN6thrust24THRUST_300001_SM_1000_NS8cuda_cub4core6detail5shmemE+120];
	ld.shared.u64 	%rd61, [_ZN6thrust24THRUST_300001_SM_1000_NS8cuda_cub4core6detail5shmemE+128];
	abs.f64 	%fd89, %fd310;
	abs.f64 	%fd90, %fd88;
	setp.lt.f64 	%p211, %fd89, %fd90;
	mov.u64 	%rd317, %rd61;
	mov.f64 	%fd351, %fd88;
	@%p211 bra 	$L__BB3_208;
	setp.lt.f64 	%p212, %fd90, %fd89;
	mov.u64 	%rd317, %rd276;
	mov.f64 	%fd351, %fd310;
	@%p212 bra 	$L__BB3_208;
	setp.lt.s64 	%p213, %rd276, %rd61;
	min.s64 	%rd317, %rd276, %rd61;
	selp.f64 	%fd351, %fd310, %fd88, %p213;
	bra.uni 	$L__BB3_208;
$L__BB3_70:
	// begin inline asm
	mov.u32 %r197, %laneid;
	// end inline asm
	and.b32  	%r218, %r5, 992;
	add.s32 	%r219, %r218, 32;
	setp.gt.s32 	%p120, %r219, %r4;
	not.b32 	%r220, %r218;
	add.s32 	%r221, %r4, %r220;
	selp.b32 	%r216, %r221, 31, %p120;
	mov.b64 	%rd231, %fd298;
	mov.b64 	{%r199, %r204}, %rd231;
	mov.b32 	%r215, 1;
	mov.b32 	%r217, -1;
	// begin inline asm
	shfl.sync.down.b32 %r198, %r199, %r215, %r216, %r217;
	// end inline asm
	// begin inline asm
	shfl.sync.down.b32 %r203, %r204, %r215, %r216, %r217;
	// end inline asm
	mov.b64 	%rd232, {%r198, %r203};
	mov.b64 	%fd92, %rd232;
	mov.b64 	{%r209, %r214}, %rd264;
	// begin inline asm
	shfl.sync.down.b32 %r208, %r209, %r215, %r216, %r217;
	// end inline asm
	// begin inline asm
	shfl.sync.down.b32 %r213, %r214, %r215, %r216, %r217;
	// end inline asm
	mov.b64 	%rd63, {%r208, %r213};
	setp.ge.s32 	%p121, %r197, %r216;
	mov.u64 	%rd277, %rd264;
	mov.f64 	%fd311, %fd298;
	@%p121 bra 	$L__BB3_74;
	abs.f64 	%fd93, %fd298;
	abs.f64 	%fd94, %fd92;
	setp.lt.f64 	%p122, %fd93, %fd94;
	mov.u64 	%rd277, %rd63;
	mov.f64 	%fd311, %fd92;
	@%p122 bra 	$L__BB3_74;
	setp.lt.f64 	%p123, %fd94, %fd93;
	mov.u64 	%rd277, %rd264;
	mov.f64 	%fd311, %fd298;
	@%p123 bra 	$L__BB3_74;
	setp.lt.s64 	%p124, %rd264, %rd63;
	min.s64 	%rd277, %rd264, %rd63;
	selp.f64 	%fd311, %fd298, %fd92, %p124;
$L__BB3_74:
	mov.b64 	%rd233, %fd311;
	mov.b64 	{%r223, %r228}, %rd233;
	mov.b32 	%r239, 2;
	mov.b32 	%r241, -1;
	// begin inline asm
	shfl.sync.down.b32 %r222, %r223, %r239, %r216, %r241;
	// end inline asm
	// begin inline asm
	shfl.sync.down.b32 %r227, %r228, %r239, %r216, %r241;
	// end inline asm
	mov.b64 	%rd234, {%r222, %r227};
	mov.b64 	%fd97, %rd234;
	mov.b64 	{%r233, %r238}, %rd277;
	// begin inline asm
	shfl.sync.down.b32 %r232, %r233, %r239, %r216, %r241;
	// end inline asm
	// begin inline asm
	shfl.sync.down.b32 %r237, %r238, %r239, %r216, %r241;
	// end inline asm
	mov.b64 	%rd66, {%r232, %r237};
	add.s32 	%r242, %r197, 2;
	setp.gt.s32 	%p125, %r242, %r216;
	mov.u64 	%rd278, %rd277;
	mov.f64 	%fd312, %fd311;
	@%p125 bra 	$L__BB3_78;
	abs.f64 	%fd98, %fd311;
	abs.f64 	%fd99, %fd97;
	setp.lt.f64 	%p126, %fd98, %fd99;
	mov.u64 	%rd278, %rd66;
	mov.f64 	%fd312, %fd97;
	@%p126 bra 	$L__BB3_78;
	setp.lt.f64 	%p127, %fd99, %fd98;
	mov.u64 	%rd278, %rd277;
	mov.f64 	%fd312, %fd311;
	@%p127 bra 	$L__BB3_78;
	setp.lt.s64 	%p128, %rd277, %rd66;
	min.s64 	%rd278, %rd277, %rd66;
	selp.f64 	%fd312, %fd311, %fd97, %p128;
$L__BB3_78:
	mov.b64 	%rd235, %fd312;
	mov.b64 	{%r244, %r249}, %rd235;
	mov.b32 	%r260, 4;
	mov.b32 	%r262, -1;
	// begin inline asm
	shfl.sync.down.b32 %r243, %r244, %r260, %r216, %r262;
	// end inline asm
	// begin inline asm
	shfl.sync.down.b32 %r248, %r249, %r260, %r216, %r262;
	// end inline asm
	mov.b64 	%rd236, {%r243, %r248};
	mov.b64 	%fd102, %rd236;
	mov.b64 	{%r254, %r259}, %rd278;
	// begin inline asm
	shfl.sync.down.b32 %r253, %r254, %r260, %r216, %r262;
	// end inline asm
	// begin inline asm
	shfl.sync.down.b32 %r258, %r259, %r260, %r216, %r262;
	// end inline asm
	mov.b64 	%rd69, {%r253, %r258};
	add.s32 	%r263, %r197, 4;
	setp.gt.s32 	%p129, %r263, %r216;
	mov.u64 	%rd279, %rd278;
	mov.f64 	%fd313, %fd312;
	@%p129 bra 	$L__BB3_82;
	abs.f64 	%fd103, %fd312;
	abs.f64 	%fd104, %fd102;
	setp.lt.f64 	%p130, %fd103, %fd104;
	mov.u64 	%rd279, %rd69;
	mov.f64 	%fd313, %fd102;
	@%p130 bra 	$L__BB3_82;
	setp.lt.f64 	%p131, %fd104, %fd103;
	mov.u64 	%rd279, %rd278;
	mov.f64 	%fd313, %fd312;
	@%p131 bra 	$L__BB3_82;
	setp.lt.s64 	%p132, %rd278, %rd69;
	min.s64 	%rd279, %rd278, %rd69;
	selp.f64 	%fd313, %fd312, %fd102, %p132;
$L__BB3_82:
	mov.b64 	%rd237, %fd313;
	mov.b64 	{%r265, %r270}, %rd237;
	mov.b32 	%r281, 8;
	mov.b32 	%r283, -1;
	// begin inline asm
	shfl.sync.down.b32 %r264, %r265, %r281, %r216, %r283;
	// end inline asm
	// begin inline asm
	shfl.sync.down.b32 %r269, %r270, %r281, %r216, %r283;
	// end inline asm
	mov.b64 	%rd238, {%r264, %r269};
	mov.b64 	%fd107, %rd238;
	mov.b64 	{%r275, %r280}, %rd279;
	// begin inline asm
	shfl.sync.down.b32 %r274, %r275, %r281, %r216, %r283;
	// end inline asm
	// begin inline asm
	shfl.sync.down.b32 %r279, %r280, %r281, %r216, %r283;
	// end inline asm
	mov.b64 	%rd72, {%r274, %r279};
	add.s32 	%r284, %r197, 8;
	setp.gt.s32 	%p133, %r284, %r216;
	mov.u64 	%rd280, %rd279;
	mov.f64 	%fd314, %fd313;
	@%p133 bra 	$L__BB3_86;
	abs.f64 	%fd108, %fd313;
	abs.f64 	%fd109, %fd107;
	setp.lt.f64 	%p134, %fd108, %fd109;
	mov.u64 	%rd280, %rd72;
	mov.f64 	%fd314, %fd107;
	@%p134 bra 	$L__BB3_86;
	setp.lt.f64 	%p135, %fd109, %fd108;
	mov.u64 	%rd280, %rd279;
	mov.f64 	%fd314, %fd313;
	@%p135 bra 	$L__BB3_86;
	setp.lt.s64 	%p136, %rd279, %rd72;
	min.s64 	%rd280, %rd279, %rd72;
	selp.f64 	%fd314, %fd313, %fd107, %p136;
$L__BB3_86:
	mov.b64 	%rd239, %fd314;
	mov.b64 	{%r286, %r291}, %rd239;
	mov.b32 	%r302, 16;
	mov.b32 	%r304, -1;
	// begin inline asm
	shfl.sync.down.b32 %r285, %r286, %r302, %r216, %r304;
	// end inline asm
	// begin inline asm
	shfl.sync.down.b32 %r290, %r291, %r302, %r216, %r304;
	// end inline asm
	mov.b64 	%rd240, {%r285, %r290};
	mov.b64 	%fd112, %rd240;
	mov.b64 	{%r296, %r301}, %rd280;
	// begin inline asm
	shfl.sync.down.b32 %r295, %r296, %r302, %r216, %r304;
	// end inline asm
	// begin inline asm
	shfl.sync.down.b32 %r300, %r301, %r302, %r216, %r304;
	// end inline asm
	mov.b64 	%rd75, {%r295, %r300};
	add.s32 	%r305, %r197, 16;
	setp.gt.s32 	%p137, %r305, %r216;
	mov.u64 	%rd317, %rd280;
	mov.f64 	%fd351, %fd314;
	@%p137 bra 	$L__BB3_90;
	abs.f64 	%fd113, %fd314;
	abs.f64 	%fd114, %fd112;
	setp.lt.f64 	%p138, %fd113, %fd114;
	mov.u64 	%rd317, %rd75;
	mov.f64 	%fd351, %fd112;
	@%p138 bra 	$L__BB3_90;
	setp.lt.f64 	%p139, %fd114, %fd113;
	mov.u64 	%rd317, %rd280;
	mov.f64 	%fd351, %fd314;
	@%p139 bra 	$L__BB3_90;
	setp.lt.s64 	%p140, %rd280, %rd75;
	min.s64 	%rd317, %rd280, %rd75;
	selp.f64 	%fd351, %fd314, %fd112, %p140;
$L__BB3_90:
	setp.ne.s32 	%p141, %r197, 0;
	@%p141 bra 	$L__BB3_92;
	shr.u32 	%r306, %r5, 1;
	and.b32  	%r307, %r306, 496;
	mov.u32 	%r308, _ZN6thrust24THRUST_300001_SM_1000_NS8cuda_cub4core6detail5shmemE;
	add.s32 	%r309, %r308, %r307;
	st.shared.f64 	[%r309+8], %fd351;
	st.shared.u64 	[%r309+16], %rd317;
$L__BB3_92:
	bar.sync 	0;
	setp.ne.s32 	%p142, %r5, 0;
	@%p142 bra 	$L__BB3_208;
	setp.lt.s32 	%p143, %r4, 33;
	mov.f64 	%fd316, %fd351;
	mov.u64 	%rd282, %rd317;
	@%p143 bra 	$L__BB3_97;
	ld.shared.f64 	%fd117, [_ZN6thrust24THRUST_300001_SM_1000_NS8cuda_cub4core6detail5shmemE+24];
	ld.shared.u64 	%rd78, [_ZN6thrust24THRUST_300001_SM_1000_NS8cuda_cub4core6detail5shmemE+32];
	abs.f64 	%fd118, %fd351;
	abs.f64 	%fd119, %fd117;
	setp.lt.f64 	%p144, %fd118, %fd119;
	mov.f64 	%fd316, %fd117;
	mov.u64 	%rd282, %rd78;
	@%p144 bra 	$L__BB3_97;
	setp.lt.f64 	%p145, %fd119, %fd118;
	mov.f64 	%fd316, %fd351;
	mov.u64 	%rd282, %rd317;
	@%p145 bra 	$L__BB3_97;
	setp.lt.s64 	%p146, %rd317, %rd78;
	min.s64 	%rd282, %rd317, %rd78;
	selp.f64 	%fd316, %fd351, %fd117, %p146;
$L__BB3_97:
	setp.lt.s32 	%p147, %r4, 65;
	mov.f64 	%fd317, %fd316;
	mov.u64 	%rd283, %rd282;
	@%p147 bra 	$L__BB3_101;
	ld.shared.f64 	%fd122, [_ZN6thrust24THRUST_300001_SM_1000_NS8cuda_cub4core6detail5shmemE+40];
	ld.shared.u64 	%rd81, [_ZN6thrust24THRUST_300001_SM_1000_NS8cuda_cub4core6detail5shmemE+48];
	abs.f64 	%fd123, %fd316;
	abs.f64 	%fd124, %fd122;
	setp.lt.f64 	%p148, %fd123, %fd124;
	mov.f64 	%fd317, %fd122;
	mov.u64 	%rd283, %rd81;
	@%p148 bra 	$L__BB3_101;
	setp.lt.f64 	%p149, %fd124, %fd123;
	mov.f64 	%fd317, %fd316;
	mov.u64 	%rd283, %rd282;
	@%p149 bra 	$L__BB3_101;
	setp.lt.s64 	%p150, %rd282, %rd81;
	selp.f64 	%fd317, %fd316, %fd122, %p150;
	min.s64 	%rd283, %rd282, %rd81;
$L__BB3_101:
	setp.lt.s32 	%p151, %r4, 97;
	mov.f64 	%fd318, %fd317;
	mov.u64 	%rd284, %rd283;
	@%p151 bra 	$L__BB3_105;
	ld.shared.f64 	%fd127, [_ZN6thrust24THRUST_300001_SM_1000_NS8cuda_cub4core6detail5shmemE+56];
	ld.shared.u64 	%rd84, [_ZN6thrust24THRUST_300001_SM_1000_NS8cuda_cub4core6detail5shmemE+64];
	abs.f64 	%fd128, %fd317;
	abs.f64 	%fd129, %fd127;
	setp.lt.f64 	%p152, %fd128, %fd129;
	mov.f64 	%fd318, %fd127;
	mov.u64 	%rd284, %rd84;
	@%p152 bra 	$L__BB3_105;
	setp.lt.f64 	%p153, %fd129, %fd128;
	mov.f64 	%fd318, %fd317;
	mov.u64 	%rd284, %rd283;
	@%p153 bra 	$L__BB3_105;
	setp.lt.s64 	%p154, %rd283, %rd84;
	selp.f64 	%fd318, %fd317, %fd127, %p154;
	min.s64 	%rd284, %rd283, %rd84;
$L__BB3_105:
	setp.lt.s32 	%p155, %r4, 129;
	mov.f64 	%fd319, %fd318;
	mov.u64 	%rd285, %rd284;
	@%p155 bra 	$L__BB3_109;
	ld.shared.f64 	%fd132, [_ZN6thrust24THRUST_300001_SM_1000_NS8cuda_cub4core6detail5shmemE+72];
	ld.shared.u64 	%rd87, [_ZN6thrust24THRUST_300001_SM_1000_NS8cuda_cub4core6detail5shmemE+80];
	abs.f64 	%fd133, %fd318;
	abs.f64 	%fd134, %fd132;
	setp.lt.f64 	%p156, %fd133, %fd134;
	mov.f64 	%fd319, %fd132;
	mov.u64 	%rd285, %rd87;
	@%p156 bra 	$L__BB3_109;
	setp.lt.f64 	%p157, %fd134, %fd133;
	mov.f64 	%fd319, %fd318;
	mov.u64 	%rd285, %rd284;
	@%p157 bra 	$L__BB3_109;
	setp.lt.s64 	%p158, %rd284, %rd87;
	selp.f64 	%fd319, %fd318, %fd132, %p158;
	min.s64 	%rd285, %rd284, %rd87;
$L__BB3_109:
	setp.lt.s32 	%p159, %r4, 161;
	mov.f64 	%fd320, %fd319;
	mov.u64 	%rd286, %rd285;
	@%p159 bra 	$L__BB3_113;
	ld.shared.f64 	%fd137, [_ZN6thrust24THRUST_300001_SM_1000_NS8cuda_cub4core6detail5shmemE+88];
	ld.shared.u64 	%rd90, [_ZN6thrust24THRUST_300001_SM_1000_NS8cuda_cub4core6detail5shmemE+96];
	abs.f64 	%fd138, %fd319;
	abs.f64 	%fd139, %fd137;
	setp.lt.f64 	%p160, %fd138, %fd139;
	mov.f64 	%fd320, %fd137;
	mov.u64 	%rd286, %rd90;
	@%p160 bra 	$L__BB3_113;
	setp.lt.f64 	%p161, %fd139, %fd138;
	mov.f64 	%fd320, %fd319;
	mov.u64 	%rd286, %rd285;
	@%p161 bra 	$L__BB3_113;
	setp.lt.s64 	%p162, %rd285, %rd90;
	selp.f64 	%fd320, %fd319, %fd137, %p162;
	min.s64 	%rd286, %rd285, %rd90;
$L__BB3_113:
	setp.lt.s32 	%p163, %r4, 193;
	mov.f64 	%fd321, %fd320;
	mov.u64 	%rd287, %rd286;
	@%p163 bra 	$L__BB3_117;
	ld.shared.f64 	%fd142, [_ZN6thrust24THRUST_300001_SM_1000_NS8cuda_cub4core6detail5shmemE+104];
	ld.shared.u64 	%rd93, [_ZN6thrust24THRUST_300001_SM_1000_NS8cuda_cub4core6detail5shmemE+112];
	abs.f64 	%fd143, %fd320;
	abs.f64 	%fd144, %fd142;
	setp.lt.f64 	%p164, %fd143, %fd144;
	mov.f64 	%fd321, %fd142;
	mov.u64 	%rd287, %rd93;
	@%p164 bra 	$L__BB3_117;
	setp.lt.f64 	%p165, %fd144, %fd143;
	mov.f64 	%fd321, %fd320;
	mov.u64 	%rd287, %rd286;
	@%p165 bra 	$L__BB3_117;
	setp.lt.s64 	%p166, %rd286, %rd93;
	selp.f64 	%fd321, %fd320, %fd142, %p166;
	min.s64 	%rd287, %rd286, %rd93;
$L__BB3_117:
	setp.lt.s32 	%p167, %r4, 225;
	mov.u64 	%rd317, %rd287;
	mov.f64 	%fd351, %fd321;
	@%p167 bra 	$L__BB3_208;
	ld.shared.f64 	%fd147, [_ZN6thrust24THRUST_300001_SM_1000_NS8cuda_cub4core6detail5shmemE+120];
	ld.shared.u64 	%rd96, [_ZN6thrust24THRUST_300001_SM_1000_NS8cuda_cub4core6detail5shmemE+128];
	abs.f64 	%fd148, %fd321;
	abs.f64 	%fd149, %fd147;
	setp.lt.f64 	%p168, %fd148, %fd149;
	mov.u64 	%rd317, %rd96;
	mov.f64 	%fd351, %fd147;
	@%p168 bra 	$L__BB3_208;
	setp.lt.f64 	%p169, %fd149, %fd148;
	mov.u64 	%rd317, %rd287;
	mov.f64 	%fd351, %fd321;
	@%p169 bra 	$L__BB3_208;
	setp.lt.s64 	%p170, %rd287, %rd96;
	selp.f64 	%fd351, %fd321, %fd147, %p170;
	min.s64 	%rd317, %rd287, %rd96;
	bra.uni 	$L__BB3_208;
$L__BB3_121:
	mov.u32 	%r35, %tid.x;
	cvt.s64.s32 	%rd183, %r2;
	add.s64 	%rd98, %rd3, %rd183;
	cvt.u64.u32 	%rd99, %r35;
	add.s64 	%rd184, %rd99, %rd183;
	shl.b64 	%rd185, %rd184, 3;
	add.s64 	%rd186, %rd2, %rd185;
	ld.global.f64 	%fd274, [%rd186];
	add.s32 	%r69, %r35, 256;
	cvt.u64.u32 	%rd187, %r69;
	ld.global.f64 	%fd275, [%rd186+2048];
	add.s32 	%r70, %r35, 512;
	cvt.u64.u32 	%rd188, %r70;
	ld.global.f64 	%fd276, [%rd186+4096];
	add.s32 	%r71, %r35, 768;
	cvt.u64.u32 	%rd189, %r71;
	ld.global.f64 	%fd277, [%rd186+6144];
	or.b32  	%r72, %r35, 1024;
	cvt.u64.u32 	%rd100, %r72;
	add.s64 	%rd305, %rd98, %rd100;
	ld.global.f64 	%fd339, [%rd186+8192];
	abs.f64 	%fd278, %fd274;
	abs.f64 	%fd279, %fd275;
	setp.geu.f64 	%p2, %fd278, %fd279;
	selp.f64 	%fd280, %fd274, %fd275, %p2;
	selp.b64 	%rd190, %rd99, %rd187, %p2;
	abs.f64 	%fd281, %fd280;
	abs.f64 	%fd282, %fd276;
	setp.geu.f64 	%p3, %fd281, %fd282;
	selp.f64 	%fd283, %fd280, %fd276, %p3;
	selp.b64 	%rd191, %rd190, %rd188, %p3;
	abs.f64 	%fd284, %fd283;
	abs.f64 	%fd285, %fd277;
	setp.geu.f64 	%p4, %fd284, %fd285;
	selp.f64 	%fd152, %fd283, %fd277, %p4;
	selp.b64 	%rd102, %rd191, %rd189, %p4;
	abs.f64 	%fd153, %fd152;
	abs.f64 	%fd154, %fd339;
	setp.lt.f64 	%p5, %fd153, %fd154;
	@%p5 bra 	$L__BB3_123;
	setp.lt.f64 	%p6, %fd154, %fd153;
	setp.lt.u64 	%p7, %rd102, %rd100;
	or.pred  	%p8, %p6, %p7;
	selp.f64 	%fd339, %fd152, %fd339, %p8;
	add.s64 	%rd194, %rd98, %rd102;
	selp.b64 	%rd305, %rd194, %rd305, %p8;
$L__BB3_123:
	setp.le.s32 	%p9, %r66, %r3;
	@%p9 bra 	$L__BB3_164;
	setp.ne.s32 	%p10, %r35, 0;
	@%p10 bra 	$L__BB3_126;
	atom.global.add.u32 	%r73, [%rd1+4], 1280;
	add.s32 	%r74, %r73, %r3;
	st.shared.u32 	[_ZN6thrust24THRUST_300001_SM_1000_NS8cuda_cub4core6detail5shmemE+152], %r74;
$L__BB3_126:
	bar.sync 	0;
	ld.shared.u32 	%r427, [_ZN6thrust24THRUST_300001_SM_1000_NS8cuda_cub4core6detail5shmemE+152];
	add.s32 	%r75, %r427, 1280;
	setp.gt.s32 	%p11, %r75, %r66;
	@%p11 bra 	$L__BB3_141;
	mov.f64 	%fd323, %fd339;
	mov.u64 	%rd289, %rd305;
$L__BB3_128:
	cvt.s64.s32 	%rd195, %r427;
	add.s64 	%rd196, %rd99, %rd195;
	shl.b64 	%rd197, %rd196, 3;
	add.s64 	%rd198, %rd2, %rd197;
	add.s64 	%rd290, %rd196, %rd3;
	ld.global.f64 	%fd324, [%rd198];
	add.s64 	%rd291, %rd290, 256;
	ld.global.f64 	%fd325, [%rd198+2048];
	add.s64 	%rd292, %rd290, 512;
	ld.global.f64 	%fd326, [%rd198+4096];
	add.s64 	%rd293, %rd290, 768;
	ld.global.f64 	%fd327, [%rd198+6144];
	add.s64 	%rd305, %rd290, 1024;
	ld.global.f64 	%fd339, [%rd198+8192];
	abs.f64 	%fd163, %fd323;
	abs.f64 	%fd164, %fd324;
	setp.lt.f64 	%p12, %fd163, %fd164;
	@%p12 bra 	$L__BB3_130;
	setp.lt.f64 	%p13, %fd164, %fd163;
	setp.lt.s64 	%p14, %rd289, %rd290;
	or.pred  	%p15, %p13, %p14;
	selp.f64 	%fd324, %fd323, %fd324, %p15;
	selp.b64 	%rd290, %rd289, %rd290, %p15;
$L__BB3_130:
	abs.f64 	%fd167, %fd324;
	abs.f64 	%fd168, %fd325;
	setp.lt.f64 	%p16, %fd167, %fd168;
	@%p16 bra 	$L__BB3_132;
	setp.lt.f64 	%p17, %fd168, %fd167;
	setp.lt.s64 	%p18, %rd290, %rd291;
	or.pred  	%p19, %p17, %p18;
	selp.f64 	%fd325, %fd324, %fd325, %p19;
	selp.b64 	%rd291, %rd290, %rd291, %p19;
$L__BB3_132:
	abs.f64 	%fd171, %fd325;
	abs.f64 	%fd172, %fd326;
	setp.lt.f64 	%p20, %fd171, %fd172;
	@%p20 bra 	$L__BB3_134;
	setp.lt.f64 	%p21, %fd172, %fd171;
	setp.lt.s64 	%p22, %rd291, %rd292;
	or.pred  	%p23, %p21, %p22;
	selp.f64 	%fd326, %fd325, %fd326, %p23;
	selp.b64 	%rd292, %rd291, %rd292, %p23;
$L__BB3_134:
	abs.f64 	%fd175, %fd326;
	abs.f64 	%fd176, %fd327;
	setp.lt.f64 	%p24, %fd175, %fd176;
	@%p24 bra 	$L__BB3_136;
	setp.lt.f64 	%p25, %fd176, %fd175;
	setp.lt.s64 	%p26, %rd292, %rd293;
	or.pred  	%p27, %p25, %p26;
	selp.f64 	%fd327, %fd326, %fd327, %p27;
	selp.b64 	%rd293, %rd292, %rd293, %p27;
$L__BB3_136:
	abs.f64 	%fd179, %fd327;
	abs.f64 	%fd180, %fd339;
	setp.lt.f64 	%p28, %fd179, %fd180;
	@%p28 bra 	$L__BB3_138;
	setp.lt.f64 	%p29, %fd180, %fd179;
	setp.lt.s64 	%p30, %rd293, %rd305;
	or.pred  	%p31, %p29, %p30;
	selp.f64 	%fd339, %fd327, %fd339, %p31;
	selp.b64 	%rd305, %rd293, %rd305, %p31;
$L__BB3_138:
	setp.ne.s32 	%p32, %r35, 0;
	bar.sync 	0;
	@%p32 bra 	$L__BB3_140;
	atom.global.add.u32 	%r76, [%rd1+4], 1280;
	add.s32 	%r77, %r76, %r3;
	st.shared.u32 	[_ZN6thrust24THRUST_300001_SM_1000_NS8cuda_cub4core6detail5shmemE+152], %r77;
$L__BB3_140:
	bar.sync 	0;
	ld.shared.u32 	%r427, [_ZN6thrust24THRUST_300001_SM_1000_NS8cuda_cub4core6detail5shmemE+152];
	add.s32 	%r78, %r427, 1280;
	setp.le.s32 	%p33, %r78, %r66;
	mov.f64 	%fd323, %fd339;
	mov.u64 	%rd289, %rd305;
	@%p33 bra 	$L__BB3_128;
$L__BB3_141:
	setp.le.s32 	%p34, %r66, %r427;
	@%p34 bra 	$L__BB3_164;
	sub.s32 	%r40, %r66, %r427;
	setp.ge.s32 	%p35, %r35, %r40;
	@%p35 bra 	$L__BB3_164;
	not.b32 	%r79, %r35;
	add.s32 	%r80, %r66, %r79;
	sub.s32 	%r41, %r80, %r427;
	and.b32  	%r81, %r41, 768;
	setp.eq.s32 	%p36, %r81, 768;
	mov.u32 	%r431, %r35;
	@%p36 bra 	$L__BB3_149;
	add.s32 	%r429, %r35, %r427;
	shr.u32 	%r82, %r41, 8;
	add.s32 	%r83, %r82, 1;
	and.b32  	%r84, %r83, 3;
	neg.s32 	%r428, %r84;
	mov.u32 	%r431, %r35;
$L__BB3_145:
	.pragma "nounroll";
	mov.u64 	%rd122, %rd305;
	mov.f64 	%fd184, %fd339;
	cvt.s64.s32 	%rd200, %r429;
	add.s64 	%rd123, %rd3, %rd200;
	mul.wide.s32 	%rd201, %r429, 8;
	add.s64 	%rd202, %rd2, %rd201;
	ld.global.f64 	%fd185, [%rd202];
	abs.f64 	%fd186, %fd184;
	abs.f64 	%fd187, %fd185;
	setp.lt.f64 	%p37, %fd186, %fd187;
	mov.f64 	%fd339, %fd185;
	mov.u64 	%rd305, %rd123;
	@%p37 bra 	$L__BB3_148;
	setp.lt.f64 	%p38, %fd187, %fd186;
	mov.f64 	%fd339, %fd184;
	mov.u64 	%rd305, %rd122;
	@%p38 bra 	$L__BB3_148;
	setp.lt.s64 	%p39, %rd122, %rd123;
	selp.f64 	%fd339, %fd184, %fd185, %p39;
	min.s64 	%rd305, %rd122, %rd123;
$L__BB3_148:
	add.s32 	%r431, %r431, 256;
	add.s32 	%r429, %r429, 256;
	add.s32 	%r428, %r428, 1;
	setp.ne.s32 	%p40, %r428, 0;
	@%p40 bra 	$L__BB3_145;
$L__BB3_149:
	setp.lt.u32 	%p41, %r41, 768;
	@%p41 bra 	$L__BB3_164;
	add.s32 	%r432, %r431, %r427;
	add.s32 	%r435, %r432, 256;
	add.s32 	%r434, %r432, 512;
	add.s32 	%r433, %r432, 768;
	add.s64 	%rd128, %rd2, 4096;
$L__BB3_151:
	cvt.s64.s32 	%rd203, %r435;
	add.s64 	%rd130, %rd3, %rd203;
	cvt.s64.s32 	%rd204, %r434;
	add.s64 	%rd131, %rd3, %rd204;
	cvt.s64.s32 	%rd205, %r433;
	add.s64 	%rd132, %rd3, %rd205;
	cvt.s64.s32 	%rd206, %r432;
	mul.wide.s32 	%rd207, %r432, 8;
	add.s64 	%rd133, %rd128, %rd207;
	add.s64 	%rd134, %rd3, %rd206;
	ld.global.f64 	%fd193, [%rd133+-4096];
	abs.f64 	%fd194, %fd339;
	abs.f64 	%fd195, %fd193;
	setp.lt.f64 	%p42, %fd194, %fd195;
	mov.f64 	%fd335, %fd193;
	mov.u64 	%rd301, %rd134;
	@%p42 bra 	$L__BB3_154;
	setp.lt.f64 	%p43, %fd195, %fd194;
	mov.f64 	%fd335, %fd339;
	mov.u64 	%rd301, %rd305;
	@%p43 bra 	$L__BB3_154;
	setp.lt.s64 	%p44, %rd305, %rd134;
	selp.f64 	%fd335, %fd339, %fd193, %p44;
	min.s64 	%rd301, %rd305, %rd134;
$L__BB3_154:
	ld.global.f64 	%fd198, [%rd133+-2048];
	abs.f64 	%fd199, %fd335;
	abs.f64 	%fd200, %fd198;
	setp.lt.f64 	%p45, %fd199, %fd200;
	mov.f64 	%fd336, %fd198;
	mov.u64 	%rd302, %rd130;
	@%p45 bra 	$L__BB3_157;
	setp.lt.f64 	%p46, %fd200, %fd199;
	mov.f64 	%fd336, %fd335;
	mov.u64 	%rd302, %rd301;
	@%p46 bra 	$L__BB3_157;
	setp.lt.s64 	%p47, %rd301, %rd130;
	selp.f64 	%fd336, %fd335, %fd198, %p47;
	min.s64 	%rd302, %rd301, %rd130;
$L__BB3_157:
	ld.global.f64 	%fd203, [%rd133];
	abs.f64 	%fd204, %fd336;
	abs.f64 	%fd205, %fd203;
	setp.lt.f64 	%p48, %fd204, %fd205;
	mov.f64 	%fd337, %fd203;
	mov.u64 	%rd303, %rd131;
	@%p48 bra 	$L__BB3_160;
	setp.lt.f64 	%p49, %fd205, %fd204;
	mov.f64 	%fd337, %fd336;
	mov.u64 	%rd303, %rd302;
	@%p49 bra 	$L__BB3_160;
	setp.lt.s64 	%p50, %rd302, %rd131;
	selp.f64 	%fd337, %fd336, %fd203, %p50;
	min.s64 	%rd303, %rd302, %rd131;
$L__BB3_160:
	ld.global.f64 	%fd208, [%rd133+2048];
	abs.f64 	%fd209, %fd337;
	abs.f64 	%fd210, %fd208;
	setp.lt.f64 	%p51, %fd209, %fd210;
	mov.f64 	%fd339, %fd208;
	mov.u64 	%rd305, %rd132;
	@%p51 bra 	$L__BB3_163;
	setp.lt.f64 	%p52, %fd210, %fd209;
	mov.f64 	%fd339, %fd337;
	mov.u64 	%rd305, %rd303;
	@%p52 bra 	$L__BB3_163;
	setp.lt.s64 	%p53, %rd303, %rd132;
	selp.f64 	%fd339, %fd337, %fd208, %p53;
	min.s64 	%rd305, %rd303, %rd132;
$L__BB3_163:
	add.s32 	%r431, %r431, 1024;
	add.s32 	%r435, %r435, 1024;
	add.s32 	%r434, %r434, 1024;
	add.s32 	%r433, %r433, 1024;
	add.s32 	%r432, %r432, 1024;
	setp.lt.s32 	%p54, %r431, %r40;
	@%p54 bra 	$L__BB3_151;
$L__BB3_164:
	// begin inline asm
	mov.u32 %r85, %laneid;
	// end inline asm
	mov.b64 	%rd208, %fd339;
	mov.b64 	{%r87, %r92}, %rd208;
	mov.b32 	%r103, 1;
	mov.b32 	%r104, 31;
	mov.b32 	%r105, -1;
	// begin inline asm
	shfl.sync.down.b32 %r86, %r87, %r103, %r104, %r105;
	// end inline asm
	// begin inline asm
	shfl.sync.down.b32 %r91, %r92, %r103, %r104, %r105;
	// end inline asm
	mov.b64 	%rd209, {%r86, %r91};
	mov.b64 	%fd214, %rd209;
	mov.b64 	{%r97, %r102}, %rd305;
	// begin inline asm
	shfl.sync.down.b32 %r96, %r97, %r103, %r104, %r105;
	// end inline asm
	// begin inline asm
	shfl.sync.down.b32 %r101, %r102, %r103, %r104, %r105;
	// end inline asm
	mov.b64 	%rd144, {%r96, %r101};
	setp.gt.s32 	%p55, %r85, 30;
	mov.f64 	%fd340, %fd339;
	mov.u64 	%rd306, %rd305;
	@%p55 bra 	$L__BB3_168;
	abs.f64 	%fd215, %fd339;
	abs.f64 	%fd216, %fd214;
	setp.lt.f64 	%p56, %fd215, %fd216;
	mov.f64 	%fd340, %fd214;
	mov.u64 	%rd306, %rd144;
	@%p56 bra 	$L__BB3_168;
	setp.lt.f64 	%p57, %fd216, %fd215;
	mov.f64 	%fd340, %fd339;
	mov.u64 	%rd306, %rd305;
	@%p57 bra 	$L__BB3_168;
	setp.lt.s64 	%p58, %rd305, %rd144;
	selp.f64 	%fd340, %fd339, %fd214, %p58;
	min.s64 	%rd306, %rd305, %rd144;
$L__BB3_168:
	mov.b64 	%rd210, %fd340;
	mov.b64 	{%r107, %r112}, %rd210;
	mov.b32 	%r123, 2;
	mov.b32 	%r124, 31;
	mov.b32 	%r125, -1;
	// begin inline asm
	shfl.sync.down.b32 %r106, %r107, %r123, %r124, %r125;
	// end inline asm
	// begin inline asm
	shfl.sync.down.b32 %r111, %r112, %r123, %r124, %r125;
	// end inline asm
	mov.b64 	%rd211, {%r106, %r111};
	mov.b64 	%fd219, %rd211;
	mov.b64 	{%r117, %r122}, %rd306;
	// begin inline asm
	shfl.sync.down.b32 %r116, %r117, %r123, %r124, %r125;
	// end inline asm
	// begin inline asm
	shfl.sync.down.b32 %r121, %r122, %r123, %r124, %r125;
	// end inline asm
	mov.b64 	%rd147, {%r116, %r121};
	setp.gt.s32 	%p59, %r85, 29;
	mov.f64 	%fd341, %fd340;
	mov.u64 	%rd307, %rd306;
	@%p59 bra 	$L__BB3_172;
	abs.f64 	%fd220, %fd340;
	abs.f64 	%fd221, %fd219;
	setp.lt.f64 	%p60, %fd220, %fd221;
	mov.f64 	%fd341, %fd219;
	mov.u64 	%rd307, %rd147;
	@%p60 bra 	$L__BB3_172;
	setp.lt.f64 	%p61, %fd221, %fd220;
	mov.f64 	%fd341, %fd340;
	mov.u64 	%rd307, %rd306;
	@%p61 bra 	$L__BB3_172;
	setp.lt.s64 	%p62, %rd306, %rd147;
	selp.f64 	%fd341, %fd340, %fd219, %p62;
	min.s64 	%rd307, %rd306, %rd147;
$L__BB3_172:
	mov.b64 	%rd212, %fd341;
	mov.b64 	{%r127, %r132}, %rd212;
	mov.b32 	%r143, 4;
	mov.b32 	%r144, 31;
	mov.b32 	%r145, -1;
	// begin inline asm
	shfl.sync.down.b32 %r126, %r127, %r143, %r144, %r145;
	// end inline asm
	// begin inline asm
	shfl.sync.down.b32 %r131, %r132, %r143, %r144, %r145;
	// end inline asm
	mov.b64 	%rd213, {%r126, %r131};
	mov.b64 	%fd224, %rd213;
	mov.b64 	{%r137, %r142}, %rd307;
	// begin inline asm
	shfl.sync.down.b32 %r136, %r137, %r143, %r144, %r145;
	// end inline asm
	// begin inline asm
	shfl.sync.down.b32 %r141, %r142, %r143, %r144, %r145;
	// end inline asm
	mov.b64 	%rd150, {%r136, %r141};
	setp.gt.s32 	%p63, %r85, 27;
	mov.f64 	%fd342, %fd341;
	mov.u64 	%rd308, %rd307;
	@%p63 bra 	$L__BB3_176;
	abs.f64 	%fd225, %fd341;
	abs.f64 	%fd226, %fd224;
	setp.lt.f64 	%p64, %fd225, %fd226;
	mov.f64 	%fd342, %fd224;
	mov.u64 	%rd308, %rd150;
	@%p64 bra 	$L__BB3_176;
	setp.lt.f64 	%p65, %fd226, %fd225;
	mov.f64 	%fd342, %fd341;
	mov.u64 	%rd308, %rd307;
	@%p65 bra 	$L__BB3_176;
	setp.lt.s64 	%p66, %rd307, %rd150;
	selp.f64 	%fd342, %fd341, %fd224, %p66;
	min.s64 	%rd308, %rd307, %rd150;
$L__BB3_176:
	mov.b64 	%rd214, %fd342;
	mov.b64 	{%r147, %r152}, %rd214;
	mov.b32 	%r163, 8;
	mov.b32 	%r164, 31;
	mov.b32 	%r165, -1;
	// begin inline asm
	shfl.sync.down.b32 %r146, %r147, %r163, %r164, %r165;
	// end inline asm
	// begin inline asm
	shfl.sync.down.b32 %r151, %r152, %r163, %r164, %r165;
	// end inline asm
	mov.b64 	%rd215, {%r146, %r151};
	mov.b64 	%fd229, %rd215;
	mov.b64 	{%r157, %r162}, %rd308;
	// begin inline asm
	shfl.sync.down.b32 %r156, %r157, %r163, %r164, %r165;
	// end inline asm
	// begin inline asm
	shfl.sync.down.b32 %r161, %r162, %r163, %r164, %r165;
	// end inline asm
	mov.b64 	%rd153, {%r156, %r161};
	setp.gt.s32 	%p67, %r85, 23;
	mov.f64 	%fd343, %fd342;
	mov.u64 	%rd309, %rd308;
	@%p67 bra 	$L__BB3_180;
	abs.f64 	%fd230, %fd342;
	abs.f64 	%fd231, %fd229;
	setp.lt.f64 	%p68, %fd230, %fd231;
	mov.f64 	%fd343, %fd229;
	mov.u64 	%rd309, %rd153;
	@%p68 bra 	$L__BB3_180;
	setp.lt.f64 	%p69, %fd231, %fd230;
	mov.f64 	%fd343, %fd342;
	mov.u64 	%rd309, %rd308;
	@%p69 bra 	$L__BB3_180;
	setp.lt.s64 	%p70, %rd308, %rd153;
	selp.f64 	%fd343, %fd342, %fd229, %p70;
	min.s64 	%rd309, %rd308, %rd153;
$L__BB3_180:
	mov.b64 	%rd216, %fd343;
	mov.b64 	{%r167, %r172}, %rd216;
	mov.b32 	%r183, 16;
	mov.b32 	%r184, 31;
	mov.b32 	%r185, -1;
	// begin inline asm
	shfl.sync.down.b32 %r166, %r167, %r183, %r184, %r185;
	// end inline asm
	// begin inline asm
	shfl.sync.down.b32 %r171, %r172, %r183, %r184, %r185;
	// end inline asm
	mov.b64 	%rd217, {%r166, %r171};
	mov.b64 	%fd234, %rd217;
	mov.b64 	{%r177, %r182}, %rd309;
	// begin inline asm
	shfl.sync.down.b32 %r176, %r177, %r183, %r184, %r185;
	// end inline asm
	// begin inline asm
	shfl.sync.down.b32 %r181, %r182, %r183, %r184, %r185;
	// end inline asm
	mov.b64 	%rd156, {%r176, %r181};
	setp.gt.s32 	%p71, %r85, 15;
	mov.f64 	%fd351, %fd343;
	mov.u64 	%rd317, %rd309;
	@%p71 bra 	$L__BB3_184;
	abs.f64 	%fd235, %fd343;
	abs.f64 	%fd236, %fd234;
	setp.lt.f64 	%p72, %fd235, %fd236;
	mov.f64 	%fd351, %fd234;
	mov.u64 	%rd317, %rd156;
	@%p72 bra 	$L__BB3_184;
	setp.lt.f64 	%p73, %fd236, %fd235;
	mov.f64 	%fd351, %fd343;
	mov.u64 	%rd317, %rd309;
	@%p73 bra 	$L__BB3_184;
	setp.lt.s64 	%p74, %rd309, %rd156;
	selp.f64 	%fd351, %fd343, %fd234, %p74;
	min.s64 	%rd317, %rd309, %rd156;
$L__BB3_184:
	setp.ne.s32 	%p75, %r85, 0;
	@%p75 bra 	$L__BB3_186;
	shr.u32 	%r186, %r35, 1;
	and.b32  	%r187, %r186, 496;
	mov.u32 	%r188, _ZN6thrust24THRUST_300001_SM_1000_NS8cuda_cub4core6detail5shmemE;
	add.s32 	%r189, %r188, %r187;
	st.shared.f64 	[%r189+8], %fd351;
	st.shared.u64 	[%r189+16], %rd317;
$L__BB3_186:
	bar.sync 	0;
	setp.ne.s32 	%p76, %r35, 0;
	@%p76 bra 	$L__BB3_208;
	ld.shared.f64 	%fd239, [_ZN6thrust24THRUST_300001_SM_1000_NS8cuda_cub4core6detail5shmemE+24];
	ld.shared.u64 	%rd159, [_ZN6thrust24THRUST_300001_SM_1000_NS8cuda_cub4core6detail5shmemE+32];
	abs.f64 	%fd240, %fd351;
	abs.f64 	%fd241, %fd239;
	setp.lt.f64 	%p77, %fd240, %fd241;
	mov.f64 	%fd345, %fd239;
	mov.u64 	%rd311, %rd159;
	@%p77 bra 	$L__BB3_190;
	setp.lt.f64 	%p78, %fd241, %fd240;
	mov.f64 	%fd345, %fd351;
	mov.u64 	%rd311, %rd317;
	@%p78 bra 	$L__BB3_190;
	setp.lt.s64 	%p79, %rd317, %rd159;
	selp.f64 	%fd345, %fd351, %fd239, %p79;
	min.s64 	%rd311, %rd317, %rd159;
$L__BB3_190:
	ld.shared.f64 	%fd244, [_ZN6thrust24THRUST_300001_SM_1000_NS8cuda_cub4core6detail5shmemE+40];
	ld.shared.u64 	%rd162, [_ZN6thrust24THRUST_300001_SM_1000_NS8cuda_cub4core6detail5shmemE+48];
	abs.f64 	%fd245, %fd345;
	abs.f64 	%fd246, %fd244;
	setp.lt.f64 	%p80, %fd245, %fd246;
	mov.f64 	%fd346, %fd244;
	mov.u64 	%rd312, %rd162;
	@%p80 bra 	$L__BB3_193;
	setp.lt.f64 	%p81, %fd246, %fd245;
	mov.f64 	%fd346, %fd345;
	mov.u64 	%rd312, %rd311;
	@%p81 bra 	$L__BB3_193;
	setp.lt.s64 	%p82, %rd311, %rd162;
	selp.f64 	%fd346, %fd345, %fd244, %p82;
	min.s64 	%rd312, %rd311, %rd162;
$L__BB3_193:
	ld.shared.f64 	%fd249, [_ZN6thrust24THRUST_300001_SM_1000_NS8cuda_cub4core6detail5shmemE+56];
	ld.shared.u64 	%rd165, [_ZN6thrust24THRUST_300001_SM_1000_NS8cuda_cub4core6detail5shmemE+64];
	abs.f64 	%fd250, %fd346;
	abs.f64 	%fd251, %fd249;
	setp.lt.f64 	%p83, %fd250, %fd251;
	mov.f64 	%fd347, %fd249;
	mov.u64 	%rd313, %rd165;
	@%p83 bra 	$L__BB3_196;
	setp.lt.f64 	%p84, %fd251, %fd250;
	mov.f64 	%fd347, %fd346;
	mov.u64 	%rd313, %rd312;
	@%p84 bra 	$L__BB3_196;
	setp.lt.s64 	%p85, %rd312, %rd165;
	selp.f64 	%fd347, %fd346, %fd249, %p85;
	min.s64 	%rd313, %rd312, %rd165;
$L__BB3_196:
	ld.shared.f64 	%fd254, [_ZN6thrust24THRUST_300001_SM_1000_NS8cuda_cub4core6detail5shmemE+72];
	ld.shared.u64 	%rd168, [_ZN6thrust24THRUST_300001_SM_1000_NS8cuda_cub4core6detail5shmemE+80];
	abs.f64 	%fd255, %fd347;
	abs.f64 	%fd256, %fd254;
	setp.lt.f64 	%p86, %fd255, %fd256;
	mov.f64 	%fd348, %fd254;
	mov.u64 	%rd314, %rd168;
	@%p86 bra 	$L__BB3_199;
	setp.lt.f64 	%p87, %fd256, %fd255;
	mov.f64 	%fd348, %fd347;
	mov.u64 	%rd314, %rd313;
	@%p87 bra 	$L__BB3_199;
	setp.lt.s64 	%p88, %rd313, %rd168;
	selp.f64 	%fd348, %fd347, %fd254, %p88;
	min.s64 	%rd314, %rd313, %rd168;
$L__BB3_199:
	ld.shared.f64 	%fd259, [_ZN6thrust24THRUST_300001_SM_1000_NS8cuda_cub4core6detail5shmemE+88];
	ld.shared.u64 	%rd171, [_ZN6thrust24THRUST_300001_SM_1000_NS8cuda_cub4core6detail5shmemE+96];
	abs.f64 	%fd260, %fd348;
	abs.f64 	%fd261, %fd259;
	setp.lt.f64 	%p89, %fd260, %fd261;
	mov.f64 	%fd349, %fd259;
	mov.u64 	%rd315, %rd171;
	@%p89 bra 	$L__BB3_202;
	setp.lt.f64 	%p90, %fd261, %fd260;
	mov.f64 	%fd349, %fd348;
	mov.u64 	%rd315, %rd314;
	@%p90 bra 	$L__BB3_202;
	setp.lt.s64 	%p91, %rd314, %rd171;
	selp.f64 	%fd349, %fd348, %fd259, %p91;
	min.s64 	%rd315, %rd314, %rd171;
$L__BB3_202:
	ld.shared.f64 	%fd264, [_ZN6thrust24THRUST_300001_SM_1000_NS8cuda_cub4core6detail5shmemE+104];
	ld.shared.u64 	%rd174, [_ZN6thrust24THRUST_300001_SM_1000_NS8cuda_cub4core6detail5shmemE+112];
	abs.f64 	%fd265, %fd349;
	abs.f64 	%fd266, %fd264;
	setp.lt.f64 	%p92, %fd265, %fd266;
	mov.f64 	%fd350, %fd264;
	mov.u64 	%rd316, %rd174;
	@%p92 bra 	$L__BB3_205;
	setp.lt.f64 	%p93, %fd266, %fd265;
	mov.f64 	%fd350, %fd349;
	mov.u64 	%rd316, %rd315;
	@%p93 bra 	$L__BB3_205;
	setp.lt.s64 	%p94, %rd315, %rd174;
	selp.f64 	%fd350, %fd349, %fd264, %p94;
	min.s64 	%rd316, %rd315, %rd174;
$L__BB3_205:
	ld.shared.f64 	%fd269, [_ZN6thrust24THRUST_300001_SM_1000_NS8cuda_cub4core6detail5shmemE+120];
	ld.shared.u64 	%rd177, [_ZN6thrust24THRUST_300001_SM_1000_NS8cuda_cub4core6detail5shmemE+128];
	abs.f64 	%fd270, %fd350;
	abs.f64 	%fd271, %fd269;
	setp.lt.f64 	%p95, %fd270, %fd271;
	mov.u64 	%rd317, %rd177;
	mov.f64 	%fd351, %fd269;
	@%p95 bra 	$L__BB3_208;
	setp.lt.f64 	%p96, %fd271, %fd270;
	mov.u64 	%rd317, %rd316;
	mov.f64 	%fd351, %fd350;
	@%p96 bra 	$L__BB3_208;
	setp.lt.s64 	%p97, %rd316, %rd177;
	selp.f64 	%fd351, %fd350, %fd269, %p97;
	min.s64 	%rd317, %rd316, %rd177;
$L__BB3_208:
	mov.u32 	%r415, %tid.x;
	setp.ne.s32 	%p214, %r415, 0;
	@%p214 bra 	$L__BB3_210;
	ld.param.u64 	%rd254, [_ZN6thrust24THRUST_300001_SM_1000_NS8cuda_cub4core6detail13_kernel_agentINS1_8__reduce11ReduceAgentINS0_12zip_iteratorIN4cuda3std3__45tupleIJNS0_10device_ptrIdEENS0_17counting_iteratorIlNS0_11use_defaultESF_SF_EEEEEEEPNSB_IJdlEEESJ_iNS1_9__extrema9arg_max_fIdl7CompareEEEEJSI_SK_iN3cub18CUB_300001_SM_100013GridEvenShareIiEENSR_9GridQueueIjEESO_EEEvDpT0__param_1];
	cvta.to.global.u64 	%rd251, %rd254;
	mul.wide.u32 	%rd252, %r1, 16;
	add.s64 	%rd253, %rd251, %rd252;
	st.global.f64 	[%rd253], %fd351;
	st.global.u64 	[%rd253+8], %rd317;
$L__BB3_210:
	ret;

}
	// .globl	_ZN6thrust24THRUST_300001_SM_1000_NS8cuda_cub4core6detail13_kernel_agentINS1_8__reduce10DrainAgentIiEEJN3cub18CUB_300001_SM_10009GridQueueIjEEiEEEvDpT0_
.visible .entry _ZN6thrust24THRUST_300001_SM_1000_NS8cuda_cub4core6detail13_kernel_agentINS1_8__reduce10DrainAgentIiEEJN3cub18CUB_300001_SM_10009GridQueueIjEEiEEEvDpT0_(
	.param .align 8 .b8 _ZN6thrust24THRUST_300001_SM_1000_NS8cuda_cub4core6detail13_kernel_agentINS1_8__reduce10DrainAgentIiEEJN3cub18CUB_300001_SM_10009GridQueueIjEEiEEEvDpT0__param_0[8],
	.param .u32 _ZN6thrust24THRUST_300001_SM_1000_NS8cuda_cub4core6detail13_kernel_agentINS1_8__reduce10DrainAgentIiEEJN3cub18CUB_300001_SM_10009GridQueueIjEEiEEEvDpT0__param_1
)
.maxntid 1
{
	.reg .b32 	%r<3>;
	.reg .b64 	%rd<3>;

	ld.param.u64 	%rd1, [_ZN6thrust24THRUST_300001_SM_1000_NS8cuda_cub4core6detail13_kernel_agentINS1_8__reduce10DrainAgentIiEEJN3cub18CUB_300001_SM_10009GridQueueIjEEiEEEvDpT0__param_0];
	ld.param.u32 	%r1, [_ZN6thrust24THRUST_300001_SM_1000_NS8cuda_cub4core6detail13_kernel_agentINS1_8__reduce10DrainAgentIiEEJN3cub18CUB_300001_SM_10009GridQueueIjEEiEEEvDpT0__param_1];
	cvta.to.global.u64 	%rd2, %rd1;
	st.global.u32 	[%rd2], %r1;
	mov.b32 	%r2, 0;
	st.global.u32 	[%rd2+4], %r2;
	ret;

}
	// .globl	_ZN6thrust24THRUST_300001_SM_1000_NS8cuda_cub4core6detail13_kernel_agentINS1_8__reduce11ReduceAgentIPN4cuda3std3__45tupleIJdlEEESC_SB_iNS1_9__extrema9arg_max_fIdl7CompareEEEEJSC_SC_iSG_EEEvDpT0_
.visible .entry _ZN6thrust24THRUST_300001_SM_1000_NS8cuda_cub4core6detail13_kernel_agentINS1_8__reduce11ReduceAgentIPN4cuda3std3__45tupleIJdlEEESC_SB_iNS1_9__extrema9arg_max_fIdl7CompareEEEEJSC_SC_iSG_EEEvDpT0_(
	.param .u64 .ptr .align 1 _ZN6thrust24THRUST_300001_SM_1000_NS8cuda_cub4core6detail13_kernel_agentINS1_8__reduce11ReduceAgentIPN4cuda3std3__45tupleIJdlEEESC_SB_iNS1_9__extrema9arg_max_fIdl7CompareEEEEJSC_SC_iSG_EEEvDpT0__param_0,
	.param .u64 .ptr .align 1 _ZN6thrust24THRUST_300001_SM_1000_NS8cuda_cub4core6detail13_kernel_agentINS1_8__reduce11ReduceAgentIPN4cuda3std3__45tupleIJdlEEESC_SB_iNS1_9__extrema9arg_max_fIdl7CompareEEEEJSC_SC_iSG_EEEvDpT0__param_1,
	.param .u32 _ZN6thrust24THRUST_300001_SM_1000_NS8cuda_cub4core6detail13_kernel_agentINS1_8__reduce11ReduceAgentIPN4cuda3std3__45tupleIJdlEEESC_SB_iNS1_9__extrema9arg_max_fIdl7CompareEEEEJSC_SC_iSG_EEEvDpT0__param_2,
	.param .align 1 .b8 _ZN6thrust24THRUST_300001_SM_1000_NS8cuda_cub4core6detail13_kernel_agentINS1_8__reduce11ReduceAgentIPN4cuda3std3__45tupleIJdlEEESC_SB_iNS1_9__extrema9arg_max_fIdl7CompareEEEEJSC_SC_iSG_EEEvDpT0__param_3[1]
)
.maxntid 256
{
	.reg .pred 	%p<222>;
	.reg .b32 	%r<390>;
	.reg .b64 	%rd<395>;
	.reg .b64 	%fd<358>;

	ld.param.u32 	%r37, [_ZN6thrust24THRUST_300001_SM_1000_NS8cuda_cub4core6detail13_kernel_agentINS1_8__reduce11ReduceAgentIPN4cuda3std3__45tupleIJdlEEESC_SB_iNS1_9__extrema9arg_max_fIdl7CompareEEEEJSC_SC_iSG_EEEvDpT0__param_2];
	setp.eq.s32 	%p1, %r37, 0;
	@%p1 bra 	$L__BB5_211;
	setp.gt.s32 	%p2, %r37, 1279;
	@%p2 bra 	$L__BB5_121;
	mov.u32 	%r1, %tid.x;
	setp.ge.s32 	%p105, %r1, %r37;
	mov.f64 	%fd301, 0d0000000000000000;
	mov.b64 	%rd337, 0;
	mov.u32 	%r380, %r1;
	@%p105 bra 	$L__BB5_4;
	ld.param.u64 	%rd323, [_ZN6thrust24THRUST_300001_SM_1000_NS8cuda_cub4core6detail13_kernel_agentINS1_8__reduce11ReduceAgentIPN4cuda3std3__45tupleIJdlEEESC_SB_iNS1_9__extrema9arg_max_fIdl7CompareEEEEJSC_SC_iSG_EEEvDpT0__param_0];
	mul.wide.u32 	%rd273, %r1, 16;
	add.s64 	%rd270, %rd323, %rd273;
	// begin inline asm
	ld.global.nc.u64 %rd269, [%rd270];
	// end inline asm
	add.s64 	%rd272, %rd270, 8;
	// begin inline asm
	ld.global.nc.u64 %rd337, [%rd272];
	// end inline asm
	mov.b64 	%fd301, %rd269;
	add.s32 	%r380, %r1, 256;
$L__BB5_4:
	setp.ge.s32 	%p106, %r380, %r37;
	@%p106 bra 	$L__BB5_25;
	not.b32 	%r153, %r380;
	add.s32 	%r4, %r37, %r153;
	and.b32  	%r154, %r4, 768;
	setp.eq.s32 	%p107, %r154, 768;
	@%p107 bra 	$L__BB5_11;
	ld.param.u64 	%rd324, [_ZN6thrust24THRUST_300001_SM_1000_NS8cuda_cub4core6detail13_kernel_agentINS1_8__reduce11ReduceAgentIPN4cuda3std3__45tupleIJdlEEESC_SB_iNS1_9__extrema9arg_max_fIdl7CompareEEEEJSC_SC_iSG_EEEvDpT0__param_0];
	mul.wide.u32 	%rd275, %r380, 16;
	add.s64 	%rd328, %rd324, %rd275;
	shr.u32 	%r155, %r4, 8;
	add.s32 	%r156, %r155, 1;
	and.b32  	%r157, %r156, 3;
	neg.s32 	%r378, %r157;
$L__BB5_7:
	.pragma "nounroll";
	mov.u64 	%rd5, %rd337;
	mov.f64 	%fd3, %fd301;
	// begin inline asm
	ld.global.nc.u64 %rd276, [%rd328];
	// end inline asm
	add.s64 	%rd279, %rd328, 8;
	// begin inline asm
	ld.global.nc.u64 %rd278, [%rd279];
	// end inline asm
	mov.b64 	%fd4, %rd276;
	abs.f64 	%fd5, %fd3;
	abs.f64 	%fd6, %fd4;
	setp.lt.f64 	%p108, %fd5, %fd6;
	mov.u64 	%rd337, %rd278;
	mov.f64 	%fd301, %fd4;
	@%p108 bra 	$L__BB5_10;
	setp.lt.f64 	%p109, %fd6, %fd5;
	mov.u64 	%rd337, %rd5;
	mov.f64 	%fd301, %fd3;
	@%p109 bra 	$L__BB5_10;
	setp.lt.s64 	%p110, %rd5, %rd278;
	min.s64 	%rd337, %rd5, %rd278;
	selp.f64 	%fd301, %fd3, %fd4, %p110;
$L__BB5_10:
	add.s32 	%r380, %r380, 256;
	add.s64 	%rd328, %rd328, 4096;
	add.s32 	%r378, %r378, 1;
	setp.ne.s32 	%p111, %r378, 0;
	@%p111 bra 	$L__BB5_7;
$L__BB5_11:
	setp.lt.u32 	%p112, %r4, 768;
	@%p112 bra 	$L__BB5_25;
$L__BB5_12:
	ld.param.u64 	%rd325, [_ZN6thrust24THRUST_300001_SM_1000_NS8cuda_cub4core6detail13_kernel_agentINS1_8__reduce11ReduceAgentIPN4cuda3std3__45tupleIJdlEEESC_SB_iNS1_9__extrema9arg_max_fIdl7CompareEEEEJSC_SC_iSG_EEEvDpT0__param_0];
	mul.wide.s32 	%rd284, %r380, 16;
	add.s64 	%rd281, %rd325, %rd284;
	// begin inline asm
	ld.global.nc.u64 %rd280, [%rd281];
	// end inline asm
	add.s64 	%rd283, %rd281, 8;
	// begin inline asm
	ld.global.nc.u64 %rd282, [%rd283];
	// end inline asm
	mov.b64 	%fd12, %rd280;
	abs.f64 	%fd13, %fd301;
	abs.f64 	%fd14, %fd12;
	setp.lt.f64 	%p113, %fd13, %fd14;
	mov.u64 	%rd334, %rd282;
	mov.f64 	%fd298, %fd12;
	@%p113 bra 	$L__BB5_15;
	setp.lt.f64 	%p114, %fd14, %fd13;
	mov.u64 	%rd334, %rd337;
	mov.f64 	%fd298, %fd301;
	@%p114 bra 	$L__BB5_15;
	setp.lt.s64 	%p115, %rd337, %rd282;
	min.s64 	%rd334, %rd337, %rd282;
	selp.f64 	%fd298, %fd301, %fd12, %p115;
$L__BB5_15:
	add.s64 	%rd286, %rd281, 4096;
	// begin inline asm
	ld.global.nc.u64 %rd285, [%rd286];
	// end inline asm
	add.s64 	%rd288, %rd281, 4104;
	// begin inline asm
	ld.global.nc.u64 %rd287, [%rd288];
	// end inline asm
	mov.b64 	%fd17, %rd285;
	abs.f64 	%fd18, %fd298;
	abs.f64 	%fd19, %fd17;
	setp.lt.f64 	%p116, %fd18, %fd19;
	mov.u64 	%rd335, %rd287;
	mov.f64 	%fd299, %fd17;
	@%p116 bra 	$L__BB5_18;
	setp.lt.f64 	%p117, %fd19, %fd18;
	mov.u64 	%rd335, %rd334;
	mov.f64 	%fd299, %fd298;
	@%p117 bra 	$L__BB5_18;
	setp.lt.s64 	%p118, %rd334, %rd287;
	min.s64 	%rd335, %rd334, %rd287;
	selp.f64 	%fd299, %fd298, %fd17, %p118;
$L__BB5_18:
	add.s64 	%rd290, %rd281, 8192;
	// begin inline asm
	ld.global.nc.u64 %rd289, [%rd290];
	// end inline asm
	add.s64 	%rd292, %rd281, 8200;
	// begin inline asm
	ld.global.nc.u64 %rd291, [%rd292];
	// end inline asm
	mov.b64 	%fd22, %rd289;
	abs.f64 	%fd23, %fd299;
	abs.f64 	%fd24, %fd22;
	setp.lt.f64 	%p119, %fd23, %fd24;
	mov.u64 	%rd336, %rd291;
	mov.f64 	%fd300, %fd22;
	@%p119 bra 	$L__BB5_21;
	setp.lt.f64 	%p120, %fd24, %fd23;
	mov.u64 	%rd336, %rd335;
	mov.f64 	%fd300, %fd299;
	@%p120 bra 	$L__BB5_21;
	setp.lt.s64 	%p121, %rd335, %rd291;
	min.s64 	%rd336, %rd335, %rd291;
	selp.f64 	%fd300, %fd299, %fd22, %p121;
$L__BB5_21:
	add.s64 	%rd294, %rd281, 12288;
	// begin inline asm
	ld.global.nc.u64 %rd293, [%rd294];
	// end inline asm
	add.s64 	%rd296, %rd281, 12296;
	// begin inline asm
	ld.global.nc.u64 %rd295, [%rd296];
	// end inline asm
	mov.b64 	%fd27, %rd293;
	abs.f64 	%fd28, %fd300;
	abs.f64 	%fd29, %fd27;
	setp.lt.f64 	%p122, %fd28, %fd29;
	mov.u64 	%rd337, %rd295;
	mov.f64 	%fd301, %fd27;
	@%p122 bra 	$L__BB5_24;
	setp.lt.f64 	%p123, %fd29, %fd28;
	mov.u64 	%rd337, %rd336;
	mov.f64 	%fd301, %fd300;
	@%p123 bra 	$L__BB5_24;
	setp.lt.s64 	%p124, %rd336, %rd295;
	min.s64 	%rd337, %rd336, %rd295;
	selp.f64 	%fd301, %fd300, %fd27, %p124;
$L__BB5_24:
	add.s32 	%r380, %r380, 1024;
	setp.lt.s32 	%p125, %r380, %r37;
	@%p125 bra 	$L__BB5_12;
$L__BB5_25:
	setp.lt.s32 	%p126, %r37, 256;
	@%p126 bra 	$L__BB5_70;
	// begin inline asm
	mov.u32 %r271, %laneid;
	// end inline asm
	mov.b64 	%rd307, %fd301;
	mov.b64 	{%r273, %r278}, %rd307;
	mov.b32 	%r289, 1;
	mov.b32 	%r290, 31;
	mov.b32 	%r291, -1;
	// begin inline asm
	shfl.sync.down.b32 %r272, %r273, %r289, %r290, %r291;
	// end inline asm
	// begin inline asm
	shfl.sync.down.b32 %r277, %r278, %r289, %r290, %r291;
	// end inline asm
	mov.b64 	%rd308, {%r272, %r277};
	mov.b64 	%fd33, %rd308;
	mov.b64 	{%r283, %r288}, %rd337;
	// begin inline asm
	shfl.sync.down.b32 %r282, %r283, %r289, %r290, %r291;
	// end inline asm
	// begin inline asm
	shfl.sync.down.b32 %r287, %r288, %r289, %r290, %r291;
	// end inline asm
	mov.b64 	%rd27, {%r282, %r287};
	setp.gt.s32 	%p178, %r271, 30;
	mov.u64 	%rd339, %rd337;
	mov.f64 	%fd303, %fd301;
	@%p178 bra 	$L__BB5_30;
	abs.f64 	%fd34, %fd301;
	abs.f64 	%fd35, %fd33;
	setp.lt.f64 	%p179, %fd34, %fd35;
	mov.u64 	%rd339, %rd27;
	mov.f64 	%fd303, %fd33;
	@%p179 bra 	$L__BB5_30;
	setp.lt.f64 	%p180, %fd35, %fd34;
	mov.u64 	%rd339, %rd337;
	mov.f64 	%fd303, %fd301;
	@%p180 bra 	$L__BB5_30;
	setp.lt.s64 	%p181, %rd337, %rd27;
	min.s64 	%rd339, %rd337, %rd27;
	selp.f64 	%fd303, %fd301, %fd33, %p181;
$L__BB5_30:
	mov.b64 	%rd309, %fd303;
	mov.b64 	{%r293, %r298}, %rd309;
	mov.b32 	%r309, 2;
	mov.b32 	%r310, 31;
	mov.b32 	%r311, -1;
	// begin inline asm
	shfl.sync.down.b32 %r292, %r293, %r309, %r310, %r311;
	// end inline asm
	// begin inline asm
	shfl.sync.down.b32 %r297, %r298, %r309, %r310, %r311;
	// end inline asm
	mov.b64 	%rd310, {%r292, %r297};
	mov.b64 	%fd38, %rd310;
	mov.b64 	{%r303, %r308}, %rd339;
	// begin inline asm
	shfl.sync.down.b32 %r302, %r303, %r309, %r310, %r311;
	// end inline asm
	// begin inline asm
	shfl.sync.down.b32 %r307, %r308, %r309, %r310, %r311;
	// end inline asm
	mov.b64 	%rd30, {%r302, %r307};
	setp.gt.s32 	%p182, %r271, 29;
	mov.u64 	%rd340, %rd339;
	mov.f64 	%fd304, %fd303;
	@%p182 bra 	$L__BB5_34;
	abs.f64 	%fd39, %fd303;
	abs.f64 	%fd40, %fd38;
	setp.lt.f64 	%p183, %fd39, %fd40;
	mov.u64 	%rd340, %rd30;
	mov.f64 	%fd304, %fd38;
	@%p183 bra 	$L__BB5_34;
	setp.lt.f64 	%p184, %fd40, %fd39;
	mov.u64 	%rd340, %rd339;
	mov.f64 	%fd304, %fd303;
	@%p184 bra 	$L__BB5_34;
	setp.lt.s64 	%p185, %rd339, %rd30;
	min.s64 	%rd340, %rd339, %rd30;
	selp.f64 	%fd304, %fd303, %fd38, %p185;
$L__BB5_34:
	mov.b64 	%rd311, %fd304;
	mov.b64 	{%r313, %r318}, %rd311;
	mov.b32 	%r329, 4;
	mov.b32 	%r330, 31;
	mov.b32 	%r331, -1;
	// begin inline asm
	shfl.sync.down.b32 %r312, %r313, %r329, %r330, %r331;
	// end inline asm
	// begin inline asm
	shfl.sync.down.b32 %r317, %r318, %r329, %r330, %r331;
	// end inline asm
	mov.b64 	%rd312, {%r312, %r317};
	mov.b64 	%fd43, %rd312;
	mov.b64 	{%r323, %r328}, %rd340;
	// begin inline asm
	shfl.sync.down.b32 %r322, %r323, %r329, %r330, %r331;
	// end inline asm
	// begin inline asm
	shfl.sync.down.b32 %r327, %r328, %r329, %r330, %r331;
	// end inline asm
	mov.b64 	%rd33, {%r322, %r327};
	setp.gt.s32 	%p186, %r271, 27;
	mov.u64 	%rd341, %rd340;
	mov.f64 	%fd305, %fd304;
	@%p186 bra 	$L__BB5_38;
	abs.f64 	%fd44, %fd304;
	abs.f64 	%fd45, %fd43;
	setp.lt.f64 	%p187, %fd44, %fd45;
	mov.u64 	%rd341, %rd33;
	mov.f64 	%fd305, %fd43;
	@%p187 bra 	$L__BB5_38;
	setp.lt.f64 	%p188, %fd45, %fd44;
	mov.u64 	%rd341, %rd340;
	mov.f64 	%fd305, %fd304;
	@%p188 bra 	$L__BB5_38;
	setp.lt.s64 	%p189, %rd340, %rd33;
	min.s64 	%rd341, %rd340, %rd33;
	selp.f64 	%fd305, %fd304, %fd43, %p189;
$L__BB5_38:
	mov.b64 	%rd313, %fd305;
	mov.b64 	{%r333, %r338}, %rd313;
	mov.b32 	%r349, 8;
	mov.b32 	%r350, 31;
	mov.b32 	%r351, -1;
	// begin inline asm
	shfl.sync.down.b32 %r332, %r333, %r349, %r350, %r351;
	// end inline asm
	// begin inline asm
	shfl.sync.down.b32 %r337, %r338, %r349, %r350, %r351;
	// end inline asm
	mov.b64 	%rd314, {%r332, %r337};
	mov.b64 	%fd48, %rd314;
	mov.b64 	{%r343, %r348}, %rd341;
	// begin inline asm
	shfl.sync.down.b32 %r342, %r343, %r349, %r350, %r351;
	// end inline asm
	// begin inline asm
	shfl.sync.down.b32 %r347, %r348, %r349, %r350, %r351;
	// end inline asm
	mov.b64 	%rd36, {%r342, %r347};
	setp.gt.s32 	%p190, %r271, 23;
	mov.u64 	%rd342, %rd341;
	mov.f64 	%fd306, %fd305;
	@%p190 bra 	$L__BB5_42;
	abs.f64 	%fd49, %fd305;
	abs.f64 	%fd50, %fd48;
	setp.lt.f64 	%p191, %fd49, %fd50;
	mov.u64 	%rd342, %rd36;
	mov.f64 	%fd306, %fd48;
	@%p191 bra 	$L__BB5_42;
	setp.lt.f64 	%p192, %fd50, %fd49;
	mov.u64 	%rd342, %rd341;
	mov.f64 	%fd306, %fd305;
	@%p192 bra 	$L__BB5_42;
	setp.lt.s64 	%p193, %rd341, %rd36;
	min.s64 	%rd342, %rd341, %rd36;
	selp.f64 	%fd306, %fd305, %fd48, %p193;
$L__BB5_42:
	mov.b64 	%rd315, %fd306;
	mov.b64 	{%r353, %r358}, %rd315;
	mov.b32 	%r369, 16;
	mov.b32 	%r370, 31;
	mov.b32 	%r371, -1;
	// begin inline asm
	shfl.sync.down.b32 %r352, %r353, %r369, %r370, %r371;
	// end inline asm
	// begin inline asm
	shfl.sync.down.b32 %r357, %r358, %r369, %r370, %r371;
	// end inline asm
	mov.b64 	%rd316, {%r352, %r357};
	mov.b64 	%fd53, %rd316;
	mov.b64 	{%r363, %r368}, %rd342;
	// begin inline asm
	shfl.sync.down.b32 %r362, %r363, %r369, %r370, %r371;
	// end inline asm
	// begin inline asm
	shfl.sync.down.b32 %r367, %r368, %r369, %r370, %r371;
	// end inline asm
	mov.b64 	%rd39, {%r362, %r367};
	setp.gt.s32 	%p194, %r271, 15;
	mov.u64 	%rd394, %rd342;
	mov.f64 	%fd357, %fd306;
	@%p194 bra 	$L__BB5_46;
	abs.f64 	%fd54, %fd306;
	abs.f64 	%fd55, %fd53;
	setp.lt.f64 	%p195, %fd54, %fd55;
	mov.u64 	%rd394, %rd39;
	mov.f64 	%fd357, %fd53;
	@%p195 bra 	$L__BB5_46;
	setp.lt.f64 	%p196, %fd55, %fd54;
	mov.u64 	%rd394, %rd342;
	mov.f64 	%fd357, %fd306;
	@%p196 bra 	$L__BB5_46;
	setp.lt.s64 	%p197, %rd342, %rd39;
	min.s64 	%rd394, %rd342, %rd39;
	selp.f64 	%fd357, %fd306, %fd53, %p197;
$L__BB5_46:
	setp.ne.s32 	%p198, %r271, 0;
	@%p198 bra 	$L__BB5_48;
	shr.u32 	%r372, %r1, 1;
	and.b32  	%r373, %r372, 496;
	mov.u32 	%r374, _ZN6thrust24THRUST_300001_SM_1000_NS8cuda_cub4core6detail5shmemE;
	add.s32 	%r375, %r374, %r373;
	st.shared.f64 	[%r375+8], %fd357;
	st.shared.u64 	[%r375+16], %rd394;
$L__BB5_48:
	bar.sync 	0;
	setp.ne.s32 	%p199, %r1, 0;
	@%p199 bra 	$L__BB5_209;
	ld.shared.f64 	%fd58, [_ZN6thrust24THRUST_300001_SM_1000_NS8cuda_cub4core6detail5shmemE+24];
	ld.shared.u64 	%rd42, [_ZN6thrust24THRUST_300001_SM_1000_NS8cuda_cub4core6detail5shmemE+32];
	abs.f64 	%fd59, %fd357;
	abs.f64 	%fd60, %fd58;
	setp.lt.f64 	%p200, %fd59, %fd60;
	mov.u64 	%rd344, %rd42;
	mov.f64 	%fd308, %fd58;
	@%p200 bra 	$L__BB5_52;
	setp.lt.f64 	%p201, %fd60, %fd59;
	mov.u64 	%rd344, %rd394;
	mov.f64 	%fd308, %fd357;
	@%p201 bra 	$L__BB5_52;
	setp.lt.s64 	%p202, %rd394, %rd42;
	min.s64 	%rd344, %rd394, %rd42;
	selp.f64 	%fd308, %fd357, %fd58, %p202;
$L__BB5_52:
	ld.shared.f64 	%fd63, [_ZN6thrust24THRUST_300001_SM_1000_NS8cuda_cub4core6detail5shmemE+40];
	ld.shared.u64 	%rd45, [_ZN6thrust24THRUST_300001_SM_1000_NS8cuda_cub4core6detail5shmemE+48];
	abs.f64 	%fd64, %fd308;
	abs.f64 	%fd65, %fd63;
	setp.lt.f64 	%p203, %fd64, %fd65;
	mov.u64 	%rd345, %rd45;
	mov.f64 	%fd309, %fd63;
	@%p203 bra 	$L__BB5_55;
	setp.lt.f64 	%p204, %fd65, %fd64;
	mov.u64 	%rd345, %rd344;
	mov.f64 	%fd309, %fd308;
	@%p204 bra 	$L__BB5_55;
	setp.lt.s64 	%p205, %rd344, %rd45;
	min.s64 	%rd345, %rd344, %rd45;
	selp.f64 	%fd309, %fd308, %fd63, %p205;
$L__BB5_55:
	ld.shared.f64 	%fd68, [_ZN6thrust24THRUST_300001_SM_1000_NS8cuda_cub4core6detail5shmemE+56];
	ld.shared.u64 	%rd48, [_ZN6thrust24THRUST_300001_SM_1000_NS8cuda_cub4core6detail5shmemE+64];
	abs.f64 	%fd69, %fd309;
	abs.f64 	%fd70, %fd68;
	setp.lt.f64 	%p206, %fd69, %fd70;
	mov.u64 	%rd346, %rd48;
	mov.f64 	%fd310, %fd68;
	@%p206 bra 	$L__BB5_58;
	setp.lt.f64 	%p207, %fd70, %fd69;
	mov.u64 	%rd346, %rd345;
	mov.f64 	%fd310, %fd309;
	@%p207 bra 	$L__BB5_58;
	setp.lt.s64 	%p208, %rd345, %rd48;
	min.s64 	%rd346, %rd345, %rd48;
	selp.f64 	%fd310, %fd309, %fd68, %p208;
$L__BB5_58:
	ld.shared.f64 	%fd73, [_ZN6thrust24THRUST_300001_SM_1000_NS8cuda_cub4core6detail5shmemE+72];
	ld.shared.u64 	%rd51, [_ZN6thrust24THRUST_300001_SM_1000_NS8cuda_cub4core6detail5shmemE+80];
	abs.f64 	%fd74, %fd310;
	abs.f64 	%fd75, %fd73;
	setp.lt.f64 	%p209, %fd74, %fd75;
	mov.u64 	%rd347, %rd51;
	mov.f64 	%fd311, %fd73;
	@%p209 bra 	$L__BB5_61;
	setp.lt.f64 	%p210, %fd75, %fd74;
	mov.u64 	%rd347, %rd346;
	mov.f64 	%fd311, %fd310;
	@%p210 bra 	$L__BB5_61;
	setp.lt.s64 	%p211, %rd346, %rd51;
	min.s64 	%rd347, %rd346, %rd51;
	selp.f64 	%fd311, %fd310, %fd73, %p211;
$L__BB5_61:
	ld.shared.f64 	%fd78, [_ZN6thrust24THRUST_300001_SM_1000_NS8cuda_cub4core6detail5shmemE+88];
	ld.shared.u64 	%rd54, [_ZN6thrust24THRUST_300001_SM_1000_NS8cuda_cub4core6detail5shmemE+96];
	abs.f64 	%fd79, %fd311;
	abs.f64 	%fd80, %fd78;
	setp.lt.f64 	%p212, %fd79, %fd80;
	mov.u64 	%rd348, %rd54;
	mov.f64 	%fd312, %fd78;
	@%p212 bra 	$L__BB5_64;
	setp.lt.f64 	%p213, %fd80, %fd79;
	mov.u64 	%rd348, %rd347;
	mov.f64 	%fd312, %fd311;
	@%p213 bra 	$L__BB5_64;
	setp.lt.s64 	%p214, %rd347, %rd54;
	min.s64 	%rd348, %rd347, %rd54;
	selp.f64 	%fd312, %fd311, %fd78, %p214;
$L__BB5_64:
	ld.shared.f64 	%fd83, [_ZN6thrust24THRUST_300001_SM_1000_NS8cuda_cub4core6detail5shmemE+104];
	ld.shared.u64 	%rd57, [_ZN6thrust24THRUST_300001_SM_1000_NS8cuda_cub4core6detail5shmemE+112];
	abs.f64 	%fd84, %fd312;
	abs.f64 	%fd85, %fd83;
	setp.lt.f64 	%p215, %fd84, %fd85;
	mov.u64 	%rd349, %rd57;
	mov.f64 	%fd313, %fd83;
	@%p215 bra 	$L__BB5_67;
	setp.lt.f64 	%p216, %fd85, %fd84;
	mov.u64 	%rd349, %rd348;
	mov.f64 	%fd313, %fd312;
	@%p216 bra 	$L__BB5_67;
	setp.lt.s64 	%p217, %rd348, %rd57;
	min.s64 	%rd349, %rd348, %rd57;
	selp.f64 	%fd313, %fd312, %fd83, %p217;
$L__BB5_67:
	ld.shared.f64 	%fd88, [_ZN6thrust24THRUST_300001_SM_1000_NS8cuda_cub4core6detail5shmemE+120];
	ld.shared.u64 	%rd60, [_ZN6thrust24THRUST_300001_SM_1000_NS8cuda_cub4core6detail5shmemE+128];
	abs.f64 	%fd89, %fd313;
	abs.f64 	%fd90, %fd88;
	setp.lt.f64 	%p218, %fd89, %fd90;
	mov.u64 	%rd394, %rd60;
	mov.f64 	%fd357, %fd88;
	@%p218 bra 	$L__BB5_209;
	setp.lt.f64 	%p219, %fd90, %fd89;
	mov.u64 	%rd394, %rd349;
	mov.f64 	%fd357, %fd313;
	@%p219 bra 	$L__BB5_209;
	setp.lt.s64 	%p220, %rd349, %rd60;
	min.s64 	%rd394, %rd349, %rd60;
	selp.f64 	%fd357, %fd313, %fd88, %p220;
	bra.uni 	$L__BB5_209;
$L__BB5_70:
	// begin inline asm
	mov.u32 %r158, %laneid;
	// end inline asm
	and.b32  	%r179, %r1, 992;
	add.s32 	%r180, %r179, 32;
	setp.gt.s32 	%p127, %r180, %r37;
	not.b32 	%r181, %r179;
	add.s32 	%r182, %r37, %r181;
	selp.b32 	%r177, %r182, 31, %p127;
	mov.b64 	%rd297, %fd301;
	mov.b64 	{%r160, %r165}, %rd297;
	mov.b32 	%r176, 1;
	mov.b32 	%r178, -1;
	// begin inline asm
	shfl.sync.down.b32 %r159, %r160, %r176, %r177, %r178;
	// end inline asm
	// begin inline asm
	shfl.sync.down.b32 %r164, %r165, %r176, %r177, %r178;
	// end inline asm
	mov.b64 	%rd298, {%r159, %r164};
	mov.b64 	%fd92, %rd298;
	mov.b64 	{%r170, %r175}, %rd337;
	// begin inline asm
	shfl.sync.down.b32 %r169, %r170, %r176, %r177, %r178;
	// end inline asm
	// begin inline asm
	shfl.sync.down.b32 %r174, %r175, %r176, %r177, %r178;
	// end inline asm
	mov.b64 	%rd62, {%r169, %r174};
	setp.ge.s32 	%p128, %r158, %r177;
	mov.u64 	%rd350, %rd337;
	mov.f64 	%fd314, %fd301;
	@%p128 bra 	$L__BB5_74;
	abs.f64 	%fd93, %fd301;
	abs.f64 	%fd94, %fd92;
	setp.lt.f64 	%p129, %fd93, %fd94;
	mov.u64 	%rd350, %rd62;
	mov.f64 	%fd314, %fd92;
	@%p129 bra 	$L__BB5_74;
	setp.lt.f64 	%p130, %fd94, %fd93;
	mov.u64 	%rd350, %rd337;
	mov.f64 	%fd314, %fd301;
	@%p130 bra 	$L__BB5_74;
	setp.lt.s64 	%p131, %rd337, %rd62;
	min.s64 	%rd350, %rd337, %rd62;
	selp.f64 	%fd314, %fd301, %fd92, %p131;
$L__BB5_74:
	mov.b64 	%rd299, %fd314;
	mov.b64 	{%r184, %r189}, %rd299;
	mov.b32 	%r200, 2;
	mov.b32 	%r202, -1;
	// begin inline asm
	shfl.sync.down.b32 %r183, %r184, %r200, %r177, %r202;
	// end inline asm
	// begin inline asm
	shfl.sync.down.b32 %r188, %r189, %r200, %r177, %r202;
	// end inline asm
	mov.b64 	%rd300, {%r183, %r188};
	mov.b64 	%fd97, %rd300;
	mov.b64 	{%r194, %r199}, %rd350;
	// begin inline asm
	shfl.sync.down.b32 %r193, %r194, %r200, %r177, %r202;
	// end inline asm
	// begin inline asm
	shfl.sync.down.b32 %r198, %r199, %r200, %r177, %r202;
	// end inline asm
	mov.b64 	%rd65, {%r193, %r198};
	add.s32 	%r203, %r158, 2;
	setp.gt.s32 	%p132, %r203, %r177;
	mov.u64 	%rd351, %rd350;
	mov.f64 	%fd315, %fd314;
	@%p132 bra 	$L__BB5_78;
	abs.f64 	%fd98, %fd314;
	abs.f64 	%fd99, %fd97;
	setp.lt.f64 	%p133, %fd98, %fd99;
	mov.u64 	%rd351, %rd65;
	mov.f64 	%fd315, %fd97;
	@%p133 bra 	$L__BB5_78;
	setp.lt.f64 	%p134, %fd99, %fd98;
	mov.u64 	%rd351, %rd350;
	mov.f64 	%fd315, %fd314;
	@%p134 bra 	$L__BB5_78;
	setp.lt.s64 	%p135, %rd350, %rd65;
	min.s64 	%rd351, %rd350, %rd65;
	selp.f64 	%fd315, %fd314, %fd97, %p135;
$L__BB5_78:
	mov.b64 	%rd301, %fd315;
	mov.b64 	{%r205, %r210}, %rd301;
	mov.b32 	%r221, 4;
	mov.b32 	%r223, -1;
	// begin inline asm
	shfl.sync.down.b32 %r204, %r205, %r221, %r177, %r223;
	// end inline asm
	// begin inline asm
	shfl.sync.down.b32 %r209, %r210, %r221, %r177, %r223;
	// end inline asm
	mov.b64 	%rd302, {%r204, %r209};
	mov.b64 	%fd102, %rd302;
	mov.b64 	{%r215, %r220}, %rd351;
	// begin inline asm
	shfl.sync.down.b32 %r214, %r215, %r221, %r177, %r223;
	// end inline asm
	// begin inline asm
	shfl.sync.down.b32 %r219, %r220, %r221, %r177, %r223;
	// end inline asm
	mov.b64 	%rd68, {%r214, %r219};
	add.s32 	%r224, %r158, 4;
	setp.gt.s32 	%p136, %r224, %r177;
	mov.u64 	%rd352, %rd351;
	mov.f64 	%fd316, %fd315;
	@%p136 bra 	$L__BB5_82;
	abs.f64 	%fd103, %fd315;
	abs.f64 	%fd104, %fd102;
	setp.lt.f64 	%p137, %fd103, %fd104;
	mov.u64 	%rd352, %rd68;
	mov.f64 	%fd316, %fd102;
	@%p137 bra 	$L__BB5_82;
	setp.lt.f64 	%p138, %fd104, %fd103;
	mov.u64 	%rd352, %rd351;
	mov.f64 	%fd316, %fd315;
	@%p138 bra 	$L__BB5_82;
	setp.lt.s64 	%p139, %rd351, %rd68;
	min.s64 	%rd352, %rd351, %rd68;
	selp.f64 	%fd316, %fd315, %fd102, %p139;
$L__BB5_82:
	mov.b64 	%rd303, %fd316;
	mov.b64 	{%r226, %r231}, %rd303;
	mov.b32 	%r242, 8;
	mov.b32 	%r244, -1;
	// begin inline asm
	shfl.sync.down.b32 %r225, %r226, %r242, %r177, %r244;
	// end inline asm
	// begin inline asm
	shfl.sync.down.b32 %r230, %r231, %r242, %r177, %r244;
	// end inline asm
	mov.b64 	%rd304, {%r225, %r230};
	mov.b64 	%fd107, %rd304;
	mov.b64 	{%r236, %r241}, %rd352;
	// begin inline asm
	shfl.sync.down.b32 %r235, %r236, %r242, %r177, %r244;
	// end inline asm
	// begin inline asm
	shfl.sync.down.b32 %r240, %r241, %r242, %r177, %r244;
	// end inline asm
	mov.b64 	%rd71, {%r235, %r240};
	add.s32 	%r245, %r158, 8;
	setp.gt.s32 	%p140, %r245, %r177;
	mov.u64 	%rd353, %rd352;
	mov.f64 	%fd317, %fd316;
	@%p140 bra 	$L__BB5_86;
	abs.f64 	%fd108, %fd316;
	abs.f64 	%fd109, %fd107;
	setp.lt.f64 	%p141, %fd108, %fd109;
	mov.u64 	%rd353, %rd71;
	mov.f64 	%fd317, %fd107;
	@%p141 bra 	$L__BB5_86;
	setp.lt.f64 	%p142, %fd109, %fd108;
	mov.u64 	%rd353, %rd352;
	mov.f64 	%fd317, %fd316;
	@%p142 bra 	$L__BB5_86;
	setp.lt.s64 	%p143, %rd352, %rd71;
	min.s64 	%rd353, %rd352, %rd71;
	selp.f64 	%fd317, %fd316, %fd107, %p143;
$L__BB5_86:
	mov.b64 	%rd305, %fd317;
	mov.b64 	{%r247, %r252}, %rd305;
	mov.b32 	%r263, 16;
	mov.b32 	%r265, -1;
	// begin inline asm
	shfl.sync.down.b32 %r246, %r247, %r263, %r177, %r265;
	// end inline asm
	// begin inline asm
	shfl.sync.down.b32 %r251, %r252, %r263, %r177, %r265;
	// end inline asm
	mov.b64 	%rd306, {%r246, %r251};
	mov.b64 	%fd112, %rd306;
	mov.b64 	{%r257, %r262}, %rd353;
	// begin inline asm
	shfl.sync.down.b32 %r256, %r257, %r263, %r177, %r265;
	// end inline asm
	// begin inline asm
	shfl.sync.down.b32 %r261, %r262, %r263, %r177, %r265;
	// end inline asm
	mov.b64 	%rd74, {%r256, %r261};
	add.s32 	%r266, %r158, 16;
	setp.gt.s32 	%p144, %r266, %r177;
	mov.u64 	%rd394, %rd353;
	mov.f64 	%fd357, %fd317;
	@%p144 bra 	$L__BB5_90;
	abs.f64 	%fd113, %fd317;
	abs.f64 	%fd114, %fd112;
	setp.lt.f64 	%p145, %fd113, %fd114;
	mov.u64 	%rd394, %rd74;
	mov.f64 	%fd357, %fd112;
	@%p145 bra 	$L__BB5_90;
	setp.lt.f64 	%p146, %fd114, %fd113;
	mov.u64 	%rd394, %rd353;
	mov.f64 	%fd357, %fd317;
	@%p146 bra 	$L__BB5_90;
	setp.lt.s64 	%p147, %rd353, %rd74;
	min.s64 	%rd394, %rd353, %rd74;
	selp.f64 	%fd357, %fd317, %fd112, %p147;
$L__BB5_90:
	setp.ne.s32 	%p148, %r158, 0;
	@%p148 bra 	$L__BB5_92;
	shr.u32 	%r267, %r1, 1;
	and.b32  	%r268, %r267, 496;
	mov.u32 	%r269, _ZN6thrust24THRUST_300001_SM_1000_NS8cuda_cub4core6detail5shmemE;
	add.s32 	%r270, %r269, %r268;
	st.shared.f64 	[%r270+8], %fd357;
	st.shared.u64 	[%r270+16], %rd394;
$L__BB5_92:
	bar.sync 	0;
	setp.ne.s32 	%p149, %r1, 0;
	@%p149 bra 	$L__BB5_209;
	setp.lt.s32 	%p150, %r37, 33;
	mov.f64 	%fd319, %fd357;
	mov.u64 	%rd355, %rd394;
	@%p150 bra 	$L__BB5_97;
	ld.shared.f64 	%fd117, [_ZN6thrust24THRUST_300001_SM_1000_NS8cuda_cub4core6detail5shmemE+24];
	ld.shared.u64 	%rd77, [_ZN6thrust24THRUST_300001_SM_1000_NS8cuda_cub4core6detail5shmemE+32];
	abs.f64 	%fd118, %fd357;
	abs.f64 	%fd119, %fd117;
	setp.lt.f64 	%p151, %fd118, %fd119;
	mov.f64 	%fd319, %fd117;
	mov.u64 	%rd355, %rd77;
	@%p151 bra 	$L__BB5_97;
	setp.lt.f64 	%p152, %fd119, %fd118;
	mov.f64 	%fd319, %fd357;
	mov.u64 	%rd355, %rd394;
	@%p152 bra 	$L__BB5_97;
	setp.lt.s64 	%p153, %rd394, %rd77;
	min.s64 	%rd355, %rd394, %rd77;
	selp.f64 	%fd319, %fd357, %fd117, %p153;
$L__BB5_97:
	setp.lt.s32 	%p154, %r37, 65;
	mov.f64 	%fd320, %fd319;
	mov.u64 	%rd356, %rd355;
	@%p154 bra 	$L__BB5_101;
	ld.shared.f64 	%fd122, [_ZN6thrust24THRUST_300001_SM_1000_NS8cuda_cub4core6detail5shmemE+40];
	ld.shared.u64 	%rd80, [_ZN6thrust24THRUST_300001_SM_1000_NS8cuda_cub4core6detail5shmemE+48];
	abs.f64 	%fd123, %fd319;
	abs.f64 	%fd124, %fd122;
	setp.lt.f64 	%p155, %fd123, %fd124;
	mov.f64 	%fd320, %fd122;
	mov.u64 	%rd356, %rd80;
	@%p155 bra 	$L__BB5_101;
	setp.lt.f64 	%p156, %fd124, %fd123;
	mov.f64 	%fd320, %fd319;
	mov.u64 	%rd356, %rd355;
	@%p156 bra 	$L__BB5_101;
	setp.lt.s64 	%p157, %rd355, %rd80;
	min.s64 	%rd356, %rd355, %rd80;
	selp.f64 	%fd320, %fd319, %fd122, %p157;
$L__BB5_101:
	setp.lt.s32 	%p158, %r37, 97;
	mov.f64 	%fd321, %fd320;
	mov.u64 	%rd357, %rd356;
	@%p158 bra 	$L__BB5_105;
	ld.shared.f64 	%fd127, [_ZN6thrust24THRUST_300001_SM_1000_NS8cuda_cub4core6detail5shmemE+56];
	ld.shared.u64 	%rd83, [_ZN6thrust24THRUST_300001_SM_1000_NS8cuda_cub4core6detail5shmemE+64];
	abs.f64 	%fd128, %fd320;
	abs.f64 	%fd129, %fd127;
	setp.lt.f64 	%p159, %fd128, %fd129;
	mov.f64 	%fd321, %fd127;
	mov.u64 	%rd357, %rd83;
	@%p159 bra 	$L__BB5_105;
	setp.lt.f64 	%p160, %fd129, %fd128;
	mov.f64 	%fd321, %fd320;
	mov.u64 	%rd357, %rd356;
	@%p160 bra 	$L__BB5_105;
	setp.lt.s64 	%p161, %rd356, %rd83;
	min.s64 	%rd357, %rd356, %rd83;
	selp.f64 	%fd321, %fd320, %fd127, %p161;
$L__BB5_105:
	setp.lt.s32 	%p162, %r37, 129;
	mov.f64 	%fd322, %fd321;
	mov.u64 	%rd358, %rd357;
	@%p162 bra 	$L__BB5_109;
	ld.shared.f64 	%fd132, [_ZN6thrust24THRUST_300001_SM_1000_NS8cuda_cub4core6detail5shmemE+72];
	ld.shared.u64 	%rd86, [_ZN6thrust24THRUST_300001_SM_1000_NS8cuda_cub4core6detail5shmemE+80];
	abs.f64 	%fd133, %fd321;
	abs.f64 	%fd134, %fd132;
	setp.lt.f64 	%p163, %fd133, %fd134;
	mov.f64 	%fd322, %fd132;
	mov.u64 	%rd358, %rd86;
	@%p163 bra 	$L__BB5_109;
	setp.lt.f64 	%p164, %fd134, %fd133;
	mov.f64 	%fd322, %fd321;
	mov.u64 	%rd358, %rd357;
	@%p164 bra 	$L__BB5_109;
	setp.lt.s64 	%p165, %rd357, %rd86;
	min.s64 	%rd358, %rd357, %rd86;
	selp.f64 	%fd322, %fd321, %fd132, %p165;
$L__BB5_109:
	setp.lt.s32 	%p166, %r37, 161;
	mov.f64 	%fd323, %fd322;
	mov.u64 	%rd359, %rd358;
	@%p166 bra 	$L__BB5_113;
	ld.shared.f64 	%fd137, [_ZN6thrust24THRUST_300001_SM_1000_NS8cuda_cub4core6detail5shmemE+88];
	ld.shared.u64 	%rd89, [_ZN6thrust24THRUST_300001_SM_1000_NS8cuda_cub4core6detail5shmemE+96];
	abs.f64 	%fd138, %fd322;
	abs.f64 	%fd139, %fd137;
	setp.lt.f64 	%p167, %fd138, %fd139;
	mov.f64 	%fd323, %fd137;
	mov.u64 	%rd359, %rd89;
	@%p167 bra 	$L__BB5_113;
	setp.lt.f64 	%p168, %fd139, %fd138;
	mov.f64 	%fd323, %fd322;
	mov.u64 	%rd359, %rd358;
	@%p168 bra 	$L__BB5_113;
	setp.lt.s64 	%p169, %rd358, %rd89;
	min.s64 	%rd359, %rd358, %rd89;
	selp.f64 	%fd323, %fd322, %fd137, %p169;
$L__BB5_113:
	setp.lt.s32 	%p170, %r37, 193;
	mov.f64 	%fd324, %fd323;
	mov.u64 	%rd360, %rd359;
	@%p170 bra 	$L__BB5_117;
	ld.shared.f64 	%fd142, [_ZN6thrust24THRUST_300001_SM_1000_NS8cuda_cub4core6detail5shmemE+104];
	ld.shared.u64 	%rd92, [_ZN6thrust24THRUST_300001_SM_1000_NS8cuda_cub4core6detail5shmemE+112];
	abs.f64 	%fd143, %fd323;
	abs.f64 	%fd144, %fd142;
	setp.lt.f64 	%p171, %fd143, %fd144;
	mov.f64 	%fd324, %fd142;
	mov.u64 	%rd360, %rd92;
	@%p171 bra 	$L__BB5_117;
	setp.lt.f64 	%p172, %fd144, %fd143;
	mov.f64 	%fd324, %fd323;
	mov.u64 	%rd360, %rd359;
	@%p172 bra 	$L__BB5_117;
	setp.lt.s64 	%p173, %rd359, %rd92;
	min.s64 	%rd360, %rd359, %rd92;
	selp.f64 	%fd324, %fd323, %fd142, %p173;
$L__BB5_117:
	setp.lt.s32 	%p174, %r37, 225;
	mov.u64 	%rd394, %rd360;
	mov.f64 	%fd357, %fd324;
	@%p174 bra 	$L__BB5_209;
	ld.shared.f64 	%fd147, [_ZN6thrust24THRUST_300001_SM_1000_NS8cuda_cub4core6detail5shmemE+120];
	ld.shared.u64 	%rd95, [_ZN6thrust24THRUST_300001_SM_1000_NS8cuda_cub4core6detail5shmemE+128];
	abs.f64 	%fd148, %fd324;
	abs.f64 	%fd149, %fd147;
	setp.lt.f64 	%p175, %fd148, %fd149;
	mov.u64 	%rd394, %rd95;
	mov.f64 	%fd357, %fd147;
	@%p175 bra 	$L__BB5_209;
	setp.lt.f64 	%p176, %fd149, %fd148;
	mov.u64 	%rd394, %rd360;
	mov.f64 	%fd357, %fd324;
	@%p176 bra 	$L__BB5_209;
	setp.lt.s64 	%p177, %rd360, %rd95;
	min.s64 	%rd394, %rd360, %rd95;
	selp.f64 	%fd357, %fd324, %fd147, %p177;
	bra.uni 	$L__BB5_209;
$L__BB5_121:
	ld.param.u64 	%rd318, [_ZN6thrust24THRUST_300001_SM_1000_NS8cuda_cub4core6detail13_kernel_agentINS1_8__reduce11ReduceAgentIPN4cuda3std3__45tupleIJdlEEESC_SB_iNS1_9__extrema9arg_max_fIdl7CompareEEEEJSC_SC_iSG_EEEvDpT0__param_0];
	mov.u32 	%r16, %tid.x;
	mul.wide.u32 	%rd208, %r16, 16;
	add.s64 	%rd189, %rd318, %rd208;
	// begin inline asm
	ld.global.nc.u64 %rd188, [%rd189];
	// end inline asm
	add.s64 	%rd191, %rd189, 8;
	// begin inline asm
	ld.global.nc.u64 %rd190, [%rd191];
	// end inline asm
	mov.b64 	%fd151, %rd188;
	add.s64 	%rd193, %rd189, 4096;
	// begin inline asm
	ld.global.nc.u64 %rd192, [%rd193];
	// end inline asm
	add.s64 	%rd195, %rd189, 4104;
	// begin inline asm
	ld.global.nc.u64 %rd361, [%rd195];
	// end inline asm
	mov.b64 	%fd325, %rd192;
	add.s64 	%rd197, %rd189, 8192;
	// begin inline asm
	ld.global.nc.u64 %rd196, [%rd197];
	// end inline asm
	add.s64 	%rd199, %rd189, 8200;
	// begin inline asm
	ld.global.nc.u64 %rd362, [%rd199];
	// end inline asm
	mov.b64 	%fd326, %rd196;
	add.s64 	%rd201, %rd189, 12288;
	// begin inline asm
	ld.global.nc.u64 %rd200, [%rd201];
	// end inline asm
	add.s64 	%rd203, %rd189, 12296;
	// begin inline asm
	ld.global.nc.u64 %rd363, [%rd203];
	// end inline asm
	mov.b64 	%fd327, %rd200;
	add.s64 	%rd205, %rd189, 16384;
	// begin inline asm
	ld.global.nc.u64 %rd204, [%rd205];
	// end inline asm
	add.s64 	%rd207, %rd189, 16392;
	// begin inline asm
	ld.global.nc.u64 %rd381, [%rd207];
	// end inline asm
	mov.b64 	%fd344, %rd204;
	abs.f64 	%fd156, %fd151;
	abs.f64 	%fd157, %fd325;
	setp.lt.f64 	%p3, %fd156, %fd157;
	@%p3 bra 	$L__BB5_123;
	setp.lt.f64 	%p4, %fd157, %fd156;
	setp.lt.s64 	%p5, %rd190, %rd361;
	or.pred  	%p6, %p4, %p5;
	selp.b64 	%rd361, %rd190, %rd361, %p6;
	selp.f64 	%fd325, %fd151, %fd325, %p6;
$L__BB5_123:
	abs.f64 	%fd160, %fd325;
	abs.f64 	%fd161, %fd326;
	setp.lt.f64 	%p7, %fd160, %fd161;
	@%p7 bra 	$L__BB5_125;
	setp.lt.f64 	%p8, %fd161, %fd160;
	setp.lt.s64 	%p9, %rd361, %rd362;
	or.pred  	%p10, %p8, %p9;
	selp.b64 	%rd362, %rd361, %rd362, %p10;
	selp.f64 	%fd326, %fd325, %fd326, %p10;
$L__BB5_125:
	abs.f64 	%fd164, %fd326;
	abs.f64 	%fd165, %fd327;
	setp.lt.f64 	%p11, %fd164, %fd165;
	@%p11 bra 	$L__BB5_127;
	setp.lt.f64 	%p12, %fd165, %fd164;
	setp.lt.s64 	%p13, %rd362, %rd363;
	or.pred  	%p14, %p12, %p13;
	selp.b64 	%rd363, %rd362, %rd363, %p14;
	selp.f64 	%fd327, %fd326, %fd327, %p14;
$L__BB5_127:
	abs.f64 	%fd168, %fd327;
	abs.f64 	%fd169, %fd344;
	setp.lt.f64 	%p15, %fd168, %fd169;
	@%p15 bra 	$L__BB5_129;
	setp.lt.f64 	%p16, %fd169, %fd168;
	setp.lt.s64 	%p17, %rd363, %rd381;
	or.pred  	%p18, %p16, %p17;
	selp.b64 	%rd381, %rd363, %rd381, %p18;
	selp.f64 	%fd344, %fd327, %fd344, %p18;
$L__BB5_129:
	setp.lt.u32 	%p19, %r37, 2560;
	mov.b32 	%r383, 1280;
	@%p19 bra 	$L__BB5_142;
	mov.b32 	%r382, 1280;
	mov.f64 	%fd329, %fd344;
	mov.u64 	%rd365, %rd381;
$L__BB5_131:
	ld.param.u64 	%rd319, [_ZN6thrust24THRUST_300001_SM_1000_NS8cuda_cub4core6detail13_kernel_agentINS1_8__reduce11ReduceAgentIPN4cuda3std3__45tupleIJdlEEESC_SB_iNS1_9__extrema9arg_max_fIdl7CompareEEEEJSC_SC_iSG_EEEvDpT0__param_0];
	add.s32 	%r40, %r382, %r16;
	mul.wide.u32 	%rd229, %r40, 16;
	add.s64 	%rd210, %rd319, %rd229;
	// begin inline asm
	ld.global.nc.u64 %rd209, [%rd210];
	// end inline asm
	add.s64 	%rd212, %rd210, 8;
	// begin inline asm
	ld.global.nc.u64 %rd366, [%rd212];
	// end inline asm
	mov.b64 	%fd330, %rd209;
	add.s64 	%rd214, %rd210, 4096;
	// begin inline asm
	ld.global.nc.u64 %rd213, [%rd214];
	// end inline asm
	add.s64 	%rd216, %rd210, 4104;
	// begin inline asm
	ld.global.nc.u64 %rd367, [%rd216];
	// end inline asm
	mov.b64 	%fd331, %rd213;
	add.s64 	%rd218, %rd210, 8192;
	// begin inline asm
	ld.global.nc.u64 %rd217, [%rd218];
	// end inline asm
	add.s64 	%rd220, %rd210, 8200;
	// begin inline asm
	ld.global.nc.u64 %rd368, [%rd220];
	// end inline asm
	mov.b64 	%fd332, %rd217;
	add.s64 	%rd222, %rd210, 12288;
	// begin inline asm
	ld.global.nc.u64 %rd221, [%rd222];
	// end inline asm
	add.s64 	%rd224, %rd210, 12296;
	// begin inline asm
	ld.global.nc.u64 %rd369, [%rd224];
	// end inline asm
	mov.b64 	%fd333, %rd221;
	add.s64 	%rd226, %rd210, 16384;
	// begin inline asm
	ld.global.nc.u64 %rd225, [%rd226];
	// end inline asm
	add.s64 	%rd228, %rd210, 16392;
	// begin inline asm
	ld.global.nc.u64 %rd381, [%rd228];
	// end inline asm
	mov.b64 	%fd344, %rd225;
	abs.f64 	%fd178, %fd329;
	abs.f64 	%fd179, %fd330;
	setp.lt.f64 	%p20, %fd178, %fd179;
	@%p20 bra 	$L__BB5_133;
	setp.lt.f64 	%p21, %fd179, %fd178;
	setp.lt.s64 	%p22, %rd365, %rd366;
	or.pred  	%p23, %p21, %p22;
	selp.b64 	%rd366, %rd365, %rd366, %p23;
	selp.f64 	%fd330, %fd329, %fd330, %p23;
$L__BB5_133:
	abs.f64 	%fd182, %fd330;
	abs.f64 	%fd183, %fd331;
	setp.lt.f64 	%p24, %fd182, %fd183;
	@%p24 bra 	$L__BB5_135;
	setp.lt.f64 	%p25, %fd183, %fd182;
	setp.lt.s64 	%p26, %rd366, %rd367;
	or.pred  	%p27, %p25, %p26;
	selp.b64 	%rd367, %rd366, %rd367, %p27;
	selp.f64 	%fd331, %fd330, %fd331, %p27;
$L__BB5_135:
	abs.f64 	%fd186, %fd331;
	abs.f64 	%fd187, %fd332;
	setp.lt.f64 	%p28, %fd186, %fd187;
	@%p28 bra 	$L__BB5_137;
	setp.lt.f64 	%p29, %fd187, %fd186;
	setp.lt.s64 	%p30, %rd367, %rd368;
	or.pred  	%p31, %p29, %p30;
	selp.b64 	%rd368, %rd367, %rd368, %p31;
	selp.f64 	%fd332, %fd331, %fd332, %p31;
$L__BB5_137:
	abs.f64 	%fd190, %fd332;
	abs.f64 	%fd191, %fd333;
	setp.lt.f64 	%p32, %fd190, %fd191;
	@%p32 bra 	$L__BB5_139;
	setp.lt.f64 	%p33, %fd191, %fd190;
	setp.lt.s64 	%p34, %rd368, %rd369;
	or.pred  	%p35, %p33, %p34;
	selp.b64 	%rd369, %rd368, %rd369, %p35;
	selp.f64 	%fd333, %fd332, %fd333, %p35;
$L__BB5_139:
	abs.f64 	%fd194, %fd333;
	abs.f64 	%fd195, %fd344;
	setp.lt.f64 	%p36, %fd194, %fd195;
	@%p36 bra 	$L__BB5_141;
	setp.lt.f64 	%p37, %fd195, %fd194;
	setp.lt.s64 	%p38, %rd369, %rd381;
	or.pred  	%p39, %p37, %p38;
	selp.b64 	%rd381, %rd369, %rd381, %p39;
	selp.f64 	%fd344, %fd333, %fd344, %p39;
$L__BB5_141:
	add.s32 	%r383, %r382, 1280;
	add.s32 	%r41, %r382, 2560;
	setp.le.s32 	%p40, %r41, %r37;
	mov.u32 	%r382, %r383;
	mov.f64 	%fd329, %fd344;
	mov.u64 	%rd365, %rd381;
	@%p40 bra 	$L__BB5_131;
$L__BB5_142:
	setp.le.s32 	%p41, %r37, %r383;
	@%p41 bra 	$L__BB5_165;
	sub.s32 	%r20, %r37, %r383;
	setp.ge.s32 	%p42, %r16, %r20;
	@%p42 bra 	$L__BB5_165;
	not.b32 	%r42, %r16;
	add.s32 	%r43, %r37, %r42;
	sub.s32 	%r21, %r43, %r383;
	and.b32  	%r44, %r21, 768;
	setp.eq.s32 	%p43, %r44, 768;
	mov.u32 	%r387, %r16;
	@%p43 bra 	$L__BB5_150;
	add.s32 	%r385, %r16, %r383;
	shr.u32 	%r45, %r21, 8;
	add.s32 	%r46, %r45, 1;
	and.b32  	%r47, %r46, 3;
	neg.s32 	%r384, %r47;
	mov.u32 	%r387, %r16;
$L__BB5_146:
	.pragma "nounroll";
	mov.u64 	%rd127, %rd381;
	mov.f64 	%fd199, %fd344;
	ld.param.u64 	%rd320, [_ZN6thrust24THRUST_300001_SM_1000_NS8cuda_cub4core6detail13_kernel_agentINS1_8__reduce11ReduceAgentIPN4cuda3std3__45tupleIJdlEEESC_SB_iNS1_9__extrema9arg_max_fIdl7CompareEEEEJSC_SC_iSG_EEEvDpT0__param_0];
	mul.wide.u32 	%rd235, %r385, 16;
	add.s64 	%rd232, %rd320, %rd235;
	// begin inline asm
	ld.global.nc.u64 %rd231, [%rd232];
	// end inline asm
	add.s64 	%rd234, %rd232, 8;
	// begin inline asm
	ld.global.nc.u64 %rd233, [%rd234];
	// end inline asm
	mov.b64 	%fd200, %rd231;
	abs.f64 	%fd201, %fd199;
	abs.f64 	%fd202, %fd200;
	setp.lt.f64 	%p44, %fd201, %fd202;
	mov.f64 	%fd344, %fd200;
	mov.u64 	%rd381, %rd233;
	@%p44 bra 	$L__BB5_149;
	setp.lt.f64 	%p45, %fd202, %fd201;
	mov.f64 	%fd344, %fd199;
	mov.u64 	%rd381, %rd127;
	@%p45 bra 	$L__BB5_149;
	setp.lt.s64 	%p46, %rd127, %rd233;
	selp.f64 	%fd344, %fd199, %fd200, %p46;
	min.s64 	%rd381, %rd127, %rd233;
$L__BB5_149:
	add.s32 	%r387, %r387, 256;
	add.s32 	%r385, %r385, 256;
	add.s32 	%r384, %r384, 1;
	setp.ne.s32 	%p47, %r384, 0;
	@%p47 bra 	$L__BB5_146;
$L__BB5_150:
	setp.lt.u32 	%p48, %r21, 768;
	@%p48 bra 	$L__BB5_165;
	ld.param.u64 	%rd321, [_ZN6thrust24THRUST_300001_SM_1000_NS8cuda_cub4core6detail13_kernel_agentINS1_8__reduce11ReduceAgentIPN4cuda3std3__45tupleIJdlEEESC_SB_iNS1_9__extrema9arg_max_fIdl7CompareEEEEJSC_SC_iSG_EEEvDpT0__param_0];
	cvt.u64.u32 	%rd236, %r387;
	cvt.u64.u32 	%rd237, %r383;
	add.s64 	%rd238, %rd236, %rd237;
	shl.b64 	%rd239, %rd238, 4;
	add.s64 	%rd240, %rd239, %rd321;
	add.s64 	%rd376, %rd240, 12296;
	add.s32 	%r388, %r387, %r383;
$L__BB5_152:
	ld.param.u64 	%rd322, [_ZN6thrust24THRUST_300001_SM_1000_NS8cuda_cub4core6detail13_kernel_agentINS1_8__reduce11ReduceAgentIPN4cuda3std3__45tupleIJdlEEESC_SB_iNS1_9__extrema9arg_max_fIdl7CompareEEEEJSC_SC_iSG_EEEvDpT0__param_0];
	mul.wide.u32 	%rd245, %r388, 16;
	add.s64 	%rd242, %rd322, %rd245;
	// begin inline asm
	ld.global.nc.u64 %rd241, [%rd242];
	// end inline asm
	add.s64 	%rd244, %rd242, 8;
	// begin inline asm
	ld.global.nc.u64 %rd243, [%rd244];
	// end inline asm
	mov.b64 	%fd208, %rd241;
	abs.f64 	%fd209, %fd344;
	abs.f64 	%fd210, %fd208;
	setp.lt.f64 	%p49, %fd209, %fd210;
	mov.f64 	%fd341, %fd208;
	mov.u64 	%rd378, %rd243;
	@%p49 bra 	$L__BB5_155;
	setp.lt.f64 	%p50, %fd210, %fd209;
	mov.f64 	%fd341, %fd344;
	mov.u64 	%rd378, %rd381;
	@%p50 bra 	$L__BB5_155;
	setp.lt.s64 	%p51, %rd381, %rd243;
	selp.f64 	%fd341, %fd344, %fd208, %p51;
	min.s64 	%rd378, %rd381, %rd243;
$L__BB5_155:
	add.s64 	%rd247, %rd376, -8200;
	// begin inline asm
	ld.global.nc.u64 %rd246, [%rd247];
	// end inline asm
	add.s64 	%rd249, %rd376, -8192;
	// begin inline asm
	ld.global.nc.u64 %rd248, [%rd249];
	// end inline asm
	mov.b64 	%fd213, %rd246;
	abs.f64 	%fd214, %fd341;
	abs.f64 	%fd215, %fd213;
	setp.lt.f64 	%p52, %fd214, %fd215;
	mov.f64 	%fd342, %fd213;
	mov.u64 	%rd379, %rd248;
	@%p52 bra 	$L__BB5_158;
	setp.lt.f64 	%p53, %fd215, %fd214;
	mov.f64 	%fd342, %fd341;
	mov.u64 	%rd379, %rd378;
	@%p53 bra 	$L__BB5_158;
	setp.lt.s64 	%p54, %rd378, %rd248;
	selp.f64 	%fd342, %fd341, %fd213, %p54;
	min.s64 	%rd379, %rd378, %rd248;
$L__BB5_158:
	add.s64 	%rd251, %rd376, -4104;
	// begin inline asm
	ld.global.nc.u64 %rd250, [%rd251];
	// end inline asm
	add.s64 	%rd253, %rd376, -4096;
	// begin inline asm
	ld.global.nc.u64 %rd252, [%rd253];
	// end inline asm
	mov.b64 	%fd218, %rd250;
	abs.f64 	%fd219, %fd342;
	abs.f64 	%fd220, %fd218;
	setp.lt.f64 	%p55, %fd219, %fd220;
	mov.f64 	%fd343, %fd218;
	mov.u64 	%rd380, %rd252;
	@%p55 bra 	$L__BB5_161;
	setp.lt.f64 	%p56, %fd220, %fd219;
	mov.f64 	%fd343, %fd342;
	mov.u64 	%rd380, %rd379;
	@%p56 bra 	$L__BB5_161;
	setp.lt.s64 	%p57, %rd379, %rd252;
	selp.f64 	%fd343, %fd342, %fd218, %p57;
	min.s64 	%rd380, %rd379, %rd252;
$L__BB5_161:
	add.s64 	%rd255, %rd376, -8;
	// begin inline asm
	ld.global.nc.u64 %rd254, [%rd255];
	// end inline asm
	// begin inline asm
	ld.global.nc.u64 %rd256, [%rd376];
	// end inline asm
	mov.b64 	%fd223, %rd254;
	abs.f64 	%fd224, %fd343;
	abs.f64 	%fd225, %fd223;
	setp.lt.f64 	%p58, %fd224, %fd225;
	mov.f64 	%fd344, %fd223;
	mov.u64 	%rd381, %rd256;
	@%p58 bra 	$L__BB5_164;
	setp.lt.f64 	%p59, %fd225, %fd224;
	mov.f64 	%fd344, %fd343;
	mov.u64 	%rd381, %rd380;
	@%p59 bra 	$L__BB5_164;
	setp.lt.s64 	%p60, %rd380, %rd256;
	selp.f64 	%fd344, %fd343, %fd223, %p60;
	min.s64 	%rd381, %rd380, %rd256;
$L__BB5_164:
	add.s32 	%r387, %r387, 1024;
	add.s64 	%rd376, %rd376, 16384;
	add.s32 	%r388, %r388, 1024;
	setp.lt.s32 	%p61, %r387, %r20;
	@%p61 bra 	$L__BB5_152;
$L__BB5_165:
	// begin inline asm
	mov.u32 %r48, %laneid;
	// end inline asm
	mov.b64 	%rd258, %fd344;
	mov.b64 	{%r50, %r55}, %rd258;
	mov.b32 	%r66, 1;
	mov.b32 	%r67, 31;
	mov.b32 	%r68, -1;
	// begin inline asm
	shfl.sync.down.b32 %r49, %r50, %r66, %r67, %r68;
	// end inline asm
	// begin inline asm
	shfl.sync.down.b32 %r54, %r55, %r66, %r67, %r68;
	// end inline asm
	mov.b64 	%rd259, {%r49, %r54};
	mov.b64 	%fd229, %rd259;
	mov.b64 	{%r60, %r65}, %rd381;
	// begin inline asm
	shfl.sync.down.b32 %r59, %r60, %r66, %r67, %r68;
	// end inline asm
	// begin inline asm
	shfl.sync.down.b32 %r64, %r65, %r66, %r67, %r68;
	// end inline asm
	mov.b64 	%rd150, {%r59, %r64};
	setp.gt.s32 	%p62, %r48, 30;
	mov.f64 	%fd346, %fd344;
	mov.u64 	%rd383, %rd381;
	@%p62 bra 	$L__BB5_169;
	abs.f64 	%fd230, %fd344;
	abs.f64 	%fd231, %fd229;
	setp.lt.f64 	%p63, %fd230, %fd231;
	mov.f64 	%fd346, %fd229;
	mov.u64 	%rd383, %rd150;
	@%p63 bra 	$L__BB5_169;
	setp.lt.f64 	%p64, %fd231, %fd230;
	mov.f64 	%fd346, %fd344;
	mov.u64 	%rd383, %rd381;
	@%p64 bra 	$L__BB5_169;
	setp.lt.s64 	%p65, %rd381, %rd150;
	selp.f64 	%fd346, %fd344, %fd229, %p65;
	min.s64 	%rd383, %rd381, %rd150;
$L__BB5_169:
	mov.b64 	%rd260, %fd346;
	mov.b64 	{%r70, %r75}, %rd260;
	mov.b32 	%r86, 2;
	mov.b32 	%r87, 31;
	mov.b32 	%r88, -1;
	// begin inline asm
	shfl.sync.down.b32 %r69, %r70, %r86, %r87, %r88;
	// end inline asm
	// begin inline asm
	shfl.sync.down.b32 %r74, %r75, %r86, %r87, %r88;
	// end inline asm
	mov.b64 	%rd261, {%r69, %r74};
	mov.b64 	%fd234, %rd261;
	mov.b64 	{%r80, %r85}, %rd383;
	// begin inline asm
	shfl.sync.down.b32 %r79, %r80, %r86, %r87, %r88;
	// end inline asm
	// begin inline asm
	shfl.sync.down.b32 %r84, %r85, %r86, %r87, %r88;
	// end inline asm
	mov.b64 	%rd153, {%r79, %r84};
	setp.gt.s32 	%p66, %r48, 29;
	mov.f64 	%fd347, %fd346;
	mov.u64 	%rd384, %rd383;
	@%p66 bra 	$L__BB5_173;
	abs.f64 	%fd235, %fd346;
	abs.f64 	%fd236, %fd234;
	setp.lt.f64 	%p67, %fd235, %fd236;
	mov.f64 	%fd347, %fd234;
	mov.u64 	%rd384, %rd153;
	@%p67 bra 	$L__BB5_173;
	setp.lt.f64 	%p68, %fd236, %fd235;
	mov.f64 	%fd347, %fd346;
	mov.u64 	%rd384, %rd383;
	@%p68 bra 	$L__BB5_173;
	setp.lt.s64 	%p69, %rd383, %rd153;
	selp.f64 	%fd347, %fd346, %fd234, %p69;
	min.s64 	%rd384, %rd383, %rd153;
$L__BB5_173:
	mov.b64 	%rd262, %fd347;
	mov.b64 	{%r90, %r95}, %rd262;
	mov.b32 	%r106, 4;
	mov.b32 	%r107, 31;
	mov.b32 	%r108, -1;
	// begin inline asm
	shfl.sync.down.b32 %r89, %r90, %r106, %r107, %r108;
	// end inline asm
	// begin inline asm
	shfl.sync.down.b32 %r94, %r95, %r106, %r107, %r108;
	// end inline asm
	mov.b64 	%rd263, {%r89, %r94};
	mov.b64 	%fd239, %rd263;
	mov.b64 	{%r100, %r105}, %rd384;
	// begin inline asm
	shfl.sync.down.b32 %r99, %r100, %r106, %r107, %r108;
	// end inline asm
	// begin inline asm
	shfl.sync.down.b32 %r104, %r105, %r106, %r107, %r108;
	// end inline asm
	mov.b64 	%rd156, {%r99, %r104};
	setp.gt.s32 	%p70, %r48, 27;
	mov.f64 	%fd348, %fd347;
	mov.u64 	%rd385, %rd384;
	@%p70 bra 	$L__BB5_177;
	abs.f64 	%fd240, %fd347;
	abs.f64 	%fd241, %fd239;
	setp.lt.f64 	%p71, %fd240, %fd241;
	mov.f64 	%fd348, %fd239;
	mov.u64 	%rd385, %rd156;
	@%p71 bra 	$L__BB5_177;
	setp.lt.f64 	%p72, %fd241, %fd240;
	mov.f64 	%fd348, %fd347;
	mov.u64 	%rd385, %rd384;
	@%p72 bra 	$L__BB5_177;
	setp.lt.s64 	%p73, %rd384, %rd156;
	selp.f64 	%fd348, %fd347, %fd239, %p73;
	min.s64 	%rd385, %rd384, %rd156;
$L__BB5_177:
	mov.b64 	%rd264, %fd348;
	mov.b64 	{%r110, %r115}, %rd264;
	mov.b32 	%r126, 8;
	mov.b32 	%r127, 31;
	mov.b32 	%r128, -1;
	// begin inline asm
	shfl.sync.down.b32 %r109, %r110, %r126, %r127, %r128;
	// end inline asm
	// begin inline asm
	shfl.sync.down.b32 %r114, %r115, %r126, %r127, %r128;
	// end inline asm
	mov.b64 	%rd265, {%r109, %r114};
	mov.b64 	%fd244, %rd265;
	mov.b64 	{%r120, %r125}, %rd385;
	// begin inline asm
	shfl.sync.down.b32 %r119, %r120, %r126, %r127, %r128;
	// end inline asm
	// begin inline asm
	shfl.sync.down.b32 %r124, %r125, %r126, %r127, %r128;
	// end inline asm
	mov.b64 	%rd159, {%r119, %r124};
	setp.gt.s32 	%p74, %r48, 23;
	mov.f64 	%fd349, %fd348;
	mov.u64 	%rd386, %rd385;
	@%p74 bra 	$L__BB5_181;
	abs.f64 	%fd245, %fd348;
	abs.f64 	%fd246, %fd244;
	setp.lt.f64 	%p75, %fd245, %fd246;
	mov.f64 	%fd349, %fd244;
	mov.u64 	%rd386, %rd159;
	@%p75 bra 	$L__BB5_181;
	setp.lt.f64 	%p76, %fd246, %fd245;
	mov.f64 	%fd349, %fd348;
	mov.u64 	%rd386, %rd385;
	@%p76 bra 	$L__BB5_181;
	setp.lt.s64 	%p77, %rd385, %rd159;
	selp.f64 	%fd349, %fd348, %fd244, %p77;
	min.s64 	%rd386, %rd385, %rd159;
$L__BB5_181:
	mov.b64 	%rd266, %fd349;
	mov.b64 	{%r130, %r135}, %rd266;
	mov.b32 	%r146, 16;
	mov.b32 	%r147, 31;
	mov.b32 	%r148, -1;
	// begin inline asm
	shfl.sync.down.b32 %r129, %r130, %r146, %r147, %r148;
	// end inline asm
	// begin inline asm
	shfl.sync.down.b32 %r134, %r135, %r146, %r147, %r148;
	// end inline asm
	mov.b64 	%rd267, {%r129, %r134};
	mov.b64 	%fd249, %rd267;
	mov.b64 	{%r140, %r145}, %rd386;
	// begin inline asm
	shfl.sync.down.b32 %r139, %r140, %r146, %r147, %r148;
	// end inline asm
	// begin inline asm
	shfl.sync.down.b32 %r144, %r145, %r146, %r147, %r148;
	// end inline asm
	mov.b64 	%rd162, {%r139, %r144};
	setp.gt.s32 	%p78, %r48, 15;
	mov.f64 	%fd357, %fd349;
	mov.u64 	%rd394, %rd386;
	@%p78 bra 	$L__BB5_185;
	abs.f64 	%fd250, %fd349;
	abs.f64 	%fd251, %fd249;
	setp.lt.f64 	%p79, %fd250, %fd251;
	mov.f64 	%fd357, %fd249;
	mov.u64 	%rd394, %rd162;
	@%p79 bra 	$L__BB5_185;
	setp.lt.f64 	%p80, %fd251, %fd250;
	mov.f64 	%fd357, %fd349;
	mov.u64 	%rd394, %rd386;
	@%p80 bra 	$L__BB5_185;
	setp.lt.s64 	%p81, %rd386, %rd162;
	selp.f64 	%fd357, %fd349, %fd249, %p81;
	min.s64 	%rd394, %rd386, %rd162;
$L__BB5_185:
	setp.ne.s32 	%p82, %r48, 0;
	@%p82 bra 	$L__BB5_187;
	shr.u32 	%r149, %r16, 1;
	and.b32  	%r150, %r149, 496;
	mov.u32 	%r151, _ZN6thrust24THRUST_300001_SM_1000_NS8cuda_cub4core6detail5shmemE;
	add.s32 	%r152, %r151, %r150;
	st.shared.f64 	[%r152+8], %fd357;
	st.shared.u64 	[%r152+16], %rd394;
$L__BB5_187:
	bar.sync 	0;
	setp.ne.s32 	%p83, %r16, 0;
	@%p83 bra 	$L__BB5_209;
	ld.shared.f64 	%fd254, [_ZN6thrust24THRUST_300001_SM_1000_NS8cuda_cub4core6detail5shmemE+24];
	ld.shared.u64 	%rd165, [_ZN6thrust24THRUST_300001_SM_1000_NS8cuda_cub4core6detail5shmemE+32];
	abs.f64 	%fd255, %fd357;
	abs.f64 	%fd256, %fd254;
	setp.lt.f64 	%p84, %fd255, %fd256;
	mov.f64 	%fd351, %fd254;
	mov.u64 	%rd388, %rd165;
	@%p84 bra 	$L__BB5_191;
	setp.lt.f64 	%p85, %fd256, %fd255;
	mov.f64 	%fd351, %fd357;
	mov.u64 	%rd388, %rd394;
	@%p85 bra 	$L__BB5_191;
	setp.lt.s64 	%p86, %rd394, %rd165;
	selp.f64 	%fd351, %fd357, %fd254, %p86;
	min.s64 	%rd388, %rd394, %rd165;
$L__BB5_191:
	ld.shared.f64 	%fd259, [_ZN6thrust24THRUST_300001_SM_1000_NS8cuda_cub4core6detail5shmemE+40];
	ld.shared.u64 	%rd168, [_ZN6thrust24THRUST_300001_SM_1000_NS8cuda_cub4core6detail5shmemE+48];
	abs.f64 	%fd260, %fd351;
	abs.f64 	%fd261, %fd259;
	setp.lt.f64 	%p87, %fd260, %fd261;
	mov.f64 	%fd352, %fd259;
	mov.u64 	%rd389, %rd168;
	@%p87 bra 	$L__BB5_194;
	setp.lt.f64 	%p88, %fd261, %fd260;
	mov.f64 	%fd352, %fd351;
	mov.u64 	%rd389, %rd388;
	@%p88 bra 	$L__BB5_194;
	setp.lt.s64 	%p89, %rd388, %rd168;
	selp.f64 	%fd352, %fd351, %fd259, %p89;
	min.s64 	%rd389, %rd388, %rd168;
$L__BB5_194:
	ld.shared.f64 	%fd264, [_ZN6thrust24THRUST_300001_SM_1000_NS8cuda_cub4core6detail5shmemE+56];
	ld.shared.u64 	%rd171, [_ZN6thrust24THRUST_300001_SM_1000_NS8cuda_cub4core6detail5shmemE+64];
	abs.f64 	%fd265, %fd352;
	abs.f64 	%fd266, %fd264;
	setp.lt.f64 	%p90, %fd265, %fd266;
	mov.f64 	%fd353, %fd264;
	mov.u64 	%rd390, %rd171;
	@%p90 bra 	$L__BB5_197;
	setp.lt.f64 	%p91, %fd266, %fd265;
	mov.f64 	%fd353, %fd352;
	mov.u64 	%rd390, %rd389;
	@%p91 bra 	$L__BB5_197;
	setp.lt.s64 	%p92, %rd389, %rd171;
	selp.f64 	%fd353, %fd352, %fd264, %p92;
	min.s64 	%rd390, %rd389, %rd171;
$L__BB5_197:
	ld.shared.f64 	%fd269, [_ZN6thrust24THRUST_300001_SM_1000_NS8cuda_cub4core6detail5shmemE+72];
	ld.shared.u64 	%rd174, [_ZN6thrust24THRUST_300001_SM_1000_NS8cuda_cub4core6detail5shmemE+80];
	abs.f64 	%fd270, %fd353;
	abs.f64 	%fd271, %fd269;
	setp.lt.f64 	%p93, %fd270, %fd271;
	mov.f64 	%fd354, %fd269;
	mov.u64 	%rd391, %rd174;
	@%p93 bra 	$L__BB5_200;
	setp.lt.f64 	%p94, %fd271, %fd270;
	mov.f64 	%fd354, %fd353;
	mov.u64 	%rd391, %rd390;
	@%p94 bra 	$L__BB5_200;
	setp.lt.s64 	%p95, %rd390, %rd174;
	selp.f64 	%fd354, %fd353, %fd269, %p95;
	min.s64 	%rd391, %rd390, %rd174;
$L__BB5_200:
	ld.shared.f64 	%fd274, [_ZN6thrust24THRUST_300001_SM_1000_NS8cuda_cub4core6detail5shmemE+88];
	ld.shared.u64 	%rd177, [_ZN6thrust24THRUST_300001_SM_1000_NS8cuda_cub4core6detail5shmemE+96];
	abs.f64 	%fd275, %fd354;
	abs.f64 	%fd276, %fd274;
	setp.lt.f64 	%p96, %fd275, %fd276;
	mov.f64 	%fd355, %fd274;
	mov.u64 	%rd392, %rd177;
	@%p96 bra 	$L__BB5_203;
	setp.lt.f64 	%p97, %fd276, %fd275;
	mov.f64 	%fd355, %fd354;
	mov.u64 	%rd392, %rd391;
	@%p97 bra 	$L__BB5_203;
	setp.lt.s64 	%p98, %rd391, %rd177;
	selp.f64 	%fd355, %fd354, %fd274, %p98;
	min.s64 	%rd392, %rd391, %rd177;
$L__BB5_203:
	ld.shared.f64 	%fd279, [_ZN6thrust24THRUST_300001_SM_1000_NS8cuda_cub4core6detail5shmemE+104];
	ld.shared.u64 	%rd180, [_ZN6thrust24THRUST_300001_SM_1000_NS8cuda_cub4core6detail5shmemE+112];
	abs.f64 	%fd280, %fd355;
	abs.f64 	%fd281, %fd279;
	setp.lt.f64 	%p99, %fd280, %fd281;
	mov.f64 	%fd356, %fd279;
	mov.u64 	%rd393, %rd180;
	@%p99 bra 	$L__BB5_206;
	setp.lt.f64 	%p100, %fd281, %fd280;
	mov.f64 	%fd356, %fd355;
	mov.u64 	%rd393, %rd392;
	@%p100 bra 	$L__BB5_206;
	setp.lt.s64 	%p101, %rd392, %rd180;
	selp.f64 	%fd356, %fd355, %fd279, %p101;
	min.s64 	%rd393, %rd392, %rd180;
$L__BB5_206:
	ld.shared.f64 	%fd284, [_ZN6thrust24THRUST_300001_SM_1000_NS8cuda_cub4core6detail5shmemE+120];
	ld.shared.u64 	%rd183, [_ZN6thrust24THRUST_300001_SM_1000_NS8cuda_cub4core6detail5shmemE+128];
	abs.f64 	%fd285, %fd356;
	abs.f64 	%fd286, %fd284;
	setp.lt.f64 	%p102, %fd285, %fd286;
	mov.u64 	%rd394, %rd183;
	mov.f64 	%fd357, %fd284;
	@%p102 bra 	$L__BB5_209;
	setp.lt.f64 	%p103, %fd286, %fd285;
	mov.u64 	%rd394, %rd393;
	mov.f64 	%fd357, %fd356;
	@%p103 bra 	$L__BB5_209;
	setp.lt.s64 	%p104, %rd393, %rd183;
	selp.f64 	%fd357, %fd356, %fd284, %p104;
	min.s64 	%rd394, %rd393, %rd183;
$L__BB5_209:
	mov.u32 	%r376, %tid.x;
	setp.ne.s32 	%p221, %r376, 0;
	@%p221 bra 	$L__BB5_211;
	ld.param.u64 	%rd326, [_ZN6thrust24THRUST_300001_SM_1000_NS8cuda_cub4core6detail13_kernel_agentINS1_8__reduce11ReduceAgentIPN4cuda3std3__45tupleIJdlEEESC_SB_iNS1_9__extrema9arg_max_fIdl7CompareEEEEJSC_SC_iSG_EEEvDpT0__param_1];
	cvta.to.global.u64 	%rd317, %rd326;
	st.global.f64 	[%rd317], %fd357;
	st.global.u64 	[%rd317+8], %rd394;
$L__BB5_211:
	ret;

}
	// .globl	_ZN6thrust24THRUST_300001_SM_1000_NS8cuda_cub4core6detail13_kernel_agentINS1_8__reduce11ReduceAgentINS0_12zip_iteratorIN4cuda3std3__45tupleIJNS0_10device_ptrIdEENS0_17counting_iteratorIlNS0_11use_defaultESF_SF_EEEEEEEPNSB_IJdlEEESJ_lNS1_9__extrema9arg_max_fIdl7CompareEEEEJSI_SK_lSO_EEEvDpT0_
.visible .entry _ZN6thrust24THRUST_300001_SM_1000_NS8cuda_cub4core6detail13_kernel_agentINS1_8__reduce11ReduceAgentINS0_12zip_iteratorIN4cuda3std3__45tupleIJNS0_10device_ptrIdEENS0_17counting_iteratorIlNS0_11use_defaultESF_SF_EEEEEEEPNSB_IJdlEEESJ_lNS1_9__extrema9arg_max_fIdl7CompareEEEEJSI_SK_lSO_EEEvDpT0_(
	.param .align 8 .b8 _ZN6thrust24THRUST_300001_SM_1000_NS8cuda_cub4core6detail13_kernel_agentINS1_8__reduce11ReduceAgentINS0_12zip_iteratorIN4cuda3std3__45tupleIJNS0_10device_ptrIdEENS0_17counting_iteratorIlNS0_11use_defaultESF_SF_EEEEEEEPNSB_IJdlEEESJ_lNS1_9__extrema9arg_max_fIdl7CompareEEEEJSI_SK_lSO_EEEvDpT0__param_0[16],
	.param .u64 .ptr .align 1 _ZN6thrust24THRUST_300001_SM_1000_NS8cuda_cub4core6detail13_kernel_agentINS1_8__reduce11ReduceAgentINS0_12zip_iteratorIN4cuda3std3__45tupleIJNS0_10device_ptrIdEENS0_17counting_iteratorIlNS0_11use_defaultESF_SF_EEEEEEEPNSB_IJdlEEESJ_lNS1_9__extrema9arg_max_fIdl7CompareEEEEJSI_SK_lSO_EEEvDpT0__param_1,
	.param .u64 _ZN6thrust24THRUST_300001_SM_1000_NS8cuda_cub4core6detail13_kernel_agentINS1_8__reduce11ReduceAgentINS0_12zip_iteratorIN4cuda3std3__45tupleIJNS0_10device_ptrIdEENS0_17counting_iteratorIlNS0_11use_defaultESF_SF_EEEEEEEPNSB_IJdlEEESJ_lNS1_9__extrema9arg_max_fIdl7CompareEEEEJSI_SK_lSO_EEEvDpT0__param_2,
	.param .align 1 .b8 _ZN6thrust24THRUST_300001_SM_1000_NS8cuda_cub4core6detail13_kernel_agentINS1_8__reduce11ReduceAgentINS0_12zip_iteratorIN4cuda3std3__45tupleIJNS0_10device_ptrIdEENS0_17counting_iteratorIlNS0_11use_defaultESF_SF_EEEEEEEPNSB_IJdlEEESJ_lNS1_9__extrema9arg_max_fIdl7CompareEEEEJSI_SK_lSO_EEEvDpT0__param_3[1]
)
.maxntid 256
{
	.reg .pred 	%p<213>;
	.reg .b32 	%r<391>;
	.reg .b64 	%rd<341>;
	.reg .b64 	%fd<352>;

	ld.param.u64 	%rd192, [_ZN6thrust24THRUST_300001_SM_1000_NS8cuda_cub4core6detail13_kernel_agentINS1_8__reduce11ReduceAgentINS0_12zip_iteratorIN4cuda3std3__45tupleIJNS0_10device_ptrIdEENS0_17counting_iteratorIlNS0_11use_defaultESF_SF_EEEEEEEPNSB_IJdlEEESJ_lNS1_9__extrema9arg_max_fIdl7CompareEEEEJSI_SK_lSO_EEEvDpT0__param_0+8];
	ld.param.u64 	%rd191, [_ZN6thrust24THRUST_300001_SM_1000_NS8cuda_cub4core6detail13_kernel_agentINS1_8__reduce11ReduceAgentINS0_12zip_iteratorIN4cuda3std3__45tupleIJNS0_10device_ptrIdEENS0_17counting_iteratorIlNS0_11use_defaultESF_SF_EEEEEEEPNSB_IJdlEEESJ_lNS1_9__extrema9arg_max_fIdl7CompareEEEEJSI_SK_lSO_EEEvDpT0__param_0];
	ld.param.u64 	%rd194, [_ZN6thrust24THRUST_300001_SM_1000_NS8cuda_cub4core6detail13_kernel_agentINS1_8__reduce11ReduceAgentINS0_12zip_iteratorIN4cuda3std3__45tupleIJNS0_10device_ptrIdEENS0_17counting_iteratorIlNS0_11use_defaultESF_SF_EEEEEEEPNSB_IJdlEEESJ_lNS1_9__extrema9arg_max_fIdl7CompareEEEEJSI_SK_lSO_EEEvDpT0__param_2];
	setp.eq.s64 	%p1, %rd194, 0;
	@%p1 bra 	$L__BB6_206;
	cvta.to.global.u64 	%rd1, %rd191;
	setp.gt.s64 	%p2, %rd194, 1279;
	@%p2 bra 	$L__BB6_122;
	cvt.u32.u64 	%r1, %rd194;
	mov.u32 	%r2, %tid.x;
	setp.ge.s32 	%p96, %r2, %r1;
	mov.f64 	%fd298, 0d0000000000000000;
	mov.b64 	%rd283, 0;
	mov.u32 	%r385, %r2;
	@%p96 bra 	$L__BB6_4;
	cvt.u64.u32 	%rd239, %r2;
	mul.wide.u32 	%rd240, %r2, 8;
	add.s64 	%rd241, %rd1, %rd240;
	add.s64 	%rd283, %rd192, %rd239;
	ld.global.f64 	%fd298, [%rd241];
	add.s32 	%r385, %r2, 256;
$L__BB6_4:
	setp.ge.s32 	%p97, %r385, %r1;
	@%p97 bra 	$L__BB6_26;
	not.b32 	%r154, %r385;
	add.s32 	%r5, %r154, %r1;
	and.b32  	%r155, %r5, 768;
	setp.eq.s32 	%p98, %r155, 768;
	@%p98 bra 	$L__BB6_11;
	cvt.u64.u32 	%rd243, %r385;
	add.s64 	%rd274, %rd192, %rd243;
	mul.wide.u32 	%rd244, %r385, 8;
	add.s64 	%rd273, %rd1, %rd244;
	shr.u32 	%r156, %r5, 8;
	add.s32 	%r157, %r156, 1;
	and.b32  	%r158, %r157, 3;
	neg.s32 	%r383, %r158;
$L__BB6_7:
	.pragma "nounroll";
	mov.u64 	%rd9, %rd283;
	mov.f64 	%fd3, %fd298;
	ld.global.f64 	%fd4, [%rd273];
	abs.f64 	%fd5, %fd3;
	abs.f64 	%fd6, %fd4;
	setp.lt.f64 	%p99, %fd5, %fd6;
	mov.u64 	%rd283, %rd274;
	mov.f64 	%fd298, %fd4;
	@%p99 bra 	$L__BB6_10;
	setp.lt.f64 	%p100, %fd6, %fd5;
	mov.u64 	%rd283, %rd9;
	mov.f64 	%fd298, %fd3;
	@%p100 bra 	$L__BB6_10;
	setp.lt.s64 	%p101, %rd9, %rd274;
	min.s64 	%rd283, %rd9, %rd274;
	selp.f64 	%fd298, %fd3, %fd4, %p101;
$L__BB6_10:
	add.s32 	%r385, %r385, 256;
	add.s64 	%rd274, %rd274, 256;
	add.s64 	%rd273, %rd273, 2048;
	add.s32 	%r383, %r383, 1;
	setp.ne.s32 	%p102, %r383, 0;
	@%p102 bra 	$L__BB6_7;
$L__BB6_11:
	setp.lt.u32 	%p103, %r5, 768;
	@%p103 bra 	$L__BB6_26;
	add.s32 	%r386, %r385, 512;
$L__BB6_13:
	mov.u32 	%r13, %r386;
	add.s32 	%r159, %r13, -512;
	cvt.s64.s32 	%rd245, %r159;
	mul.wide.s32 	%rd246, %r159, 8;
	add.s64 	%rd17, %rd1, %rd246;
	add.s64 	%rd18, %rd192, %rd245;
	ld.global.f64 	%fd12, [%rd17];
	abs.f64 	%fd13, %fd298;
	abs.f64 	%fd14, %fd12;
	setp.lt.f64 	%p104, %fd13, %fd14;
	mov.u64 	%rd280, %rd18;
	mov.f64 	%fd295, %fd12;
	@%p104 bra 	$L__BB6_16;
	setp.lt.f64 	%p105, %fd14, %fd13;
	mov.u64 	%rd280, %rd283;
	mov.f64 	%fd295, %fd298;
	@%p105 bra 	$L__BB6_16;
	setp.lt.s64 	%p106, %rd283, %rd18;
	min.s64 	%rd280, %rd283, %rd18;
	selp.f64 	%fd295, %fd298, %fd12, %p106;
$L__BB6_16:
	add.s32 	%r160, %r13, -256;
	cvt.s64.s32 	%rd247, %r160;
	add.s64 	%rd21, %rd192, %rd247;
	ld.global.f64 	%fd17, [%rd17+2048];
	abs.f64 	%fd18, %fd295;
	abs.f64 	%fd19, %fd17;
	setp.lt.f64 	%p107, %fd18, %fd19;
	mov.u64 	%rd281, %rd21;
	mov.f64 	%fd296, %fd17;
	@%p107 bra 	$L__BB6_19;
	setp.lt.f64 	%p108, %fd19, %fd18;
	mov.u64 	%rd281, %rd280;
	mov.f64 	%fd296, %fd295;
	@%p108 bra 	$L__BB6_19;
	setp.lt.s64 	%p109, %rd280, %rd21;
	min.s64 	%rd281, %rd280, %rd21;
	selp.f64 	%fd296, %fd295, %fd17, %p109;
$L__BB6_19:
	cvt.s64.s32 	%rd248, %r13;
	add.s64 	%rd24, %rd192, %rd248;
	ld.global.f64 	%fd22, [%rd17+4096];
	abs.f64 	%fd23, %fd296;
	abs.f64 	%fd24, %fd22;
	setp.lt.f64 	%p110, %fd23, %fd24;
	mov.u64 	%rd282, %rd24;
	mov.f64 	%fd297, %fd22;
	@%p110 bra 	$L__BB6_22;
	setp.lt.f64 	%p111, %fd24, %fd23;
	mov.u64 	%rd282, %rd281;
	mov.f64 	%fd297, %fd296;
	@%p111 bra 	$L__BB6_22;
	setp.lt.s64 	%p112, %rd281, %rd24;
	min.s64 	%rd282, %rd281, %rd24;
	selp.f64 	%fd297, %fd296, %fd22, %p112;
$L__BB6_22:
	add.s32 	%r161, %r13, 256;
	cvt.s64.s32 	%rd249, %r161;
	add.s64 	%rd27, %rd192, %rd249;
	ld.global.f64 	%fd27, [%rd17+6144];
	abs.f64 	%fd28, %fd297;
	abs.f64 	%fd29, %fd27;
	setp.lt.f64 	%p113, %fd28, %fd29;
	mov.u64 	%rd283, %rd27;
	mov.f64 	%fd298, %fd27;
	@%p113 bra 	$L__BB6_25;
	setp.lt.f64 	%p114, %fd29, %fd28;
	mov.u64 	%rd283, %rd282;
	mov.f64 	%fd298, %fd297;
	@%p114 bra 	$L__BB6_25;
	setp.lt.s64 	%p115, %rd282, %rd27;
	min.s64 	%rd283, %rd282, %rd27;
	selp.f64 	%fd298, %fd297, %fd27, %p115;
$L__BB6_25:
	add.s32 	%r386, %r13, 1024;
	add.s32 	%r162, %r13, 512;
	setp.lt.s32 	%p116, %r162, %r1;
	@%p116 bra 	$L__BB6_13;
$L__BB6_26:
	setp.lt.s32 	%p117, %r1, 256;
	@%p117 bra 	$L__BB6_71;
	// begin inline asm
	mov.u32 %r276, %laneid;
	// end inline asm
	mov.b64 	%rd260, %fd298;
	mov.b64 	{%r278, %r283}, %rd260;
	mov.b32 	%r294, 1;
	mov.b32 	%r295, 31;
	mov.b32 	%r296, -1;
	// begin inline asm
	shfl.sync.down.b32 %r277, %r278, %r294, %r295, %r296;
	// end inline asm
	// begin inline asm
	shfl.sync.down.b32 %r282, %r283, %r294, %r295, %r296;
	// end inline asm
	mov.b64 	%rd261, {%r277, %r282};
	mov.b64 	%fd33, %rd261;
	mov.b64 	{%r288, %r293}, %rd283;
	// begin inline asm
	shfl.sync.down.b32 %r287, %r288, %r294, %r295, %r296;
	// end inline asm
	// begin inline asm
	shfl.sync.down.b32 %r292, %r293, %r294, %r295, %r296;
	// end inline asm
	mov.b64 	%rd31, {%r287, %r292};
	setp.gt.s32 	%p169, %r276, 30;
	mov.u64 	%rd285, %rd283;
	mov.f64 	%fd300, %fd298;
	@%p169 bra 	$L__BB6_31;
	abs.f64 	%fd34, %fd298;
	abs.f64 	%fd35, %fd33;
	setp.lt.f64 	%p170, %fd34, %fd35;
	mov.u64 	%rd285, %rd31;
	mov.f64 	%fd300, %fd33;
	@%p170 bra 	$L__BB6_31;
	setp.lt.f64 	%p171, %fd35, %fd34;
	mov.u64 	%rd285, %rd283;
	mov.f64 	%fd300, %fd298;
	@%p171 bra 	$L__BB6_31;
	setp.lt.s64 	%p172, %rd283, %rd31;
	min.s64 	%rd285, %rd283, %rd31;
	selp.f64 	%fd300, %fd298, %fd33, %p172;
$L__BB6_31:
	mov.b64 	%rd262, %fd300;
	mov.b64 	{%r298, %r303}, %rd262;
	mov.b32 	%r314, 2;
	mov.b32 	%r315, 31;
	mov.b32 	%r316, -1;
	// begin inline asm
	shfl.sync.down.b32 %r297, %r298, %r314, %r315, %r316;
	// end inline asm
	// begin inline asm
	shfl.sync.down.b32 %r302, %r303, %r314, %r315, %r316;
	// end inline asm
	mov.b64 	%rd263, {%r297, %r302};
	mov.b64 	%fd38, %rd263;
	mov.b64 	{%r308, %r313}, %rd285;
	// begin inline asm
	shfl.sync.down.b32 %r307, %r308, %r314, %r315, %r316;
	// end inline asm
	// begin inline asm
	shfl.sync.down.b32 %r312, %r313, %r314, %r315, %r316;
	// end inline asm
	mov.b64 	%rd34, {%r307, %r312};
	setp.gt.s32 	%p173, %r276, 29;
	mov.u64 	%rd286, %rd285;
	mov.f64 	%fd301, %fd300;
	@%p173 bra 	$L__BB6_35;
	abs.f64 	%fd39, %fd300;
	abs.f64 	%fd40, %fd38;
	setp.lt.f64 	%p174, %fd39, %fd40;
	mov.u64 	%rd286, %rd34;
	mov.f64 	%fd301, %fd38;
	@%p174 bra 	$L__BB6_35;
	setp.lt.f64 	%p175, %fd40, %fd39;
	mov.u64 	%rd286, %rd285;
	mov.f64 	%fd301, %fd300;
	@%p175 bra 	$L__BB6_35;
	setp.lt.s64 	%p176, %rd285, %rd34;
	min.s64 	%rd286, %rd285, %rd34;
	selp.f64 	%fd301, %fd300, %fd38, %p176;
$L__BB6_35:
	mov.b64 	%rd264, %fd301;
	mov.b64 	{%r318, %r323}, %rd264;
	mov.b32 	%r334, 4;
	mov.b32 	%r335, 31;
	mov.b32 	%r336, -1;
	// begin inline asm
	shfl.sync.down.b32 %r317, %r318, %r334, %r335, %r336;
	// end inline asm
	// begin inline asm
	shfl.sync.down.b32 %r322, %r323, %r334, %r335, %r336;
	// end inline asm
	mov.b64 	%rd265, {%r317, %r322};
	mov.b64 	%fd43, %rd265;
	mov.b64 	{%r328, %r333}, %rd286;
	// begin inline asm
	shfl.sync.down.b32 %r327, %r328, %r334, %r335, %r336;
	// end inline asm
	// begin inline asm
	shfl.sync.down.b32 %r332, %r333, %r334, %r335, %r336;
	// end inline asm
	mov.b64 	%rd37, {%r327, %r332};
	setp.gt.s32 	%p177, %r276, 27;
	mov.u64 	%rd287, %rd286;
	mov.f64 	%fd302, %fd301;
	@%p177 bra 	$L__BB6_39;
	abs.f64 	%fd44, %fd301;
	abs.f64 	%fd45, %fd43;
	setp.lt.f64 	%p178, %fd44, %fd45;
	mov.u64 	%rd287, %rd37;
	mov.f64 	%fd302, %fd43;
	@%p178 bra 	$L__BB6_39;
	setp.lt.f64 	%p179, %fd45, %fd44;
	mov.u64 	%rd287, %rd286;
	mov.f64 	%fd302, %fd301;
	@%p179 bra 	$L__BB6_39;
	setp.lt.s64 	%p180, %rd286, %rd37;
	min.s64 	%rd287, %rd286, %rd37;
	selp.f64 	%fd302, %fd301, %fd43, %p180;
$L__BB6_39:
	mov.b64 	%rd266, %fd302;
	mov.b64 	{%r338, %r343}, %rd266;
	mov.b32 	%r354, 8;
	mov.b32 	%r355, 31;
	mov.b32 	%r356, -1;
	// begin inline asm
	shfl.sync.down.b32 %r337, %r338, %r354, %r355, %r356;
	// end inline asm
	// begin inline asm
	shfl.sync.down.b32 %r342, %r343, %r354, %r355, %r356;
	// end inline asm
	mov.b64 	%rd267, {%r337, %r342};
	mov.b64 	%fd48, %rd267;
	mov.b64 	{%r348, %r353}, %rd287;
	// begin inline asm
	shfl.sync.down.b32 %r347, %r348, %r354, %r355, %r356;
	// end inline asm
	// begin inline asm
	shfl.sync.down.b32 %r352, %r353, %r354, %r355, %r356;
	// end inline asm
	mov.b64 	%rd40, {%r347, %r352};
	setp.gt.s32 	%p181, %r276, 23;
	mov.u64 	%rd288, %rd287;
	mov.f64 	%fd303, %fd302;
	@%p181 bra 	$L__BB6_43;
	abs.f64 	%fd49, %fd302;
	abs.f64 	%fd50, %fd48;
	setp.lt.f64 	%p182, %fd49, %fd50;
	mov.u64 	%rd288, %rd40;
	mov.f64 	%fd303, %fd48;
	@%p182 bra 	$L__BB6_43;
	setp.lt.f64 	%p183, %fd50, %fd49;
	mov.u64 	%rd288, %rd287;
	mov.f64 	%fd303, %fd302;
	@%p183 bra 	$L__BB6_43;
	setp.lt.s64 	%p184, %rd287, %rd40;
	min.s64 	%rd288, %rd287, %rd40;
	selp.f64 	%fd303, %fd302, %fd48, %p184;
$L__BB6_43:
	mov.b64 	%rd268, %fd303;
	mov.b64 	{%r358, %r363}, %rd268;
	mov.b32 	%r374, 16;
	mov.b32 	%r375, 31;
	mov.b32 	%r376, -1;
	// begin inline asm
	shfl.sync.down.b32 %r357, %r358, %r374, %r375, %r376;
	// end inline asm
	// begin inline asm
	shfl.sync.down.b32 %r362, %r363, %r374, %r375, %r376;
	// end inline asm
	mov.b64 	%rd269, {%r357, %r362};
	mov.b64 	%fd53, %rd269;
	mov.b64 	{%r368, %r373}, %rd288;
	// begin inline asm
	shfl.sync.down.b32 %r367, %r368, %r374, %r375, %r376;
	// end inline asm
	// begin inline asm
	shfl.sync.down.b32 %r372, %r373, %r374, %r375, %r376;
	// end inline asm
	mov.b64 	%rd43, {%r367, %r372};
	setp.gt.s32 	%p185, %r276, 15;
	mov.u64 	%rd340, %rd288;
	mov.f64 	%fd351, %fd303;
	@%p185 bra 	$L__BB6_47;
	abs.f64 	%fd54, %fd303;
	abs.f64 	%fd55, %fd53;
	setp.lt.f64 	%p186, %fd54, %fd55;
	mov.u64 	%rd340, %rd43;
	mov.f64 	%fd351, %fd53;
	@%p186 bra 	$L__BB6_47;
	setp.lt.f64 	%p187, %fd55, %fd54;
	mov.u64 	%rd340, %rd288;
	mov.f64 	%fd351, %fd303;
	@%p187 bra 	$L__BB6_47;
	setp.lt.s64 	%p188, %rd288, %rd43;
	min.s64 	%rd340, %rd288, %rd43;
	selp.f64 	%fd351, %fd303, %fd53, %p188;
$L__BB6_47:
	setp.ne.s32 	%p189, %r276, 0;
	@%p189 bra 	$L__BB6_49;
	shr.u32 	%r377, %r2, 1;
	and.b32  	%r378, %r377, 496;
	mov.u32 	%r379, _ZN6thrust24THRUST_300001_SM_1000_NS8cuda_cub4core6detail5shmemE;
	add.s32 	%r380, %r379, %r378;
	st.shared.f64 	[%r380+8], %fd351;
	st.shared.u64 	[%r380+16], %rd340;
$L__BB6_49:
	bar.sync 	0;
	setp.ne.s32 	%p190, %r2, 0;
	@%p190 bra 	$L__BB6_204;
	ld.shared.f64 	%fd58, [_ZN6thrust24THRUST_300001_SM_1000_NS8cuda_cub4core6detail5shmemE+24];
	ld.shared.u64 	%rd46, [_ZN6thrust24THRUST_300001_SM_1000_NS8cuda_cub4core6detail5shmemE+32];
	abs.f64 	%fd59, %fd351;
	abs.f64 	%fd60, %fd58;
	setp.lt.f64 	%p191, %fd59, %fd60;
	mov.u64 	%rd290, %rd46;
	mov.f64 	%fd305, %fd58;
	@%p191 bra 	$L__BB6_53;
	setp.lt.f64 	%p192, %fd60, %fd59;
	mov.u64 	%rd290, %rd340;
	mov.f64 	%fd305, %fd351;
	@%p192 bra 	$L__BB6_53;
	setp.lt.s64 	%p193, %rd340, %rd46;
	min.s64 	%rd290, %rd340, %rd46;
	selp.f64 	%fd305, %fd351, %fd58, %p193;
$L__BB6_53:
	ld.shared.f64 	%fd63, [_ZN6thrust24THRUST_300001_SM_1000_NS8cuda_cub4core6detail5shmemE+40];
	ld.shared.u64 	%rd49, [_ZN6thrust24THRUST_300001_SM_1000_NS8cuda_cub4core6detail5shmemE+48];
	abs.f64 	%fd64, %fd305;
	abs.f64 	%fd65, %fd63;
	setp.lt.f64 	%p194, %fd64, %fd65;
	mov.u64 	%rd291, %rd49;
	mov.f64 	%fd306, %fd63;
	@%p194 bra 	$L__BB6_56;
	setp.lt.f64 	%p195, %fd65, %fd64;
	mov.u64 	%rd291, %rd290;
	mov.f64 	%fd306, %fd305;
	@%p195 bra 	$L__BB6_56;
	setp.lt.s64 	%p196, %rd290, %rd49;
	min.s64 	%rd291, %rd290, %rd49;
	selp.f64 	%fd306, %fd305, %fd63, %p196;
$L__BB6_56:
	ld.shared.f64 	%fd68, [_ZN6thrust24THRUST_300001_SM_1000_NS8cuda_cub4core6detail5shmemE+56];
	ld.shared.u64 	%rd52, [_ZN6thrust24THRUST_300001_SM_1000_NS8cuda_cub4core6detail5shmemE+64];
	abs.f64 	%fd69, %fd306;
	abs.f64 	%fd70, %fd68;
	setp.lt.f64 	%p197, %fd69, %fd70;
	mov.u64 	%rd292, %rd52;
	mov.f64 	%fd307, %fd68;
	@%p197 bra 	$L__BB6_59;
	setp.lt.f64 	%p198, %fd70, %fd69;
	mov.u64 	%rd292, %rd291;
	mov.f64 	%fd307, %fd306;
	@%p198 bra 	$L__BB6_59;
	setp.lt.s64 	%p199, %rd291, %rd52;
	min.s64 	%rd292, %rd291, %rd52;
	selp.f64 	%fd307, %fd306, %fd68, %p199;
$L__BB6_59:
	ld.shared.f64 	%fd73, [_ZN6thrust24THRUST_300001_SM_1000_NS8cuda_cub4core6detail5shmemE+72];
	ld.shared.u64 	%rd55, [_ZN6thrust24THRUST_300001_SM_1000_NS8cuda_cub4core6detail5shmemE+80];
	abs.f64 	%fd74, %fd307;
	abs.f64 	%fd75, %fd73;
	setp.lt.f64 	%p200, %fd74, %fd75;
	mov.u64 	%rd293, %rd55;
	mov.f64 	%fd308, %fd73;
	@%p200 bra 	$L__BB6_62;
	setp.lt.f64 	%p201, %fd75, %fd74;
	mov.u64 	%rd293, %rd292;
	mov.f64 	%fd308, %fd307;
	@%p201 bra 	$L__BB6_62;
	setp.lt.s64 	%p202, %rd292, %rd55;
	min.s64 	%rd293, %rd292, %rd55;
	selp.f64 	%fd308, %fd307, %fd73, %p202;
$L__BB6_62:
	ld.shared.f64 	%fd78, [_ZN6thrust24THRUST_300001_SM_1000_NS8cuda_cub4core6detail5shmemE+88];
	ld.shared.u64 	%rd58, [_ZN6thrust24THRUST_300001_SM_1000_NS8cuda_cub4core6detail5shmemE+96];
	abs.f64 	%fd79, %fd308;
	abs.f64 	%fd80, %fd78;
	setp.lt.f64 	%p203, %fd79, %fd80;
	mov.u64 	%rd294, %rd58;
	mov.f64 	%fd309, %fd78;
	@%p203 bra 	$L__BB6_65;
	setp.lt.f64 	%p204, %fd80, %fd79;
	mov.u64 	%rd294, %rd293;
	mov.f64 	%fd309, %fd308;
	@%p204 bra 	$L__BB6_65;
	setp.lt.s64 	%p205, %rd293, %rd58;
	min.s64 	%rd294, %rd293, %rd58;
	selp.f64 	%fd309, %fd308, %fd78, %p205;
$L__BB6_65:
	ld.shared.f64 	%fd83, [_ZN6thrust24THRUST_300001_SM_1000_NS8cuda_cub4core6detail5shmemE+104];
	ld.shared.u64 	%rd61, [_ZN6thrust24THRUST_300001_SM_1000_NS8cuda_cub4core6detail5shmemE+112];
	abs.f64 	%fd84, %fd309;
	abs.f64 	%fd85, %fd83;
	setp.lt.f64 	%p206, %fd84, %fd85;
	mov.u64 	%rd295, %rd61;
	mov.f64 	%fd310, %fd83;
	@%p206 bra 	$L__BB6_68;
	setp.lt.f64 	%p207, %fd85, %fd84;
	mov.u64 	%rd295, %rd294;
	mov.f64 	%fd310, %fd309;
	@%p207 bra 	$L__BB6_68;
	setp.lt.s64 	%p208, %rd294, %rd61;
	min.s64 	%rd295, %rd294, %rd61;
	selp.f64 	%fd310, %fd309, %fd83, %p208;
$L__BB6_68:
	ld.shared.f64 	%fd88, [_ZN6thrust24THRUST_300001_SM_1000_NS8cuda_cub4core6detail5shmemE+120];
	ld.shared.u64 	%rd64, [_ZN6thrust24THRUST_300001_SM_1000_NS8cuda_cub4core6detail5shmemE+128];
	abs.f64 	%fd89, %fd310;
	abs.f64 	%fd90, %fd88;
	setp.lt.f64 	%p209, %fd89, %fd90;
	mov.u64 	%rd340, %rd64;
	mov.f64 	%fd351, %fd88;
	@%p209 bra 	$L__BB6_204;
	setp.lt.f64 	%p210, %fd90, %fd89;
	mov.u64 	%rd340, %rd295;
	mov.f64 	%fd351, %fd310;
	@%p210 bra 	$L__BB6_204;
	setp.lt.s64 	%p211, %rd295, %rd64;
	min.s64 	%rd340, %rd295, %rd64;
	selp.f64 	%fd351, %fd310, %fd88, %p211;
	bra.uni 	$L__BB6_204;
$L__BB6_71:
	// begin inline asm
	mov.u32 %r163, %laneid;
	// end inline asm
	and.b32  	%r184, %r2, 992;
	add.s32 	%r185, %r184, 32;
	setp.gt.s32 	%p118, %r185, %r1;
	not.b32 	%r186, %r184;
	add.s32 	%r187, %r1, %r186;
	selp.b32 	%r182, %r187, 31, %p118;
	mov.b64 	%rd250, %fd298;
	mov.b64 	{%r165, %r170}, %rd250;
	mov.b32 	%r181, 1;
	mov.b32 	%r183, -1;
	// begin inline asm
	shfl.sync.down.b32 %r164, %r165, %r181, %r182, %r183;
	// end inline asm
	// begin inline asm
	shfl.sync.down.b32 %r169, %r170, %r181, %r182, %r183;
	// end inline asm
	mov.b64 	%rd251, {%r164, %r169};
	mov.b64 	%fd92, %rd251;
	mov.b64 	{%r175, %r180}, %rd283;
	// begin inline asm
	shfl.sync.down.b32 %r174, %r175, %r181, %r182, %r183;
	// end inline asm
	// begin inline asm
	shfl.sync.down.b32 %r179, %r180, %r181, %r182, %r183;
	// end inline asm
	mov.b64 	%rd66, {%r174, %r179};
	setp.ge.s32 	%p119, %r163, %r182;
	mov.u64 	%rd296, %rd283;
	mov.f64 	%fd311, %fd298;
	@%p119 bra 	$L__BB6_75;
	abs.f64 	%fd93, %fd298;
	abs.f64 	%fd94, %fd92;
	setp.lt.f64 	%p120, %fd93, %fd94;
	mov.u64 	%rd296, %rd66;
	mov.f64 	%fd311, %fd92;
	@%p120 bra 	$L__BB6_75;
	setp.lt.f64 	%p121, %fd94, %fd93;
	mov.u64 	%rd296, %rd283;
	mov.f64 	%fd311, %fd298;
	@%p121 bra 	$L__BB6_75;
	setp.lt.s64 	%p122, %rd283, %rd66;
	min.s64 	%rd296, %rd283, %rd66;
	selp.f64 	%fd311, %fd298, %fd92, %p122;
$L__BB6_75:
	mov.b64 	%rd252, %fd311;
	mov.b64 	{%r189, %r194}, %rd252;
	mov.b32 	%r205, 2;
	mov.b32 	%r207, -1;
	// begin inline asm
	shfl.sync.down.b32 %r188, %r189, %r205, %r182, %r207;
	// end inline asm
	// begin inline asm
	shfl.sync.down.b32 %r193, %r194, %r205, %r182, %r207;
	// end inline asm
	mov.b64 	%rd253, {%r188, %r193};
	mov.b64 	%fd97, %rd253;
	mov.b64 	{%r199, %r204}, %rd296;
	// begin inline asm
	shfl.sync.down.b32 %r198, %r199, %r205, %r182, %r207;
	// end inline asm
	// begin inline asm
	shfl.sync.down.b32 %r203, %r204, %r205, %r182, %r207;
	// end inline asm
	mov.b64 	%rd69, {%r198, %r203};
	add.s32 	%r208, %r163, 2;
	setp.gt.s32 	%p123, %r208, %r182;
	mov.u64 	%rd297, %rd296;
	mov.f64 	%fd312, %fd311;
	@%p123 bra 	$L__BB6_79;
	abs.f64 	%fd98, %fd311;
	abs.f64 	%fd99, %fd97;
	setp.lt.f64 	%p124, %fd98, %fd99;
	mov.u64 	%rd297, %rd69;
	mov.f64 	%fd312, %fd97;
	@%p124 bra 	$L__BB6_79;
	setp.lt.f64 	%p125, %fd99, %fd98;
	mov.u64 	%rd297, %rd296;
	mov.f64 	%fd312, %fd311;
	@%p125 bra 	$L__BB6_79;
	setp.lt.s64 	%p126, %rd296, %rd69;
	min.s64 	%rd297, %rd296, %rd69;
	selp.f64 	%fd312, %fd311, %fd97, %p126;
$L__BB6_79:
	mov.b64 	%rd254, %fd312;
	mov.b64 	{%r210, %r215}, %rd254;
	mov.b32 	%r226, 4;
	mov.b32 	%r228, -1;
	// begin inline asm
	shfl.sync.down.b32 %r209, %r210, %r226, %r182, %r228;
	// end inline asm
	// begin inline asm
	shfl.sync.down.b32 %r214, %r215, %r226, %r182, %r228;
	// end inline asm
	mov.b64 	%rd255, {%r209, %r214};
	mov.b64 	%fd102, %rd255;
	mov.b64 	{%r220, %r225}, %rd297;
	// begin inline asm
	shfl.sync.down.b32 %r219, %r220, %r226, %r182, %r228;
	// end inline asm
	// begin inline asm
	shfl.sync.down.b32 %r224, %r225, %r226, %r182, %r228;
	// end inline asm
	mov.b64 	%rd72, {%r219, %r224};
	add.s32 	%r229, %r163, 4;
	setp.gt.s32 	%p127, %r229, %r182;
	mov.u64 	%rd298, %rd297;
	mov.f64 	%fd313, %fd312;
	@%p127 bra 	$L__BB6_83;
	abs.f64 	%fd103, %fd312;
	abs.f64 	%fd104, %fd102;
	setp.lt.f64 	%p128, %fd103, %fd104;
	mov.u64 	%rd298, %rd72;
	mov.f64 	%fd313, %fd102;
	@%p128 bra 	$L__BB6_83;
	setp.lt.f64 	%p129, %fd104, %fd103;
	mov.u64 	%rd298, %rd297;
	mov.f64 	%fd313, %fd312;
	@%p129 bra 	$L__BB6_83;
	setp.lt.s64 	%p130, %rd297, %rd72;
	min.s64 	%rd298, %rd297, %rd72;
	selp.f64 	%fd313, %fd312, %fd102, %p130;
$L__BB6_83:
	mov.b64 	%rd256, %fd313;
	mov.b64 	{%r231, %r236}, %rd256;
	mov.b32 	%r247, 8;
	mov.b32 	%r249, -1;
	// begin inline asm
	shfl.sync.down.b32 %r230, %r231, %r247, %r182, %r249;
	// end inline asm
	// begin inline asm
	shfl.sync.down.b32 %r235, %r236, %r247, %r182, %r249;
	// end inline asm
	mov.b64 	%rd257, {%r230, %r235};
	mov.b64 	%fd107, %rd257;
	mov.b64 	{%r241, %r246}, %rd298;
	// begin inline asm
	shfl.sync.down.b32 %r240, %r241, %r247, %r182, %r249;
	// end inline asm
	// begin inline asm
	shfl.sync.down.b32 %r245, %r246, %r247, %r182, %r249;
	// end inline asm
	mov.b64 	%rd75, {%r240, %r245};
	add.s32 	%r250, %r163, 8;
	setp.gt.s32 	%p131, %r250, %r182;
	mov.u64 	%rd299, %rd298;
	mov.f64 	%fd314, %fd313;
	@%p131 bra 	$L__BB6_87;
	abs.f64 	%fd108, %fd313;
	abs.f64 	%fd109, %fd107;
	setp.lt.f64 	%p132, %fd108, %fd109;
	mov.u64 	%rd299, %rd75;
	mov.f64 	%fd314, %fd107;
	@%p132 bra 	$L__BB6_87;
	setp.lt.f64 	%p133, %fd109, %fd108;
	mov.u64 	%rd299, %rd298;
	mov.f64 	%fd314, %fd313;
	@%p133 bra 	$L__BB6_87;
	setp.lt.s64 	%p134, %rd298, %rd75;
	min.s64 	%rd299, %rd298, %rd75;
	selp.f64 	%fd314, %fd313, %fd107, %p134;
$L__BB6_87:
	mov.b64 	%rd258, %fd314;
	mov.b64 	{%r252, %r257}, %rd258;
	mov.b32 	%r268, 16;
	mov.b32 	%r270, -1;
	// begin inline asm
	shfl.sync.down.b32 %r251, %r252, %r268, %r182, %r270;
	// end inline asm
	// begin inline asm
	shfl.sync.down.b32 %r256, %r257, %r268, %r182, %r270;
	// end inline asm
	mov.b64 	%rd259, {%r251, %r256};
	mov.b64 	%fd112, %rd259;
	mov.b64 	{%r262, %r267}, %rd299;
	// begin inline asm
	shfl.sync.down.b32 %r261, %r262, %r268, %r182, %r270;
	// end inline asm
	// begin inline asm
	shfl.sync.down.b32 %r266, %r267, %r268, %r182, %r270;
	// end inline asm
	mov.b64 	%rd78, {%r261, %r266};
	add.s32 	%r271, %r163, 16;
	setp.gt.s32 	%p135, %r271, %r182;
	mov.u64 	%rd340, %rd299;
	mov.f64 	%fd351, %fd314;
	@%p135 bra 	$L__BB6_91;
	abs.f64 	%fd113, %fd314;
	abs.f64 	%fd114, %fd112;
	setp.lt.f64 	%p136, %fd113, %fd114;
	mov.u64 	%rd340, %rd78;
	mov.f64 	%fd351, %fd112;
	@%p136 bra 	$L__BB6_91;
	setp.lt.f64 	%p137, %fd114, %fd113;
	mov.u64 	%rd340, %rd299;
	mov.f64 	%fd351, %fd314;
	@%p137 bra 	$L__BB6_91;
	setp.lt.s64 	%p138, %rd299, %rd78;
	min.s64 	%rd340, %rd299, %rd78;
	selp.f64 	%fd351, %fd314, %fd112, %p138;
$L__BB6_91:
	setp.ne.s32 	%p139, %r163, 0;
	@%p139 bra 	$L__BB6_93;
	shr.u32 	%r272, %r2, 1;
	and.b32  	%r273, %r272, 496;
	mov.u32 	%r274, _ZN6thrust24THRUST_300001_SM_1000_NS8cuda_cub4core6detail5shmemE;
	add.s32 	%r275, %r274, %r273;
	st.shared.f64 	[%r275+8], %fd351;
	st.shared.u64 	[%r275+16], %rd340;
$L__BB6_93:
	bar.sync 	0;
	setp.ne.s32 	%p140, %r2, 0;
	@%p140 bra 	$L__BB6_204;
	setp.lt.s32 	%p141, %r1, 33;
	mov.f64 	%fd316, %fd351;
	mov.u64 	%rd301, %rd340;
	@%p141 bra 	$L__BB6_98;
	ld.shared.f64 	%fd117, [_ZN6thrust24THRUST_300001_SM_1000_NS8cuda_cub4core6detail5shmemE+24];
	ld.shared.u64 	%rd81, [_ZN6thrust24THRUST_300001_SM_1000_NS8cuda_cub4core6detail5shmemE+32];
	abs.f64 	%fd118, %fd351;
	abs.f64 	%fd119, %fd117;
	setp.lt.f64 	%p142, %fd118, %fd119;
	mov.f64 	%fd316, %fd117;
	mov.u64 	%rd301, %rd81;
	@%p142 bra 	$L__BB6_98;
	setp.lt.f64 	%p143, %fd119, %fd118;
	mov.f64 	%fd316, %fd351;
	mov.u64 	%rd301, %rd340;
	@%p143 bra 	$L__BB6_98;
	setp.lt.s64 	%p144, %rd340, %rd81;
	min.s64 	%rd301, %rd340, %rd81;
	selp.f64 	%fd316, %fd351, %fd117, %p144;
$L__BB6_98:
	setp.lt.s32 	%p145, %r1, 65;
	mov.f64 	%fd317, %fd316;
	mov.u64 	%rd302, %rd301;
	@%p145 bra 	$L__BB6_102;
	ld.shared.f64 	%fd122, [_ZN6thrust24THRUST_300001_SM_1000_NS8cuda_cub4core6detail5shmemE+40];
	ld.shared.u64 	%rd84, [_ZN6thrust24THRUST_300001_SM_1000_NS8cuda_cub4core6detail5shmemE+48];
	abs.f64 	%fd123, %fd316;
	abs.f64 	%fd124, %fd122;
	setp.lt.f64 	%p146, %fd123, %fd124;
	mov.f64 	%fd317, %fd122;
	mov.u64 	%rd302, %rd84;
	@%p146 bra 	$L__BB6_102;
	setp.lt.f64 	%p147, %fd124, %fd123;
	mov.f64 	%fd317, %fd316;
	mov.u64 	%rd302, %rd301;
	@%p147 bra 	$L__BB6_102;
	setp.lt.s64 	%p148, %rd301, %rd84;
	min.s64 	%rd302, %rd301, %rd84;
	selp.f64 	%fd317, %fd316, %fd122, %p148;
$L__BB6_102:
	setp.lt.s32 	%p149, %r1, 97;
	mov.f64 	%fd318, %fd317;
	mov.u64 	%rd303, %rd302;
	@%p149 bra 	$L__BB6_106;
	ld.shared.f64 	%fd127, [_ZN6thrust24THRUST_300001_SM_1000_NS8cuda_cub4core6detail5shmemE+56];
	ld.shared.u64 	%rd87, [_ZN6thrust24THRUST_300001_SM_1000_NS8cuda_cub4core6detail5shmemE+64];
	abs.f64 	%fd128, %fd317;
	abs.f64 	%fd129, %fd127;
	setp.lt.f64 	%p150, %fd128, %fd129;
	mov.f64 	%fd318, %fd127;
	mov.u64 	%rd303, %rd87;
	@%p150 bra 	$L__BB6_106;
	setp.lt.f64 	%p151, %fd129, %fd128;
	mov.f64 	%fd318, %fd317;
	mov.u64 	%rd303, %rd302;
	@%p151 bra 	$L__BB6_106;
	setp.lt.s64 	%p152, %rd302, %rd87;
	min.s64 	%rd303, %rd302, %rd87;
	selp.f64 	%fd318, %fd317, %fd127, %p152;
$L__BB6_106:
	setp.lt.s32 	%p153, %r1, 129;
	mov.f64 	%fd319, %fd318;
	mov.u64 	%rd304, %rd303;
	@%p153 bra 	$L__BB6_110;
	ld.shared.f64 	%fd132, [_ZN6thrust24THRUST_300001_SM_1000_NS8cuda_cub4core6detail5shmemE+72];
	ld.shared.u64 	%rd90, [_ZN6thrust24THRUST_300001_SM_1000_NS8cuda_cub4core6detail5shmemE+80];
	abs.f64 	%fd133, %fd318;
	abs.f64 	%fd134, %fd132;
	setp.lt.f64 	%p154, %fd133, %fd134;
	mov.f64 	%fd319, %fd132;
	mov.u64 	%rd304, %rd90;
	@%p154 bra 	$L__BB6_110;
	setp.lt.f64 	%p155, %fd134, %fd133;
	mov.f64 	%fd319, %fd318;
	mov.u64 	%rd304, %rd303;
	@%p155 bra 	$L__BB6_110;
	setp.lt.s64 	%p156, %rd303, %rd90;
	min.s64 	%rd304, %rd303, %rd90;
	selp.f64 	%fd319, %fd318, %fd132, %p156;
$L__BB6_110:
	setp.lt.s32 	%p157, %r1, 161;
	mov.f64 	%fd320, %fd319;
	mov.u64 	%rd305, %rd304;
	@%p157 bra 	$L__BB6_114;
	ld.shared.f64 	%fd137, [_ZN6thrust24THRUST_300001_SM_1000_NS8cuda_cub4core6detail5shmemE+88];
	ld.shared.u64 	%rd93, [_ZN6thrust24THRUST_300001_SM_1000_NS8cuda_cub4core6detail5shmemE+96];
	abs.f64 	%fd138, %fd319;
	abs.f64 	%fd139, %fd137;
	setp.lt.f64 	%p158, %fd138, %fd139;
	mov.f64 	%fd320, %fd137;
	mov.u64 	%rd305, %rd93;
	@%p158 bra 	$L__BB6_114;
	setp.lt.f64 	%p159, %fd139, %fd138;
	mov.f64 	%fd320, %fd319;
	mov.u64 	%rd305, %rd304;
	@%p159 bra 	$L__BB6_114;
	setp.lt.s64 	%p160, %rd304, %rd93;
	min.s64 	%rd305, %rd304, %rd93;
	selp.f64 	%fd320, %fd319, %fd137, %p160;
$L__BB6_114:
	setp.lt.s32 	%p161, %r1, 193;
	mov.f64 	%fd321, %fd320;
	mov.u64 	%rd306, %rd305;
	@%p161 bra 	$L__BB6_118;
	ld.shared.f64 	%fd142, [_ZN6thrust24THRUST_300001_SM_1000_NS8cuda_cub4core6detail5shmemE+104];
	ld.shared.u64 	%rd96, [_ZN6thrust24THRUST_300001_SM_1000_NS8cuda_cub4core6detail5shmemE+112];
	abs.f64 	%fd143, %fd320;
	abs.f64 	%fd144, %fd142;
	setp.lt.f64 	%p162, %fd143, %fd144;
	mov.f64 	%fd321, %fd142;
	mov.u64 	%rd306, %rd96;
	@%p162 bra 	$L__BB6_118;
	setp.lt.f64 	%p163, %fd144, %fd143;
	mov.f64 	%fd321, %fd320;
	mov.u64 	%rd306, %rd305;
	@%p163 bra 	$L__BB6_118;
	setp.lt.s64 	%p164, %rd305, %rd96;
	min.s64 	%rd306, %rd305, %rd96;
	selp.f64 	%fd321, %fd320, %fd142, %p164;
$L__BB6_118:
	setp.lt.s32 	%p165, %r1, 225;
	mov.u64 	%rd340, %rd306;
	mov.f64 	%fd351, %fd321;
	@%p165 bra 	$L__BB6_204;
	ld.shared.f64 	%fd147, [_ZN6thrust24THRUST_300001_SM_1000_NS8cuda_cub4core6detail5shmemE+120];
	ld.shared.u64 	%rd99, [_ZN6thrust24THRUST_300001_SM_1000_NS8cuda_cub4core6detail5shmemE+128];
	abs.f64 	%fd148, %fd321;
	abs.f64 	%fd149, %fd147;
	setp.lt.f64 	%p166, %fd148, %fd149;
	mov.u64 	%rd340, %rd99;
	mov.f64 	%fd351, %fd147;
	@%p166 bra 	$L__BB6_204;
	setp.lt.f64 	%p167, %fd149, %fd148;
	mov.u64 	%rd340, %rd306;
	mov.f64 	%fd351, %fd321;
	@%p167 bra 	$L__BB6_204;
	setp.lt.s64 	%p168, %rd306, %rd99;
	min.s64 	%rd340, %rd306, %rd99;
	selp.f64 	%fd351, %fd321, %fd147, %p168;
	bra.uni 	$L__BB6_204;
$L__BB6_122:
	mov.u32 	%r18, %tid.x;
	cvt.u64.u32 	%rd101, %r18;
	mul.wide.u32 	%rd195, %r18, 8;
	add.s64 	%rd102, %rd1, %rd195;
	ld.global.f64 	%fd274, [%rd102];
	add.s32 	%r31, %r18, 256;
	cvt.u64.u32 	%rd196, %r31;
	ld.global.f64 	%fd275, [%rd102+2048];
	add.s32 	%r32, %r18, 512;
	cvt.u64.u32 	%rd197, %r32;
	ld.global.f64 	%fd276, [%rd102+4096];
	add.s32 	%r33, %r18, 768;
	cvt.u64.u32 	%rd198, %r33;
	ld.global.f64 	%fd277, [%rd102+6144];
	or.b32  	%r34, %r18, 1024;
	cvt.u64.u32 	%rd103, %r34;
	add.s64 	%rd327, %rd192, %rd103;
	ld.global.f64 	%fd338, [%rd102+8192];
	abs.f64 	%fd278, %fd274;
	abs.f64 	%fd279, %fd275;
	setp.geu.f64 	%p3, %fd278, %fd279;
	selp.f64 	%fd280, %fd274, %fd275, %p3;
	selp.b64 	%rd199, %rd101, %rd196, %p3;
	abs.f64 	%fd281, %fd280;
	abs.f64 	%fd282, %fd276;
	setp.geu.f64 	%p4, %fd281, %fd282;
	selp.f64 	%fd283, %fd280, %fd276, %p4;
	selp.b64 	%rd200, %rd199, %rd197, %p4;
	abs.f64 	%fd284, %fd283;
	abs.f64 	%fd285, %fd277;
	setp.geu.f64 	%p5, %fd284, %fd285;
	selp.f64 	%fd152, %fd283, %fd277, %p5;
	selp.b64 	%rd105, %rd200, %rd198, %p5;
	abs.f64 	%fd153, %fd152;
	abs.f64 	%fd154, %fd338;
	setp.lt.f64 	%p6, %fd153, %fd154;
	@%p6 bra 	$L__BB6_124;
	setp.lt.f64 	%p7, %fd154, %fd153;
	setp.lt.u64 	%p8, %rd105, %rd103;
	or.pred  	%p9, %p7, %p8;
	selp.f64 	%fd338, %fd152, %fd338, %p9;
	add.s64 	%rd203, %rd192, %rd105;
	selp.b64 	%rd327, %rd203, %rd327, %p9;
$L__BB6_124:
	setp.lt.u64 	%p10, %rd194, 2560;
	mov.b64 	%rd316, 1280;
	@%p10 bra 	$L__BB6_137;
	mov.b64 	%rd308, 1280;
	mov.f64 	%fd323, %fd338;
$L__BB6_126:
	add.s64 	%rd206, %rd308, %rd101;
	shl.b64 	%rd207, %rd308, 3;
	add.s64 	%rd208, %rd102, %rd207;
	add.s64 	%rd310, %rd206, %rd192;
	ld.global.f64 	%fd324, [%rd208];
	ld.global.f64 	%fd325, [%rd208+2048];
	ld.global.f64 	%fd326, [%rd208+4096];
	add.s64 	%rd313, %rd310, 768;
	ld.global.f64 	%fd327, [%rd208+6144];
	ld.global.f64 	%fd338, [%rd208+8192];
	abs.f64 	%fd163, %fd323;
	abs.f64 	%fd164, %fd324;
	setp.lt.f64 	%p11, %fd163, %fd164;
	@%p11 bra 	$L__BB6_128;
	setp.lt.f64 	%p12, %fd164, %fd163;
	setp.lt.s64 	%p13, %rd327, %rd310;
	or.pred  	%p14, %p12, %p13;
	selp.f64 	%fd324, %fd323, %fd324, %p14;
	selp.b64 	%rd310, %rd327, %rd310, %p14;
$L__BB6_128:
	add.s64 	%rd209, %rd308, %rd101;
	add.s64 	%rd210, %rd209, %rd192;
	add.s64 	%rd311, %rd210, 256;
	abs.f64 	%fd167, %fd324;
	abs.f64 	%fd168, %fd325;
	setp.lt.f64 	%p15, %fd167, %fd168;
	@%p15 bra 	$L__BB6_130;
	setp.lt.f64 	%p16, %fd168, %fd167;
	setp.lt.s64 	%p17, %rd310, %rd311;
	or.pred  	%p18, %p16, %p17;
	selp.f64 	%fd325, %fd324, %fd325, %p18;
	selp.b64 	%rd311, %rd310, %rd311, %p18;
$L__BB6_130:
	add.s64 	%rd211, %rd308, %rd101;
	add.s64 	%rd212, %rd211, %rd192;
	add.s64 	%rd312, %rd212, 512;
	abs.f64 	%fd171, %fd325;
	abs.f64 	%fd172, %fd326;
	setp.lt.f64 	%p19, %fd171, %fd172;
	@%p19 bra 	$L__BB6_132;
	setp.lt.f64 	%p20, %fd172, %fd171;
	setp.lt.s64 	%p21, %rd311, %rd312;
	or.pred  	%p22, %p20, %p21;
	selp.f64 	%fd326, %fd325, %fd326, %p22;
	selp.b64 	%rd312, %rd311, %rd312, %p22;
$L__BB6_132:
	abs.f64 	%fd175, %fd326;
	abs.f64 	%fd176, %fd327;
	setp.lt.f64 	%p23, %fd175, %fd176;
	@%p23 bra 	$L__BB6_134;
	setp.lt.f64 	%p24, %fd176, %fd175;
	setp.lt.s64 	%p25, %rd312, %rd313;
	or.pred  	%p26, %p24, %p25;
	selp.f64 	%fd327, %fd326, %fd327, %p26;
	selp.b64 	%rd313, %rd312, %rd313, %p26;
$L__BB6_134:
	add.s64 	%rd213, %rd308, %rd101;
	add.s64 	%rd214, %rd213, %rd192;
	add.s64 	%rd327, %rd214, 1024;
	abs.f64 	%fd179, %fd327;
	abs.f64 	%fd180, %fd338;
	setp.lt.f64 	%p27, %fd179, %fd180;
	@%p27 bra 	$L__BB6_136;
	setp.lt.f64 	%p28, %fd180, %fd179;
	setp.lt.s64 	%p29, %rd313, %rd327;
	or.pred  	%p30, %p28, %p29;
	selp.f64 	%fd338, %fd327, %fd338, %p30;
	selp.b64 	%rd327, %rd313, %rd327, %p30;
$L__BB6_136:
	add.s64 	%rd316, %rd308, 1280;
	add.s64 	%rd215, %rd308, 2560;
	setp.le.s64 	%p31, %rd215, %rd194;
	mov.u64 	%rd308, %rd316;
	mov.f64 	%fd323, %fd338;
	@%p31 bra 	$L__BB6_126;
$L__BB6_137:
	setp.le.s64 	%p32, %rd194, %rd316;
	@%p32 bra 	$L__BB6_160;
	cvt.u32.u64 	%r35, %rd316;
	cvt.u32.u64 	%r36, %rd194;
	sub.s32 	%r19, %r36, %r35;
	setp.ge.s32 	%p33, %r18, %r19;
	@%p33 bra 	$L__BB6_160;
	cvta.to.global.u64 	%rd128, %rd191;
	not.b32 	%r38, %r18;
	add.s32 	%r39, %r38, %r36;
	sub.s32 	%r20, %r39, %r35;
	and.b32  	%r41, %r20, 768;
	setp.eq.s32 	%p34, %r41, 768;
	mov.u32 	%r389, %r18;
	@%p34 bra 	$L__BB6_145;
	add.s64 	%rd217, %rd316, %rd101;
	add.s64 	%rd318, %rd217, %rd192;
	shl.b64 	%rd218, %rd217, 3;
	add.s64 	%rd317, %rd128, %rd218;
	shr.u32 	%r42, %r20, 8;
	add.s32 	%r43, %r42, 1;
	and.b32  	%r44, %r43, 3;
	neg.s32 	%r387, %r44;
	mov.u32 	%r389, %r18;
$L__BB6_141:
	.pragma "nounroll";
	mov.u64 	%rd133, %rd327;
	mov.f64 	%fd184, %fd338;
	ld.global.f64 	%fd185, [%rd317];
	abs.f64 	%fd186, %fd184;
	abs.f64 	%fd187, %fd185;
	setp.lt.f64 	%p35, %fd186, %fd187;
	mov.f64 	%fd338, %fd185;
	mov.u64 	%rd327, %rd318;
	@%p35 bra 	$L__BB6_144;
	setp.lt.f64 	%p36, %fd187, %fd186;
	mov.f64 	%fd338, %fd184;
	mov.u64 	%rd327, %rd133;
	@%p36 bra 	$L__BB6_144;
	setp.lt.s64 	%p37, %rd133, %rd318;
	selp.f64 	%fd338, %fd184, %fd185, %p37;
	min.s64 	%rd327, %rd133, %rd318;
$L__BB6_144:
	add.s32 	%r389, %r389, 256;
	add.s64 	%rd318, %rd318, 256;
	add.s64 	%rd317, %rd317, 2048;
	add.s32 	%r387, %r387, 1;
	setp.ne.s32 	%p38, %r387, 0;
	@%p38 bra 	$L__BB6_141;
$L__BB6_145:
	setp.lt.u32 	%p39, %r20, 768;
	@%p39 bra 	$L__BB6_160;
	add.s32 	%r390, %r389, 512;
$L__BB6_147:
	mov.u32 	%r28, %r390;
	add.s32 	%r45, %r28, -512;
	cvt.u64.u32 	%rd219, %r45;
	add.s64 	%rd220, %rd316, %rd219;
	shl.b64 	%rd221, %rd220, 3;
	add.s64 	%rd141, %rd128, %rd221;
	add.s64 	%rd142, %rd220, %rd192;
	ld.global.f64 	%fd193, [%rd141];
	abs.f64 	%fd194, %fd338;
	abs.f64 	%fd195, %fd193;
	setp.lt.f64 	%p40, %fd194, %fd195;
	mov.f64 	%fd335, %fd193;
	mov.u64 	%rd324, %rd142;
	@%p40 bra 	$L__BB6_150;
	setp.lt.f64 	%p41, %fd195, %fd194;
	mov.f64 	%fd335, %fd338;
	mov.u64 	%rd324, %rd327;
	@%p41 bra 	$L__BB6_150;
	setp.lt.s64 	%p42, %rd327, %rd142;
	selp.f64 	%fd335, %fd338, %fd193, %p42;
	min.s64 	%rd324, %rd327, %rd142;
$L__BB6_150:
	add.s32 	%r46, %r28, -256;
	cvt.u64.u32 	%rd222, %r46;
	add.s64 	%rd223, %rd316, %rd222;
	add.s64 	%rd145, %rd223, %rd192;
	ld.global.f64 	%fd198, [%rd141+2048];
	abs.f64 	%fd199, %fd335;
	abs.f64 	%fd200, %fd198;
	setp.lt.f64 	%p43, %fd199, %fd200;
	mov.f64 	%fd336, %fd198;
	mov.u64 	%rd325, %rd145;
	@%p43 bra 	$L__BB6_153;
	setp.lt.f64 	%p44, %fd200, %fd199;
	mov.f64 	%fd336, %fd335;
	mov.u64 	%rd325, %rd324;
	@%p44 bra 	$L__BB6_153;
	setp.lt.s64 	%p45, %rd324, %rd145;
	selp.f64 	%fd336, %fd335, %fd198, %p45;
	min.s64 	%rd325, %rd324, %rd145;
$L__BB6_153:
	cvt.u64.u32 	%rd224, %r28;
	add.s64 	%rd225, %rd316, %rd224;
	add.s64 	%rd148, %rd225, %rd192;
	ld.global.f64 	%fd203, [%rd141+4096];
	abs.f64 	%fd204, %fd336;
	abs.f64 	%fd205, %fd203;
	setp.lt.f64 	%p46, %fd204, %fd205;
	mov.f64 	%fd337, %fd203;
	mov.u64 	%rd326, %rd148;
	@%p46 bra 	$L__BB6_156;
	setp.lt.f64 	%p47, %fd205, %fd204;
	mov.f64 	%fd337, %fd336;
	mov.u64 	%rd326, %rd325;
	@%p47 bra 	$L__BB6_156;
	setp.lt.s64 	%p48, %rd325, %rd148;
	selp.f64 	%fd337, %fd336, %fd203, %p48;
	min.s64 	%rd326, %rd325, %rd148;
$L__BB6_156:
	add.s32 	%r47, %r28, 256;
	cvt.u64.u32 	%rd226, %r47;
	add.s64 	%rd227, %rd316, %rd226;
	add.s64 	%rd151, %rd227, %rd192;
	ld.global.f64 	%fd208, [%rd141+6144];
	abs.f64 	%fd209, %fd337;
	abs.f64 	%fd210, %fd208;
	setp.lt.f64 	%p49, %fd209, %fd210;
	mov.f64 	%fd338, %fd208;
	mov.u64 	%rd327, %rd151;
	@%p49 bra 	$L__BB6_159;
	setp.lt.f64 	%p50, %fd210, %fd209;
	mov.f64 	%fd338, %fd337;
	mov.u64 	%rd327, %rd326;
	@%p50 bra 	$L__BB6_159;
	setp.lt.s64 	%p51, %rd326, %rd151;
	selp.f64 	%fd338, %fd337, %fd208, %p51;
	min.s64 	%rd327, %rd326, %rd151;
$L__BB6_159:
	add.s32 	%r390, %r28, 1024;
	add.s32 	%r48, %r28, 512;
	setp.lt.s32 	%p52, %r48, %r19;
	@%p52 bra 	$L__BB6_147;
$L__BB6_160:
	// begin inline asm
	mov.u32 %r49, %laneid;
	// end inline asm
	mov.b64 	%rd228, %fd338;
	mov.b64 	{%r51, %r56}, %rd228;
	mov.b32 	%r67, 1;
	mov.b32 	%r68, 31;
	mov.b32 	%r69, -1;
	// begin inline asm
	shfl.sync.down.b32 %r50, %r51, %r67, %r68, %r69;
	// end inline asm
	// begin inline asm
	shfl.sync.down.b32 %r55, %r56, %r67, %r68, %r69;
	// end inline asm
	mov.b64 	%rd229, {%r50, %r55};
	mov.b64 	%fd214, %rd229;
	mov.b64 	{%r61, %r66}, %rd327;
	// begin inline asm
	shfl.sync.down.b32 %r60, %r61, %r67, %r68, %r69;
	// end inline asm
	// begin inline asm
	shfl.sync.down.b32 %r65, %r66, %r67, %r68, %r69;
	// end inline asm
	mov.b64 	%rd155, {%r60, %r65};
	setp.gt.s32 	%p53, %r49, 30;
	mov.f64 	%fd340, %fd338;
	mov.u64 	%rd329, %rd327;
	@%p53 bra 	$L__BB6_164;
	abs.f64 	%fd215, %fd338;
	abs.f64 	%fd216, %fd214;
	setp.lt.f64 	%p54, %fd215, %fd216;
	mov.f64 	%fd340, %fd214;
	mov.u64 	%rd329, %rd155;
	@%p54 bra 	$L__BB6_164;
	setp.lt.f64 	%p55, %fd216, %fd215;
	mov.f64 	%fd340, %fd338;
	mov.u64 	%rd329, %rd327;
	@%p55 bra 	$L__BB6_164;
	setp.lt.s64 	%p56, %rd327, %rd155;
	selp.f64 	%fd340, %fd338, %fd214, %p56;
	min.s64 	%rd329, %rd327, %rd155;
$L__BB6_164:
	mov.b64 	%rd230, %fd340;
	mov.b64 	{%r71, %r76}, %rd230;
	mov.b32 	%r87, 2;
	mov.b32 	%r88, 31;
	mov.b32 	%r89, -1;
	// begin inline asm
	shfl.sync.down.b32 %r70, %r71, %r87, %r88, %r89;
	// end inline asm
	// begin inline asm
	shfl.sync.down.b32 %r75, %r76, %r87, %r88, %r89;
	// end inline asm
	mov.b64 	%rd231, {%r70, %r75};
	mov.b64 	%fd219, %rd231;
	mov.b64 	{%r81, %r86}, %rd329;
	// begin inline asm
	shfl.sync.down.b32 %r80, %r81, %r87, %r88, %r89;
	// end inline asm
	// begin inline asm
	shfl.sync.down.b32 %r85, %r86, %r87, %r88, %r89;
	// end inline asm
	mov.b64 	%rd158, {%r80, %r85};
	setp.gt.s32 	%p57, %r49, 29;
	mov.f64 	%fd341, %fd340;
	mov.u64 	%rd330, %rd329;
	@%p57 bra 	$L__BB6_168;
	abs.f64 	%fd220, %fd340;
	abs.f64 	%fd221, %fd219;
	setp.lt.f64 	%p58, %fd220, %fd221;
	mov.f64 	%fd341, %fd219;
	mov.u64 	%rd330, %rd158;
	@%p58 bra 	$L__BB6_168;
	setp.lt.f64 	%p59, %fd221, %fd220;
	mov.f64 	%fd341, %fd340;
	mov.u64 	%rd330, %rd329;
	@%p59 bra 	$L__BB6_168;
	setp.lt.s64 	%p60, %rd329, %rd158;
	selp.f64 	%fd341, %fd340, %fd219, %p60;
	min.s64 	%rd330, %rd329, %rd158;
$L__BB6_168:
	mov.b64 	%rd232, %fd341;
	mov.b64 	{%r91, %r96}, %rd232;
	mov.b32 	%r107, 4;
	mov.b32 	%r108, 31;
	mov.b32 	%r109, -1;
	// begin inline asm
	shfl.sync.down.b32 %r90, %r91, %r107, %r108, %r109;
	// end inline asm
	// begin inline asm
	shfl.sync.down.b32 %r95, %r96, %r107, %r108, %r109;
	// end inline asm
	mov.b64 	%rd233, {%r90, %r95};
	mov.b64 	%fd224, %rd233;
	mov.b64 	{%r101, %r106}, %rd330;
	// begin inline asm
	shfl.sync.down.b32 %r100, %r101, %r107, %r108, %r109;
	// end inline asm
	// begin inline asm
	shfl.sync.down.b32 %r105, %r106, %r107, %r108, %r109;
	// end inline asm
	mov.b64 	%rd161, {%r100, %r105};
	setp.gt.s32 	%p61, %r49, 27;
	mov.f64 	%fd342, %fd341;
	mov.u64 	%rd331, %rd330;
	@%p61 bra 	$L__BB6_172;
	abs.f64 	%fd225, %fd341;
	abs.f64 	%fd226, %fd224;
	setp.lt.f64 	%p62, %fd225, %fd226;
	mov.f64 	%fd342, %fd224;
	mov.u64 	%rd331, %rd161;
	@%p62 bra 	$L__BB6_172;
	setp.lt.f64 	%p63, %fd226, %fd225;
	mov.f64 	%fd342, %fd341;
	mov.u64 	%rd331, %rd330;
	@%p63 bra 	$L__BB6_172;
	setp.lt.s64 	%p64, %rd330, %rd161;
	selp.f64 	%fd342, %fd341, %fd224, %p64;
	min.s64 	%rd331, %rd330, %rd161;
$L__BB6_172:
	mov.b64 	%rd234, %fd342;
	mov.b64 	{%r111, %r116}, %rd234;
	mov.b32 	%r127, 8;
	mov.b32 	%r128, 31;
	mov.b32 	%r129, -1;
	// begin inline asm
	shfl.sync.down.b32 %r110, %r111, %r127, %r128, %r129;
	// end inline asm
	// begin inline asm
	shfl.sync.down.b32 %r115, %r116, %r127, %r128, %r129;
	// end inline asm
	mov.b64 	%rd235, {%r110, %r115};
	mov.b64 	%fd229, %rd235;
	mov.b64 	{%r121, %r126}, %rd331;
	// begin inline asm
	shfl.sync.down.b32 %r120, %r121, %r127, %r128, %r129;
	// end inline asm
	// begin inline asm
	shfl.sync.down.b32 %r125, %r126, %r127, %r128, %r129;
	// end inline asm
	mov.b64 	%rd164, {%r120, %r125};
	setp.gt.s32 	%p65, %r49, 23;
	mov.f64 	%fd343, %fd342;
	mov.u64 	%rd332, %rd331;
	@%p65 bra 	$L__BB6_176;
	abs.f64 	%fd230, %fd342;
	abs.f64 	%fd231, %fd229;
	setp.lt.f64 	%p66, %fd230, %fd231;
	mov.f64 	%fd343, %fd229;
	mov.u64 	%rd332, %rd164;
	@%p66 bra 	$L__BB6_176;
	setp.lt.f64 	%p67, %fd231, %fd230;
	mov.f64 	%fd343, %fd342;
	mov.u64 	%rd332, %rd331;
	@%p67 bra 	$L__BB6_176;
	setp.lt.s64 	%p68, %rd331, %rd164;
	selp.f64 	%fd343, %fd342, %fd229, %p68;
	min.s64 	%rd332, %rd331, %rd164;
$L__BB6_176:
	mov.b64 	%rd236, %fd343;
	mov.b64 	{%r131, %r136}, %rd236;
	mov.b32 	%r147, 16;
	mov.b32 	%r148, 31;
	mov.b32 	%r149, -1;
	// begin inline asm
	shfl.sync.down.b32 %r130, %r131, %r147, %r148, %r149;
	// end inline asm
	// begin inline asm
	shfl.sync.down.b32 %r135, %r136, %r147, %r148, %r149;
	// end inline asm
	mov.b64 	%rd237, {%r130, %r135};
	mov.b64 	%fd234, %rd237;
	mov.b64 	{%r141, %r146}, %rd332;
	// begin inline asm
	shfl.sync.down.b32 %r140, %r141, %r147, %r148, %r149;
	// end inline asm
	// begin inline asm
	shfl.sync.down.b32 %r145, %r146, %r147, %r148, %r149;
	// end inline asm
	mov.b64 	%rd167, {%r140, %r145};
	setp.gt.s32 	%p69, %r49, 15;
	mov.f64 	%fd351, %fd343;
	mov.u64 	%rd340, %rd332;
	@%p69 bra 	$L__BB6_180;
	abs.f64 	%fd235, %fd343;
	abs.f64 	%fd236, %fd234;
	setp.lt.f64 	%p70, %fd235, %fd236;
	mov.f64 	%fd351, %fd234;
	mov.u64 	%rd340, %rd167;
	@%p70 bra 	$L__BB6_180;
	setp.lt.f64 	%p71, %fd236, %fd235;
	mov.f64 	%fd351, %fd343;
	mov.u64 	%rd340, %rd332;
	@%p71 bra 	$L__BB6_180;
	setp.lt.s64 	%p72, %rd332, %rd167;
	selp.f64 	%fd351, %fd343, %fd234, %p72;
	min.s64 	%rd340, %rd332, %rd167;
$L__BB6_180:
	setp.ne.s32 	%p73, %r49, 0;
	@%p73 bra 	$L__BB6_182;
	shr.u32 	%r150, %r18, 1;
	and.b32  	%r151, %r150, 496;
	mov.u32 	%r152, _ZN6thrust24THRUST_300001_SM_1000_NS8cuda_cub4core6detail5shmemE;
	add.s32 	%r153, %r152, %r151;
	st.shared.f64 	[%r153+8], %fd351;
	st.shared.u64 	[%r153+16], %rd340;
$L__BB6_182:
	bar.sync 	0;
	setp.ne.s32 	%p74, %r18, 0;
	@%p74 bra 	$L__BB6_204;
	ld.shared.f64 	%fd239, [_ZN6thrust24THRUST_300001_SM_1000_NS8cuda_cub4core6detail5shmemE+24];
	ld.shared.u64 	%rd170, [_ZN6thrust24THRUST_300001_SM_1000_NS8cuda_cub4core6detail5shmemE+32];
	abs.f64 	%fd240, %fd351;
	abs.f64 	%fd241, %fd239;
	setp.lt.f64 	%p75, %fd240, %fd241;
	mov.f64 	%fd345, %fd239;
	mov.u64 	%rd334, %rd170;
	@%p75 bra 	$L__BB6_186;
	setp.lt.f64 	%p76, %fd241, %fd240;
	mov.f64 	%fd345, %fd351;
	mov.u64 	%rd334, %rd340;
	@%p76 bra 	$L__BB6_186;
	setp.lt.s64 	%p77, %rd340, %rd170;
	selp.f64 	%fd345, %fd351, %fd239, %p77;
	min.s64 	%rd334, %rd340, %rd170;
$L__BB6_186:
	ld.shared.f64 	%fd244, [_ZN6thrust24THRUST_300001_SM_1000_NS8cuda_cub4core6detail5shmemE+40];
	ld.shared.u64 	%rd173, [_ZN6thrust24THRUST_300001_SM_1000_NS8cuda_cub4core6detail5shmemE+48];
	abs.f64 	%fd245, %fd345;
	abs.f64 	%fd246, %fd244;
	setp.lt.f64 	%p78, %fd245, %fd246;
	mov.f64 	%fd346, %fd244;
	mov.u64 	%rd335, %rd173;
	@%p78 bra 	$L__BB6_189;
	setp.lt.f64 	%p79, %fd246, %fd245;
	mov.f64 	%fd346, %fd345;
	mov.u64 	%rd335, %rd334;
	@%p79 bra 	$L__BB6_189;
	setp.lt.s64 	%p80, %rd334, %rd173;
	selp.f64 	%fd346, %fd345, %fd244, %p80;
	min.s64 	%rd335, %rd334, %rd173;
$L__BB6_189:
	ld.shared.f64 	%fd249, [_ZN6thrust24THRUST_300001_SM_1000_NS8cuda_cub4core6detail5shmemE+56];
	ld.shared.u64 	%rd176, [_ZN6thrust24THRUST_300001_SM_1000_NS8cuda_cub4core6detail5shmemE+64];
	abs.f64 	%fd250, %fd346;
	abs.f64 	%fd251, %fd249;
	setp.lt.f64 	%p81, %fd250, %fd251;
	mov.f64 	%fd347, %fd249;
	mov.u64 	%rd336, %rd176;
	@%p81 bra 	$L__BB6_192;
	setp.lt.f64 	%p82, %fd251, %fd250;
	mov.f64 	%fd347, %fd346;
	mov.u64 	%rd336, %rd335;
	@%p82 bra 	$L__BB6_192;
	setp.lt.s64 	%p83, %rd335, %rd176;
	selp.f64 	%fd347, %fd346, %fd249, %p83;
	min.s64 	%rd336, %rd335, %rd176;
$L__BB6_192:
	ld.shared.f64 	%fd254, [_ZN6thrust24THRUST_300001_SM_1000_NS8cuda_cub4core6detail5shmemE+72];
	ld.shared.u64 	%rd179, [_ZN6thrust24THRUST_300001_SM_1000_NS8cuda_cub4core6detail5shmemE+80];
	abs.f64 	%fd255, %fd347;
	abs.f64 	%fd256, %fd254;
	setp.lt.f64 	%p84, %fd255, %fd256;
	mov.f64 	%fd348, %fd254;
	mov.u64 	%rd337, %rd179;
	@%p84 bra 	$L__BB6_195;
	setp.lt.f64 	%p85, %fd256, %fd255;
	mov.f64 	%fd348, %fd347;
	mov.u64 	%rd337, %rd336;
	@%p85 bra 	$L__BB6_195;
	setp.lt.s64 	%p86, %rd336, %rd179;
	selp.f64 	%fd348, %fd347, %fd254, %p86;
	min.s64 	%rd337, %rd336, %rd179;
$L__BB6_195:
	ld.shared.f64 	%fd259, [_ZN6thrust24THRUST_300001_SM_1000_NS8cuda_cub4core6detail5shmemE+88];
	ld.shared.u64 	%rd182, [_ZN6thrust24THRUST_300001_SM_1000_NS8cuda_cub4core6detail5shmemE+96];
	abs.f64 	%fd260, %fd348;
	abs.f64 	%fd261, %fd259;
	setp.lt.f64 	%p87, %fd260, %fd261;
	mov.f64 	%fd349, %fd259;
	mov.u64 	%rd338, %rd182;
	@%p87 bra 	$L__BB6_198;
	setp.lt.f64 	%p88, %fd261, %fd260;
	mov.f64 	%fd349, %fd348;
	mov.u64 	%rd338, %rd337;
	@%p88 bra 	$L__BB6_198;
	setp.lt.s64 	%p89, %rd337, %rd182;
	selp.f64 	%fd349, %fd348, %fd259, %p89;
	min.s64 	%rd338, %rd337, %rd182;
$L__BB6_198:
	ld.shared.f64 	%fd264, [_ZN6thrust24THRUST_300001_SM_1000_NS8cuda_cub4core6detail5shmemE+104];
	ld.shared.u64 	%rd185, [_ZN6thrust24THRUST_300001_SM_1000_NS8cuda_cub4core6detail5shmemE+112];
	abs.f64 	%fd265, %fd349;
	abs.f64 	%fd266, %fd264;
	setp.lt.f64 	%p90, %fd265, %fd266;
	mov.f64 	%fd350, %fd264;
	mov.u64 	%rd339, %rd185;
	@%p90 bra 	$L__BB6_201;
	setp.lt.f64 	%p91, %fd266, %fd265;
	mov.f64 	%fd350, %fd349;
	mov.u64 	%rd339, %rd338;
	@%p91 bra 	$L__BB6_201;
	setp.lt.s64 	%p92, %rd338, %rd185;
	selp.f64 	%fd350, %fd349, %fd264, %p92;
	min.s64 	%rd339, %rd338, %rd185;
$L__BB6_201:
	ld.shared.f64 	%fd269, [_ZN6thrust24THRUST_300001_SM_1000_NS8cuda_cub4core6detail5shmemE+120];
	ld.shared.u64 	%rd188, [_ZN6thrust24THRUST_300001_SM_1000_NS8cuda_cub4core6detail5shmemE+128];
	abs.f64 	%fd270, %fd350;
	abs.f64 	%fd271, %fd269;
	setp.lt.f64 	%p93, %fd270, %fd271;
	mov.u64 	%rd340, %rd188;
	mov.f64 	%fd351, %fd269;
	@%p93 bra 	$L__BB6_204;
	setp.lt.f64 	%p94, %fd271, %fd270;
	mov.u64 	%rd340, %rd339;
	mov.f64 	%fd351, %fd350;
	@%p94 bra 	$L__BB6_204;
	setp.lt.s64 	%p95, %rd339, %rd188;
	selp.f64 	%fd351, %fd350, %fd269, %p95;
	min.s64 	%rd340, %rd339, %rd188;
$L__BB6_204:
	mov.u32 	%r381, %tid.x;
	setp.ne.s32 	%p212, %r381, 0;
	@%p212 bra 	$L__BB6_206;
	ld.param.u64 	%rd271, [_ZN6thrust24THRUST_300001_SM_1000_NS8cuda_cub4core6detail13_kernel_agentINS1_8__reduce11ReduceAgentINS0_12zip_iteratorIN4cuda3std3__45tupleIJNS0_10device_ptrIdEENS0_17counting_iteratorIlNS0_11use_defaultESF_SF_EEEEEEEPNSB_IJdlEEESJ_lNS1_9__extrema9arg_max_fIdl7CompareEEEEJSI_SK_lSO_EEEvDpT0__param_1];
	cvta.to.global.u64 	%rd270, %rd271;
	st.global.f64 	[%rd270], %fd351;
	st.global.u64 	[%rd270+8], %rd340;
$L__BB6_206:
	ret;

}
	// .globl	_ZN6thrust24THRUST_300001_SM_1000_NS8cuda_cub4core6detail13_kernel_agentINS1_8__reduce11ReduceAgentINS0_12zip_iteratorIN4cuda3std3__45tupleIJNS0_10device_ptrIdEENS0_17counting_iteratorIlNS0_11use_defaultESF_SF_EEEEEEEPNSB_IJdlEEESJ_lNS1_9__extrema9arg_max_fIdl7CompareEEEEJSI_SK_lN3cub18CUB_300001_SM_100013GridEvenShareIlEENSR_9GridQueueIyEESO_EEEvDpT0_
.visible .entry _ZN6thrust24THRUST_300001_SM_1000_NS8cuda_cub4core6detail13_kernel_agentINS1_8__reduce11ReduceAgentINS0_12zip_iteratorIN4cuda3std3__45tupleIJNS0_10device_ptrIdEENS0_17counting_iteratorIlNS0_11use_defaultESF_SF_EEEEEEEPNSB_IJdlEEESJ_lNS1_9__extrema9arg_max_fIdl7CompareEEEEJSI_SK_lN3cub18CUB_300001_SM_100013GridEvenShareIlEENSR_9GridQueueIyEESO_EEEvDpT0_(
	.param .align 8 .b8 _ZN6thrust24THRUST_300001_SM_1000_NS8cuda_cub4core6detail13_kernel_agentINS1_8__reduce11ReduceAgentINS0_12zip_iteratorIN4cuda3std3__45tupleIJNS0_10device_ptrIdEENS0_17counting_iteratorIlNS0_11use_defaultESF_SF_EEEEEEEPNSB_IJdlEEESJ_lNS1_9__extrema9arg_max_fIdl7CompareEEEEJSI_SK_lN3cub18CUB_300001_SM_100013GridEvenShareIlEENSR_9GridQueueIyEESO_EEEvDpT0__param_0[16],
	.param .u64 .ptr .align 1 _ZN6thrust24THRUST_300001_SM_1000_NS8cuda_cub4core6detail13_kernel_agentINS1_8__reduce11ReduceAgentINS0_12zip_iteratorIN4cuda3std3__45tupleIJNS0_10device_ptrIdEENS0_17counting_iteratorIlNS0_11use_defaultESF_SF_EEEEEEEPNSB_IJdlEEESJ_lNS1_9__extrema9arg_max_fIdl7CompareEEEEJSI_SK_lN3cub18CUB_300001_SM_100013GridEvenShareIlEENSR_9GridQueueIyEESO_EEEvDpT0__param_1,
	.param .u64 _ZN6thrust24THRUST_300001_SM_1000_NS8cuda_cub4core6detail13_kernel_agentINS1_8__reduce11ReduceAgentINS0_12zip_iteratorIN4cuda3std3__45tupleIJNS0_10device_ptrIdEENS0_17counting_iteratorIlNS0_11use_defaultESF_SF_EEEEEEEPNSB_IJdlEEESJ_lNS1_9__extrema9arg_max_fIdl7CompareEEEEJSI_SK_lN3cub18CUB_300001_SM_100013GridEvenShareIlEENSR_9GridQueueIyEESO_EEEvDpT0__param_2,
	.param .align 8 .b8 _ZN6thrust24THRUST_300001_SM_1000_NS8cuda_cub4core6detail13_kernel_agentINS1_8__reduce11ReduceAgentINS0_12zip_iteratorIN4cuda3std3__45tupleIJNS0_10device_ptrIdEENS0_17counting_iteratorIlNS0_11use_defaultESF_SF_EEEEEEEPNSB_IJdlEEESJ_lNS1_9__extrema9arg_max_fIdl7CompareEEEEJSI_SK_lN3cub18CUB_300001_SM_100013GridEvenShareIlEENSR_9GridQueueIyEESO_EEEvDpT0__param_3[72],
	.param .align 8 .b8 _ZN6thrust24THRUST_300001_SM_1000_NS8cuda_cub4core6detail13_kernel_agentINS1_8__reduce11ReduceAgentINS0_12zip_iteratorIN4cuda3std3__45tupleIJNS0_10device_ptrIdEENS0_17counting_iteratorIlNS0_11use_defaultESF_SF_EEEEEEEPNSB_IJdlEEESJ_lNS1_9__extrema9arg_max_fIdl7CompareEEEEJSI_SK_lN3cub18CUB_300001_SM_100013GridEvenShareIlEENSR_9GridQueueIyEESO_EEEvDpT0__param_4[8],
	.param .align 1 .b8 _ZN6thrust24THRUST_300001_SM_1000_NS8cuda_cub4core6detail13_kernel_agentINS1_8__reduce11ReduceAgentINS0_12zip_iteratorIN4cuda3std3__45tupleIJNS0_10device_ptrIdEENS0_17counting_iteratorIlNS0_11use_defaultESF_SF_EEEEEEEPNSB_IJdlEEESJ_lNS1_9__extrema9arg_max_fIdl7CompareEEEEJSI_SK_lN3cub18CUB_300001_SM_100013GridEvenShareIlEENSR_9GridQueueIyEESO_EEEvDpT0__param_5[1]
)
.maxntid 256
{
	.reg .pred 	%p<215>;
	.reg .b32 	%r<399>;
	.reg .b64 	%rd<356>;
	.reg .b64 	%fd<352>;

	ld.param.u64 	%rd196, [_ZN6thrust24THRUST_300001_SM_1000_NS8cuda_cub4core6detail13_kernel_agentINS1_8__reduce11ReduceAgentINS0_12zip_iteratorIN4cuda3std3__45tupleIJNS0_10device_ptrIdEENS0_17counting_iteratorIlNS0_11use_defaultESF_SF_EEEEEEEPNSB_IJdlEEESJ_lNS1_9__extrema9arg_max_fIdl7CompareEEEEJSI_SK_lN3cub18CUB_300001_SM_100013GridEvenShareIlEENSR_9GridQueueIyEESO_EEEvDpT0__param_0+8];
	ld.param.u64 	%rd195, [_ZN6thrust24THRUST_300001_SM_1000_NS8cuda_cub4core6detail13_kernel_agentINS1_8__reduce11ReduceAgentINS0_12zip_iteratorIN4cuda3std3__45tupleIJNS0_10device_ptrIdEENS0_17counting_iteratorIlNS0_11use_defaultESF_SF_EEEEEEEPNSB_IJdlEEESJ_lNS1_9__extrema9arg_max_fIdl7CompareEEEEJSI_SK_lN3cub18CUB_300001_SM_100013GridEvenShareIlEENSR_9GridQueueIyEESO_EEEvDpT0__param_0];
	ld.param.u64 	%rd199, [_ZN6thrust24THRUST_300001_SM_1000_NS8cuda_cub4core6detail13_kernel_agentINS1_8__reduce11ReduceAgentINS0_12zip_iteratorIN4cuda3std3__45tupleIJNS0_10device_ptrIdEENS0_17counting_iteratorIlNS0_11use_defaultESF_SF_EEEEEEEPNSB_IJdlEEESJ_lNS1_9__extrema9arg_max_fIdl7CompareEEEEJSI_SK_lN3cub18CUB_300001_SM_100013GridEvenShareIlEENSR_9GridQueueIyEESO_EEEvDpT0__param_4];
	ld.param.u64 	%rd198, [_ZN6thrust24THRUST_300001_SM_1000_NS8cuda_cub4core6detail13_kernel_agentINS1_8__reduce11ReduceAgentINS0_12zip_iteratorIN4cuda3std3__45tupleIJNS0_10device_ptrIdEENS0_17counting_iteratorIlNS0_11use_defaultESF_SF_EEEEEEEPNSB_IJdlEEESJ_lNS1_9__extrema9arg_max_fIdl7CompareEEEEJSI_SK_lN3cub18CUB_300001_SM_100013GridEvenShareIlEENSR_9GridQueueIyEESO_EEEvDpT0__param_2];
	cvta.to.global.u64 	%rd1, %rd199;
	cvta.to.global.u64 	%rd2, %rd195;
	mov.u32 	%r1, %ctaid.x;
	mul.lo.s32 	%r33, %r1, 1280;
	cvt.u64.u32 	%rd4, %r33;
	mov.u32 	%r34, %nctaid.x;
	mul.lo.s32 	%r35, %r34, 1280;
	cvt.u64.u32 	%rd5, %r35;
	add.s64 	%rd200, %rd4, 1280;
	setp.le.s64 	%p1, %rd200, %rd198;
	@%p1 bra 	$L__BB7_121;
	cvt.u32.u64 	%r159, %rd4;
	cvt.u32.u64 	%r2, %rd198;
	sub.s32 	%r3, %r2, %r159;
	mov.u32 	%r4, %tid.x;
	setp.ge.s32 	%p98, %r4, %r3;
	mov.f64 	%fd298, 0d0000000000000000;
	mov.b64 	%rd298, 0;
	mov.u32 	%r393, %r4;
	@%p98 bra 	$L__BB7_3;
	cvt.u64.u32 	%rd246, %r4;
	add.s64 	%rd247, %rd4, %rd246;
	shl.b64 	%rd248, %rd247, 3;
	add.s64 	%rd249, %rd2, %rd248;
	add.s64 	%rd298, %rd196, %rd247;
	ld.global.f64 	%fd298, [%rd249];
	add.s32 	%r393, %r4, 256;
$L__BB7_3:
	setp.ge.s32 	%p99, %r393, %r3;
	@%p99 bra 	$L__BB7_25;
	not.b32 	%r161, %r393;
	add.s32 	%r162, %r161, %r2;
	sub.s32 	%r7, %r162, %r159;
	and.b32  	%r163, %r7, 768;
	setp.eq.s32 	%p100, %r163, 768;
	@%p100 bra 	$L__BB7_10;
	cvt.u64.u32 	%rd251, %r393;
	add.s64 	%rd252, %rd251, %rd4;
	add.s64 	%rd289, %rd252, %rd196;
	shl.b64 	%rd253, %rd252, 3;
	add.s64 	%rd288, %rd2, %rd253;
	shr.u32 	%r164, %r7, 8;
	add.s32 	%r165, %r164, 1;
	and.b32  	%r166, %r165, 3;
	neg.s32 	%r391, %r166;
$L__BB7_6:
	.pragma "nounroll";
	mov.u64 	%rd12, %rd298;
	mov.f64 	%fd3, %fd298;
	ld.global.f64 	%fd4, [%rd288];
	abs.f64 	%fd5, %fd3;
	abs.f64 	%fd6, %fd4;
	setp.lt.f64 	%p101, %fd5, %fd6;
	mov.u64 	%rd298, %rd289;
	mov.f64 	%fd298, %fd4;
	@%p101 bra 	$L__BB7_9;
	setp.lt.f64 	%p102, %fd6, %fd5;
	mov.u64 	%rd298, %rd12;
	mov.f64 	%fd298, %fd3;
	@%p102 bra 	$L__BB7_9;
	setp.lt.s64 	%p103, %rd12, %rd289;
	min.s64 	%rd298, %rd12, %rd289;
	selp.f64 	%fd298, %fd3, %fd4, %p103;
$L__BB7_9:
	add.s32 	%r393, %r393, 256;
	add.s64 	%rd289, %rd289, 256;
	add.s64 	%rd288, %rd288, 2048;
	add.s32 	%r391, %r391, 1;
	setp.ne.s32 	%p104, %r391, 0;
	@%p104 bra 	$L__BB7_6;
$L__BB7_10:
	setp.lt.u32 	%p105, %r7, 768;
	@%p105 bra 	$L__BB7_25;
	add.s32 	%r394, %r393, 512;
$L__BB7_12:
	mov.u32 	%r15, %r394;
	add.s32 	%r167, %r15, -512;
	cvt.s64.s32 	%rd254, %r167;
	add.s64 	%rd255, %rd254, %rd4;
	shl.b64 	%rd256, %rd255, 3;
	add.s64 	%rd20, %rd2, %rd256;
	add.s64 	%rd21, %rd255, %rd196;
	ld.global.f64 	%fd12, [%rd20];
	abs.f64 	%fd13, %fd298;
	abs.f64 	%fd14, %fd12;
	setp.lt.f64 	%p106, %fd13, %fd14;
	mov.u64 	%rd295, %rd21;
	mov.f64 	%fd295, %fd12;
	@%p106 bra 	$L__BB7_15;
	setp.lt.f64 	%p107, %fd14, %fd13;
	mov.u64 	%rd295, %rd298;
	mov.f64 	%fd295, %fd298;
	@%p107 bra 	$L__BB7_15;
	setp.lt.s64 	%p108, %rd298, %rd21;
	min.s64 	%rd295, %rd298, %rd21;
	selp.f64 	%fd295, %fd298, %fd12, %p108;
$L__BB7_15:
	add.s32 	%r168, %r15, -256;
	cvt.s64.s32 	%rd257, %r168;
	add.s64 	%rd258, %rd257, %rd4;
	add.s64 	%rd24, %rd258, %rd196;
	ld.global.f64 	%fd17, [%rd20+2048];
	abs.f64 	%fd18, %fd295;
	abs.f64 	%fd19, %fd17;
	setp.lt.f64 	%p109, %fd18, %fd19;
	mov.u64 	%rd296, %rd24;
	mov.f64 	%fd296, %fd17;
	@%p109 bra 	$L__BB7_18;
	setp.lt.f64 	%p110, %fd19, %fd18;
	mov.u64 	%rd296, %rd295;
	mov.f64 	%fd296, %fd295;
	@%p110 bra 	$L__BB7_18;
	setp.lt.s64 	%p111, %rd295, %rd24;
	min.s64 	%rd296, %rd295, %rd24;
	selp.f64 	%fd296, %fd295, %fd17, %p111;
$L__BB7_18:
	cvt.s64.s32 	%rd259, %r15;
	add.s64 	%rd260, %rd259, %rd4;
	add.s64 	%rd27, %rd260, %rd196;
	ld.global.f64 	%fd22, [%rd20+4096];
	abs.f64 	%fd23, %fd296;
	abs.f64 	%fd24, %fd22;
	setp.lt.f64 	%p112, %fd23, %fd24;
	mov.u64 	%rd297, %rd27;
	mov.f64 	%fd297, %fd22;
	@%p112 bra 	$L__BB7_21;
	setp.lt.f64 	%p113, %fd24, %fd23;
	mov.u64 	%rd297, %rd296;
	mov.f64 	%fd297, %fd296;
	@%p113 bra 	$L__BB7_21;
	setp.lt.s64 	%p114, %rd296, %rd27;
	min.s64 	%rd297, %rd296, %rd27;
	selp.f64 	%fd297, %fd296, %fd22, %p114;
$L__BB7_21:
	add.s32 	%r169, %r15, 256;
	cvt.s64.s32 	%rd261, %r169;
	add.s64 	%rd262, %rd261, %rd4;
	add.s64 	%rd30, %rd262, %rd196;
	ld.global.f64 	%fd27, [%rd20+6144];
	abs.f64 	%fd28, %fd297;
	abs.f64 	%fd29, %fd27;
	setp.lt.f64 	%p115, %fd28, %fd29;
	mov.u64 	%rd298, %rd30;
	mov.f64 	%fd298, %fd27;
	@%p115 bra 	$L__BB7_24;
	setp.lt.f64 	%p116, %fd29, %fd28;
	mov.u64 	%rd298, %rd297;
	mov.f64 	%fd298, %fd297;
	@%p116 bra 	$L__BB7_24;
	setp.lt.s64 	%p117, %rd297, %rd30;
	min.s64 	%rd298, %rd297, %rd30;
	selp.f64 	%fd298, %fd297, %fd27, %p117;
$L__BB7_24:
	add.s32 	%r394, %r15, 1024;
	add.s32 	%r170, %r15, 512;
	setp.lt.s32 	%p118, %r170, %r3;
	@%p118 bra 	$L__BB7_12;
$L__BB7_25:
	setp.lt.s32 	%p119, %r3, 256;
	@%p119 bra 	$L__BB7_70;
	// begin inline asm
	mov.u32 %r284, %laneid;
	// end inline asm
	mov.b64 	%rd273, %fd298;
	mov.b64 	{%r286, %r291}, %rd273;
	mov.b32 	%r302, 1;
	mov.b32 	%r303, 31;
	mov.b32 	%r304, -1;
	// begin inline asm
	shfl.sync.down.b32 %r285, %r286, %r302, %r303, %r304;
	// end inline asm
	// begin inline asm
	shfl.sync.down.b32 %r290, %r291, %r302, %r303, %r304;
	// end inline asm
	mov.b64 	%rd274, {%r285, %r290};
	mov.b64 	%fd33, %rd274;
	mov.b64 	{%r296, %r301}, %rd298;
	// begin inline asm
	shfl.sync.down.b32 %r295, %r296, %r302, %r303, %r304;
	// end inline asm
	// begin inline asm
	shfl.sync.down.b32 %r300, %r301, %r302, %r303, %r304;
	// end inline asm
	mov.b64 	%rd34, {%r295, %r300};
	setp.gt.s32 	%p171, %r284, 30;
	mov.u64 	%rd300, %rd298;
	mov.f64 	%fd300, %fd298;
	@%p171 bra 	$L__BB7_30;
	abs.f64 	%fd34, %fd298;
	abs.f64 	%fd35, %fd33;
	setp.lt.f64 	%p172, %fd34, %fd35;
	mov.u64 	%rd300, %rd34;
	mov.f64 	%fd300, %fd33;
	@%p172 bra 	$L__BB7_30;
	setp.lt.f64 	%p173, %fd35, %fd34;
	mov.u64 	%rd300, %rd298;
	mov.f64 	%fd300, %fd298;
	@%p173 bra 	$L__BB7_30;
	setp.lt.s64 	%p174, %rd298, %rd34;
	min.s64 	%rd300, %rd298, %rd34;
	selp.f64 	%fd300, %fd298, %fd33, %p174;
$L__BB7_30:
	mov.b64 	%rd275, %fd300;
	mov.b64 	{%r306, %r311}, %rd275;
	mov.b32 	%r322, 2;
	mov.b32 	%r323, 31;
	mov.b32 	%r324, -1;
	// begin inline asm
	shfl.sync.down.b32 %r305, %r306, %r322, %r323, %r324;
	// end inline asm
	// begin inline asm
	shfl.sync.down.b32 %r310, %r311, %r322, %r323, %r324;
	// end inline asm
	mov.b64 	%rd276, {%r305, %r310};
	mov.b64 	%fd38, %rd276;
	mov.b64 	{%r316, %r321}, %rd300;
	// begin inline asm
	shfl.sync.down.b32 %r315, %r316, %r322, %r323, %r324;
	// end inline asm
	// begin inline asm
	shfl.sync.down.b32 %r320, %r321, %r322, %r323, %r324;
	// end inline asm
	mov.b64 	%rd37, {%r315, %r320};
	setp.gt.s32 	%p175, %r284, 29;
	mov.u64 	%rd301, %rd300;
	mov.f64 	%fd301, %fd300;
	@%p175 bra 	$L__BB7_34;
	abs.f64 	%fd39, %fd300;
	abs.f64 	%fd40, %fd38;
	setp.lt.f64 	%p176, %fd39, %fd40;
	mov.u64 	%rd301, %rd37;
	mov.f64 	%fd301, %fd38;
	@%p176 bra 	$L__BB7_34;
	setp.lt.f64 	%p177, %fd40, %fd39;
	mov.u64 	%rd301, %rd300;
	mov.f64 	%fd301, %fd300;
	@%p177 bra 	$L__BB7_34;
	setp.lt.s64 	%p178, %rd300, %rd37;
	min.s64 	%rd301, %rd300, %rd37;
	selp.f64 	%fd301, %fd300, %fd38, %p178;
$L__BB7_34:
	mov.b64 	%rd277, %fd301;
	mov.b64 	{%r326, %r331}, %rd277;
	mov.b32 	%r342, 4;
	mov.b32 	%r343, 31;
	mov.b32 	%r344, -1;
	// begin inline asm
	shfl.sync.down.b32 %r325, %r326, %r342, %r343, %r344;
	// end inline asm
	// begin inline asm
	shfl.sync.down.b32 %r330, %r331, %r342, %r343, %r344;
	// end inline asm
	mov.b64 	%rd278, {%r325, %r330};
	mov.b64 	%fd43, %rd278;
	mov.b64 	{%r336, %r341}, %rd301;
	// begin inline asm
	shfl.sync.down.b32 %r335, %r336, %r342, %r343, %r344;
	// end inline asm
	// begin inline asm
	shfl.sync.down.b32 %r340, %r341, %r342, %r343, %r344;
	// end inline asm
	mov.b64 	%rd40, {%r335, %r340};
	setp.gt.s32 	%p179, %r284, 27;
	mov.u64 	%rd302, %rd301;
	mov.f64 	%fd302, %fd301;
	@%p179 bra 	$L__BB7_38;
	abs.f64 	%fd44, %fd301;
	abs.f64 	%fd45, %fd43;
	setp.lt.f64 	%p180, %fd44, %fd45;
	mov.u64 	%rd302, %rd40;
	mov.f64 	%fd302, %fd43;
	@%p180 bra 	$L__BB7_38;
	setp.lt.f64 	%p181, %fd45, %fd44;
	mov.u64 	%rd302, %rd301;
	mov.f64 	%fd302, %fd301;
	@%p181 bra 	$L__BB7_38;
	setp.lt.s64 	%p182, %rd301, %rd40;
	min.s64 	%rd302, %rd301, %rd40;
	selp.f64 	%fd302, %fd301, %fd43, %p182;
$L__BB7_38:
	mov.b64 	%rd279, %fd302;
	mov.b64 	{%r346, %r351}, %rd279;
	mov.b32 	%r362, 8;
	mov.b32 	%r363, 31;
	mov.b32 	%r364, -1;
	// begin inline asm
	shfl.sync.down.b32 %r345, %r346, %r362, %r363, %r364;
	// end inline asm
	// begin inline asm
	shfl.sync.down.b32 %r350, %r351, %r362, %r363, %r364;
	// end inline asm
	mov.b64 	%rd280, {%r345, %r350};
	mov.b64 	%fd48, %rd280;
	mov.b64 	{%r356, %r361}, %rd302;
	// begin inline asm
	shfl.sync.down.b32 %r355, %r356, %r362, %r363, %r364;
	// end inline asm
	// begin inline asm
	shfl.sync.down.b32 %r360, %r361, %r362, %r363, %r364;
	// end inline asm
	mov.b64 	%rd43, {%r355, %r360};
	setp.gt.s32 	%p183, %r284, 23;
	mov.u64 	%rd303, %rd302;
	mov.f64 	%fd303, %fd302;
	@%p183 bra 	$L__BB7_42;
	abs.f64 	%fd49, %fd302;
	abs.f64 	%fd50, %fd48;
	setp.lt.f64 	%p184, %fd49, %fd50;
	mov.u64 	%rd303, %rd43;
	mov.f64 	%fd303, %fd48;
	@%p184 bra 	$L__BB7_42;
	setp.lt.f64 	%p185, %fd50, %fd49;
	mov.u64 	%rd303, %rd302;
	mov.f64 	%fd303, %fd302;
	@%p185 bra 	$L__BB7_42;
	setp.lt.s64 	%p186, %rd302, %rd43;
	min.s64 	%rd303, %rd302, %rd43;
	selp.f64 	%fd303, %fd302, %fd48, %p186;
$L__BB7_42:
	mov.b64 	%rd281, %fd303;
	mov.b64 	{%r366, %r371}, %rd281;
	mov.b32 	%r382, 16;
	mov.b32 	%r383, 31;
	mov.b32 	%r384, -1;
	// begin inline asm
	shfl.sync.down.b32 %r365, %r366, %r382, %r383, %r384;
	// end inline asm
	// begin inline asm
	shfl.sync.down.b32 %r370, %r371, %r382, %r383, %r384;
	// end inline asm
	mov.b64 	%rd282, {%r365, %r370};
	mov.b64 	%fd53, %rd282;
	mov.b64 	{%r376, %r381}, %rd303;
	// begin inline asm
	shfl.sync.down.b32 %r375, %r376, %r382, %r383, %r384;
	// end inline asm
	// begin inline asm
	shfl.sync.down.b32 %r380, %r381, %r382, %r383, %r384;
	// end inline asm
	mov.b64 	%rd46, {%r375, %r380};
	setp.gt.s32 	%p187, %r284, 15;
	mov.u64 	%rd355, %rd303;
	mov.f64 	%fd351, %fd303;
	@%p187 bra 	$L__BB7_46;
	abs.f64 	%fd54, %fd303;
	abs.f64 	%fd55, %fd53;
	setp.lt.f64 	%p188, %fd54, %fd55;
	mov.u64 	%rd355, %rd46;
	mov.f64 	%fd351, %fd53;
	@%p188 bra 	$L__BB7_46;
	setp.lt.f64 	%p189, %fd55, %fd54;
	mov.u64 	%rd355, %rd303;
	mov.f64 	%fd351, %fd303;
	@%p189 bra 	$L__BB7_46;
	setp.lt.s64 	%p190, %rd303, %rd46;
	min.s64 	%rd355, %rd303, %rd46;
	selp.f64 	%fd351, %fd303, %fd53, %p190;
$L__BB7_46:
	setp.ne.s32 	%p191, %r284, 0;
	@%p191 bra 	$L__BB7_48;
	shr.u32 	%r385, %r4, 1;
	and.b32  	%r386, %r385, 496;
	mov.u32 	%r387, _ZN6thrust24THRUST_300001_SM_1000_NS8cuda_cub4core6detail5shmemE;
	add.s32 	%r388, %r387, %r386;
	st.shared.f64 	[%r388+8], %fd351;
	st.shared.u64 	[%r388+16], %rd355;
$L__BB7_48:
	bar.sync 	0;
	setp.ne.s32 	%p192, %r4, 0;
	@%p192 bra 	$L__BB7_208;
	ld.shared.f64 	%fd58, [_ZN6thrust24THRUST_300001_SM_1000_NS8cuda_cub4core6detail5shmemE+24];
	ld.shared.u64 	%rd49, [_ZN6thrust24THRUST_300001_SM_1000_NS8cuda_cub4core6detail5shmemE+32];
	abs.f64 	%fd59, %fd351;
	abs.f64 	%fd60, %fd58;
	setp.lt.f64 	%p193, %fd59, %fd60;
	mov.u64 	%rd305, %rd49;
	mov.f64 	%fd305, %fd58;
	@%p193 bra 	$L__BB7_52;
	setp.lt.f64 	%p194, %fd60, %fd59;
	mov.u64 	%rd305, %rd355;
	mov.f64 	%fd305, %fd351;
	@%p194 bra 	$L__BB7_52;
	setp.lt.s64 	%p195, %rd355, %rd49;
	min.s64 	%rd305, %rd355, %rd49;
	selp.f64 	%fd305, %fd351, %fd58, %p195;
$L__BB7_52:
	ld.shared.f64 	%fd63, [_ZN6thrust24THRUST_300001_SM_1000_NS8cuda_cub4core6detail5shmemE+40];
	ld.shared.u64 	%rd52, [_ZN6thrust24THRUST_300001_SM_1000_NS8cuda_cub4core6detail5shmemE+48];
	abs.f64 	%fd64, %fd305;
	abs.f64 	%fd65, %fd63;
	setp.lt.f64 	%p196, %fd64, %fd65;
	mov.u64 	%rd306, %rd52;
	mov.f64 	%fd306, %fd63;
	@%p196 bra 	$L__BB7_55;
	setp.lt.f64 	%p197, %fd65, %fd64;
	mov.u64 	%rd306, %rd305;
	mov.f64 	%fd306, %fd305;
	@%p197 bra 	$L__BB7_55;
	setp.lt.s64 	%p198, %rd305, %rd52;
	min.s64 	%rd306, %rd305, %rd52;
	selp.f64 	%fd306, %fd305, %fd63, %p198;
$L__BB7_55:
	ld.shared.f64 	%fd68, [_ZN6thrust24THRUST_300001_SM_1000_NS8cuda_cub4core6detail5shmemE+56];
	ld.shared.u64 	%rd55, [_ZN6thrust24THRUST_300001_SM_1000_NS8cuda_cub4core6detail5shmemE+64];
	abs.f64 	%fd69, %fd306;
	abs.f64 	%fd70, %fd68;
	setp.lt.f64 	%p199, %fd69, %fd70;
	mov.u64 	%rd307, %rd55;
	mov.f64 	%fd307, %fd68;
	@%p199 bra 	$L__BB7_58;
	setp.lt.f64 	%p200, %fd70, %fd69;
	mov.u64 	%rd307, %rd306;
	mov.f64 	%fd307, %fd306;
	@%p200 bra 	$L__BB7_58;
	setp.lt.s64 	%p201, %rd306, %rd55;
	min.s64 	%rd307, %rd306, %rd55;
	selp.f64 	%fd307, %fd306, %fd68, %p201;
$L__BB7_58:
	ld.shared.f64 	%fd73, [_ZN6thrust24THRUST_300001_SM_1000_NS8cuda_cub4core6detail5shmemE+72];
	ld.shared.u64 	%rd58, [_ZN6thrust24THRUST_300001_SM_1000_NS8cuda_cub4core6detail5shmemE+80];
	abs.f64 	%fd74, %fd307;
	abs.f64 	%fd75, %fd73;
	setp.lt.f64 	%p202, %fd74, %fd75;
	mov.u64 	%rd308, %rd58;
	mov.f64 	%fd308, %fd73;
	@%p202 bra 	$L__BB7_61;
	setp.lt.f64 	%p203, %fd75, %fd74;
	mov.u64 	%rd308, %rd307;
	mov.f64 	%fd308, %fd307;
	@%p203 bra 	$L__BB7_61;
	setp.lt.s64 	%p204, %rd307, %rd58;
	min.s64 	%rd308, %rd307, %rd58;
	selp.f64 	%fd308, %fd307, %fd73, %p204;
$L__BB7_61:
	ld.shared.f64 	%fd78, [_ZN6thrust24THRUST_300001_SM_1000_NS8cuda_cub4core6detail5shmemE+88];
	ld.shared.u64 	%rd61, [_ZN6thrust24THRUST_300001_SM_1000_NS8cuda_cub4core6detail5shmemE+96];
	abs.f64 	%fd79, %fd308;
	abs.f64 	%fd80, %fd78;
	setp.lt.f64 	%p205, %fd79, %fd80;
	mov.u64 	%rd309, %rd61;
	mov.f64 	%fd309, %fd78;
	@%p205 bra 	$L__BB7_64;
	setp.lt.f64 	%p206, %fd80, %fd79;
	mov.u64 	%rd309, %rd308;
	mov.f64 	%fd309, %fd308;
	@%p206 bra 	$L__BB7_64;
	setp.lt.s64 	%p207, %rd308, %rd61;
	min.s64 	%rd309, %rd308, %rd61;
	selp.f64 	%fd309, %fd308, %fd78, %p207;
$L__BB7_64:
	ld.shared.f64 	%fd83, [_ZN6thrust24THRUST_300001_SM_1000_NS8cuda_cub4core6detail5shmemE+104];
	ld.shared.u64 	%rd64, [_ZN6thrust24THRUST_300001_SM_1000_NS8cuda_cub4core6detail5shmemE+112];
	abs.f64 	%fd84, %fd309;
	abs.f64 	%fd85, %fd83;
	setp.lt.f64 	%p208, %fd84, %fd85;
	mov.u64 	%rd310, %rd64;
	mov.f64 	%fd310, %fd83;
	@%p208 bra 	$L__BB7_67;
	setp.lt.f64 	%p209, %fd85, %fd84;
	mov.u64 	%rd310, %rd309;
	mov.f64 	%fd310, %fd309;
	@%p209 bra 	$L__BB7_67;
	setp.lt.s64 	%p210, %rd309, %rd64;
	min.s64 	%rd310, %rd309, %rd64;
	selp.f64 	%fd310, %fd309, %fd83, %p210;
$L__BB7_67:
	ld.shared.f64 	%fd88, [_ZN6thrust24THRUST_300001_SM_1000_NS8cuda_cub4core6detail5shmemE+120];
	ld.shared.u64 	%rd67, [_ZN6thrust24THRUST_300001_SM_1000_NS8cuda_cub4core6detail5shmemE+128];
	abs.f64 	%fd89, %fd310;
	abs.f64 	%fd90, %fd88;
	setp.lt.f64 	%p211, %fd89, %fd90;
	mov.u64 	%rd355, %rd67;
	mov.f64 	%fd351, %fd88;
	@%p211 bra 	$L__BB7_208;
	setp.lt.f64 	%p212, %fd90, %fd89;
	mov.u64 	%rd355, %rd310;
	mov.f64 	%fd351, %fd310;
	@%p212 bra 	$L__BB7_208;
	setp.lt.s64 	%p213, %rd310, %rd67;
	min.s64 	%rd355, %rd310, %rd67;
	selp.f64 	%fd351, %fd310, %fd88, %p213;
	bra.uni 	$L__BB7_208;
$L__BB7_70:
	// begin inline asm
	mov.u32 %r171, %laneid;
	// end inline asm
	and.b32  	%r192, %r4, 992;
	add.s32 	%r193, %r192, 32;
	setp.gt.s32 	%p120, %r193, %r3;
	not.b32 	%r194, %r192;
	add.s32 	%r195, %r3, %r194;
	selp.b32 	%r190, %r195, 31, %p120;
	mov.b64 	%rd263, %fd298;
	mov.b64 	{%r173, %r178}, %rd263;
	mov.b32 	%r189, 1;
	mov.b32 	%r191, -1;
	// begin inline asm
	shfl.sync.down.b32 %r172, %r173, %r189, %r190, %r191;
	// end inline asm
	// begin inline asm
	shfl.sync.down.b32 %r177, %r178, %r189, %r190, %r191;
	// end inline asm
	mov.b64 	%rd264, {%r172, %r177};
	mov.b64 	%fd92, %rd264;
	mov.b64 	{%r183, %r188}, %rd298;
	// begin inline asm
	shfl.sync.down.b32 %r182, %r183, %r189, %r190, %r191;
	// end inline asm
	// begin inline asm
	shfl.sync.down.b32 %r187, %r188, %r189, %r190, %r191;
	// end inline asm
	mov.b64 	%rd69, {%r182, %r187};
	setp.ge.s32 	%p121, %r171, %r190;
	mov.u64 	%rd311, %rd298;
	mov.f64 	%fd311, %fd298;
	@%p121 bra 	$L__BB7_74;
	abs.f64 	%fd93, %fd298;
	abs.f64 	%fd94, %fd92;
	setp.lt.f64 	%p122, %fd93, %fd94;
	mov.u64 	%rd311, %rd69;
	mov.f64 	%fd311, %fd92;
	@%p122 bra 	$L__BB7_74;
	setp.lt.f64 	%p123, %fd94, %fd93;
	mov.u64 	%rd311, %rd298;
	mov.f64 	%fd311, %fd298;
	@%p123 bra 	$L__BB7_74;
	setp.lt.s64 	%p124, %rd298, %rd69;
	min.s64 	%rd311, %rd298, %rd69;
	selp.f64 	%fd311, %fd298, %fd92, %p124;
$L__BB7_74:
	mov.b64 	%rd265, %fd311;
	mov.b64 	{%r197, %r202}, %rd265;
	mov.b32 	%r213, 2;
	mov.b32 	%r215, -1;
	// begin inline asm
	shfl.sync.down.b32 %r196, %r197, %r213, %r190, %r215;
	// end inline asm
	// begin inline asm
	shfl.sync.down.b32 %r201, %r202, %r213, %r190, %r215;
	// end inline asm
	mov.b64 	%rd266, {%r196, %r201};
	mov.b64 	%fd97, %rd266;
	mov.b64 	{%r207, %r212}, %rd311;
	// begin inline asm
	shfl.sync.down.b32 %r206, %r207, %r213, %r190, %r215;
	// end inline asm
	// begin inline asm
	shfl.sync.down.b32 %r211, %r212, %r213, %r190, %r215;
	// end inline asm
	mov.b64 	%rd72, {%r206, %r211};
	add.s32 	%r216, %r171, 2;
	setp.gt.s32 	%p125, %r216, %r190;
	mov.u64 	%rd312, %rd311;
	mov.f64 	%fd312, %fd311;
	@%p125 bra 	$L__BB7_78;
	abs.f64 	%fd98, %fd311;
	abs.f64 	%fd99, %fd97;
	setp.lt.f64 	%p126, %fd98, %fd99;
	mov.u64 	%rd312, %rd72;
	mov.f64 	%fd312, %fd97;
	@%p126 bra 	$L__BB7_78;
	setp.lt.f64 	%p127, %fd99, %fd98;
	mov.u64 	%rd312, %rd311;
	mov.f64 	%fd312, %fd311;
	@%p127 bra 	$L__BB7_78;
	setp.lt.s64 	%p128, %rd311, %rd72;
	min.s64 	%rd312, %rd311, %rd72;
	selp.f64 	%fd312, %fd311, %fd97, %p128;
$L__BB7_78:
	mov.b64 	%rd267, %fd312;
	mov.b64 	{%r218, %r223}, %rd267;
	mov.b32 	%r234, 4;
	mov.b32 	%r236, -1;
	// begin inline asm
	shfl.sync.down.b32 %r217, %r218, %r234, %r190, %r236;
	// end inline asm
	// begin inline asm
	shfl.sync.down.b32 %r222, %r223, %r234, %r190, %r236;
	// end inline asm
	mov.b64 	%rd268, {%r217, %r222};
	mov.b64 	%fd102, %rd268;
	mov.b64 	{%r228, %r233}, %rd312;
	// begin inline asm
	shfl.sync.down.b32 %r227, %r228, %r234, %r190, %r236;
	// end inline asm
	// begin inline asm
	shfl.sync.down.b32 %r232, %r233, %r234, %r190, %r236;
	// end inline asm
	mov.b64 	%rd75, {%r227, %r232};
	add.s32 	%r237, %r171, 4;
	setp.gt.s32 	%p129, %r237, %r190;
	mov.u64 	%rd313, %rd312;
	mov.f64 	%fd313, %fd312;
	@%p129 bra 	$L__BB7_82;
	abs.f64 	%fd103, %fd312;
	abs.f64 	%fd104, %fd102;
	setp.lt.f64 	%p130, %fd103, %fd104;
	mov.u64 	%rd313, %rd75;
	mov.f64 	%fd313, %fd102;
	@%p130 bra 	$L__BB7_82;
	setp.lt.f64 	%p131, %fd104, %fd103;
	mov.u64 	%rd313, %rd312;
	mov.f64 	%fd313, %fd312;
	@%p131 bra 	$L__BB7_82;
	setp.lt.s64 	%p132, %rd312, %rd75;
	min.s64 	%rd313, %rd312, %rd75;
	selp.f64 	%fd313, %fd312, %fd102, %p132;
$L__BB7_82:
	mov.b64 	%rd269, %fd313;
	mov.b64 	{%r239, %r244}, %rd269;
	mov.b32 	%r255, 8;
	mov.b32 	%r257, -1;
	// begin inline asm
	shfl.sync.down.b32 %r238, %r239, %r255, %r190, %r257;
	// end inline asm
	// begin inline asm
	shfl.sync.down.b32 %r243, %r244, %r255, %r190, %r257;
	// end inline asm
	mov.b64 	%rd270, {%r238, %r243};
	mov.b64 	%fd107, %rd270;
	mov.b64 	{%r249, %r254}, %rd313;
	// begin inline asm
	shfl.sync.down.b32 %r248, %r249, %r255, %r190, %r257;
	// end inline asm
	// begin inline asm
	shfl.sync.down.b32 %r253, %r254, %r255, %r190, %r257;
	// end inline asm
	mov.b64 	%rd78, {%r248, %r253};
	add.s32 	%r258, %r171, 8;
	setp.gt.s32 	%p133, %r258, %r190;
	mov.u64 	%rd314, %rd313;
	mov.f64 	%fd314, %fd313;
	@%p133 bra 	$L__BB7_86;
	abs.f64 	%fd108, %fd313;
	abs.f64 	%fd109, %fd107;
	setp.lt.f64 	%p134, %fd108, %fd109;
	mov.u64 	%rd314, %rd78;
	mov.f64 	%fd314, %fd107;
	@%p134 bra 	$L__BB7_86;
	setp.lt.f64 	%p135, %fd109, %fd108;
	mov.u64 	%rd314, %rd313;
	mov.f64 	%fd314, %fd313;
	@%p135 bra 	$L__BB7_86;
	setp.lt.s64 	%p136, %rd313, %rd78;
	min.s64 	%rd314, %rd313, %rd78;
	selp.f64 	%fd314, %fd313, %fd107, %p136;
$L__BB7_86:
	mov.b64 	%rd271, %fd314;
	mov.b64 	{%r260, %r265}, %rd271;
	mov.b32 	%r276, 16;
	mov.b32 	%r278, -1;
	// begin inline asm
	shfl.sync.down.b32 %r259, %r260, %r276, %r190, %r278;
	// end inline asm
	// begin inline asm
	shfl.sync.down.b32 %r264, %r265, %r276, %r190, %r278;
	// end inline asm
	mov.b64 	%rd272, {%r259, %r264};
	mov.b64 	%fd112, %rd272;
	mov.b64 	{%r270, %r275}, %rd314;
	// begin inline asm
	shfl.sync.down.b32 %r269, %r270, %r276, %r190, %r278;
	// end inline asm
	// begin inline asm
	shfl.sync.down.b32 %r274, %r275, %r276, %r190, %r278;
	// end inline asm
	mov.b64 	%rd81, {%r269, %r274};
	add.s32 	%r279, %r171, 16;
	setp.gt.s32 	%p137, %r279, %r190;
	mov.u64 	%rd355, %rd314;
	mov.f64 	%fd351, %fd314;
	@%p137 bra 	$L__BB7_90;
	abs.f64 	%fd113, %fd314;
	abs.f64 	%fd114, %fd112;
	setp.lt.f64 	%p138, %fd113, %fd114;
	mov.u64 	%rd355, %rd81;
	mov.f64 	%fd351, %fd112;
	@%p138 bra 	$L__BB7_90;
	setp.lt.f64 	%p139, %fd114, %fd113;
	mov.u64 	%rd355, %rd314;
	mov.f64 	%fd351, %fd314;
	@%p139 bra 	$L__BB7_90;
	setp.lt.s64 	%p140, %rd314, %rd81;
	min.s64 	%rd355, %rd314, %rd81;
	selp.f64 	%fd351, %fd314, %fd112, %p140;
$L__BB7_90:
	setp.ne.s32 	%p141, %r171, 0;
	@%p141 bra 	$L__BB7_92;
	shr.u32 	%r280, %r4, 1;
	and.b32  	%r281, %r280, 496;
	mov.u32 	%r282, _ZN6thrust24THRUST_300001_SM_1000_NS8cuda_cub4core6detail5shmemE;
	add.s32 	%r283, %r282, %r281;
	st.shared.f64 	[%r283+8], %fd351;
	st.shared.u64 	[%r283+16], %rd355;
$L__BB7_92:
	bar.sync 	0;
	setp.ne.s32 	%p142, %r4, 0;
	@%p142 bra 	$L__BB7_208;
	setp.lt.s32 	%p143, %r3, 33;
	mov.f64 	%fd316, %fd351;
	mov.u64 	%rd316, %rd355;
	@%p143 bra 	$L__BB7_97;
	ld.shared.f64 	%fd117, [_ZN6thrust24THRUST_300001_SM_1000_NS8cuda_cub4core6detail5shmemE+24];
	ld.shared.u64 	%rd84, [_ZN6thrust24THRUST_300001_SM_1000_NS8cuda_cub4core6detail5shmemE+32];
	abs.f64 	%fd118, %fd351;
	abs.f64 	%fd119, %fd117;
	setp.lt.f64 	%p144, %fd118, %fd119;
	mov.f64 	%fd316, %fd117;
	mov.u64 	%rd316, %rd84;
	@%p144 bra 	$L__BB7_97;
	setp.lt.f64 	%p145, %fd119, %fd118;
	mov.f64 	%fd316, %fd351;
	mov.u64 	%rd316, %rd355;
	@%p145 bra 	$L__BB7_97;
	setp.lt.s64 	%p146, %rd355, %rd84;
	selp.f64 	%fd316, %fd351, %fd117, %p146;
	min.s64 	%rd316, %rd355, %rd84;
$L__BB7_97:
	setp.lt.s32 	%p147, %r3, 65;
	mov.f64 	%fd317, %fd316;
	mov.u64 	%rd317, %rd316;
	@%p147 bra 	$L__BB7_101;
	ld.shared.f64 	%fd122, [_ZN6thrust24THRUST_300001_SM_1000_NS8cuda_cub4core6detail5shmemE+40];
	ld.shared.u64 	%rd87, [_ZN6thrust24THRUST_300001_SM_1000_NS8cuda_cub4core6detail5shmemE+48];
	abs.f64 	%fd123, %fd316;
	abs.f64 	%fd124, %fd122;
	setp.lt.f64 	%p148, %fd123, %fd124;
	mov.f64 	%fd317, %fd122;
	mov.u64 	%rd317, %rd87;
	@%p148 bra 	$L__BB7_101;
	setp.lt.f64 	%p149, %fd124, %fd123;
	mov.f64 	%fd317, %fd316;
	mov.u64 	%rd317, %rd316;
	@%p149 bra 	$L__BB7_101;
	setp.lt.s64 	%p150, %rd316, %rd87;
	selp.f64 	%fd317, %fd316, %fd122, %p150;
	min.s64 	%rd317, %rd316, %rd87;
$L__BB7_101:
	setp.lt.s32 	%p151, %r3, 97;
	mov.f64 	%fd318, %fd317;
	mov.u64 	%rd318, %rd317;
	@%p151 bra 	$L__BB7_105;
	ld.shared.f64 	%fd127, [_ZN6thrust24THRUST_300001_SM_1000_NS8cuda_cub4core6detail5shmemE+56];
	ld.shared.u64 	%rd90, [_ZN6thrust24THRUST_300001_SM_1000_NS8cuda_cub4core6detail5shmemE+64];
	abs.f64 	%fd128, %fd317;
	abs.f64 	%fd129, %fd127;
	setp.lt.f64 	%p152, %fd128, %fd129;
	mov.f64 	%fd318, %fd127;
	mov.u64 	%rd318, %rd90;
	@%p152 bra 	$L__BB7_105;
	setp.lt.f64 	%p153, %fd129, %fd128;
	mov.f64 	%fd318, %fd317;
	mov.u64 	%rd318, %rd317;
	@%p153 bra 	$L__BB7_105;
	setp.lt.s64 	%p154, %rd317, %rd90;
	selp.f64 	%fd318, %fd317, %fd127, %p154;
	min.s64 	%rd318, %rd317, %rd90;
$L__BB7_105:
	setp.lt.s32 	%p155, %r3, 129;
	mov.f64 	%fd319, %fd318;
	mov.u64 	%rd319, %rd318;
	@%p155 bra 	$L__BB7_109;
	ld.shared.f64 	%fd132, [_ZN6thrust24THRUST_300001_SM_1000_NS8cuda_cub4core6detail5shmemE+72];
	ld.shared.u64 	%rd93, [_ZN6thrust24THRUST_300001_SM_1000_NS8cuda_cub4core6detail5shmemE+80];
	abs.f64 	%fd133, %fd318;
	abs.f64 	%fd134, %fd132;
	setp.lt.f64 	%p156, %fd133, %fd134;
	mov.f64 	%fd319, %fd132;
	mov.u64 	%rd319, %rd93;
	@%p156 bra 	$L__BB7_109;
	setp.lt.f64 	%p157, %fd134, %fd133;
	mov.f64 	%fd319, %fd318;
	mov.u64 	%rd319, %rd318;
	@%p157 bra 	$L__BB7_109;
	setp.lt.s64 	%p158, %rd318, %rd93;
	selp.f64 	%fd319, %fd318, %fd132, %p158;
	min.s64 	%rd319, %rd318, %rd93;
$L__BB7_109:
	setp.lt.s32 	%p159, %r3, 161;
	mov.f64 	%fd320, %fd319;
	mov.u64 	%rd320, %rd319;
	@%p159 bra 	$L__BB7_113;
	ld.shared.f64 	%fd137, [_ZN6thrust24THRUST_300001_SM_1000_NS8cuda_cub4core6detail5shmemE+88];
	ld.shared.u64 	%rd96, [_ZN6thrust24THRUST_300001_SM_1000_NS8cuda_cub4core6detail5shmemE+96];
	abs.f64 	%fd138, %fd319;
	abs.f64 	%fd139, %fd137;
	setp.lt.f64 	%p160, %fd138, %fd139;
	mov.f64 	%fd320, %fd137;
	mov.u64 	%rd320, %rd96;
	@%p160 bra 	$L__BB7_113;
	setp.lt.f64 	%p161, %fd139, %fd138;
	mov.f64 	%fd320, %fd319;
	mov.u64 	%rd320, %rd319;
	@%p161 bra 	$L__BB7_113;
	setp.lt.s64 	%p162, %rd319, %rd96;
	selp.f64 	%fd320, %fd319, %fd137, %p162;
	min.s64 	%rd320, %rd319, %rd96;
$L__BB7_113:
	setp.lt.s32 	%p163, %r3, 193;
	mov.f64 	%fd321, %fd320;
	mov.u64 	%rd321, %rd320;
	@%p163 bra 	$L__BB7_117;
	ld.shared.f64 	%fd142, [_ZN6thrust24THRUST_300001_SM_1000_NS8cuda_cub4core6detail5shmemE+104];
	ld.shared.u64 	%rd99, [_ZN6thrust24THRUST_300001_SM_1000_NS8cuda_cub4core6detail5shmemE+112];
	abs.f64 	%fd143, %fd320;
	abs.f64 	%fd144, %fd142;
	setp.lt.f64 	%p164, %fd143, %fd144;
	mov.f64 	%fd321, %fd142;
	mov.u64 	%rd321, %rd99;
	@%p164 bra 	$L__BB7_117;
	setp.lt.f64 	%p165, %fd144, %fd143;
	mov.f64 	%fd321, %fd320;
	mov.u64 	%rd321, %rd320;
	@%p165 bra 	$L__BB7_117;
	setp.lt.s64 	%p166, %rd320, %rd99;
	selp.f64 	%fd321, %fd320, %fd142, %p166;
	min.s64 	%rd321, %rd320, %rd99;
$L__BB7_117:
	setp.lt.s32 	%p167, %r3, 225;
	mov.u64 	%rd355, %rd321;
	mov.f64 	%fd351, %fd321;
	@%p167 bra 	$L__BB7_208;
	ld.shared.f64 	%fd147, [_ZN6thrust24THRUST_300001_SM_1000_NS8cuda_cub4core6detail5shmemE+120];
	ld.shared.u64 	%rd102, [_ZN6thrust24THRUST_300001_SM_1000_NS8cuda_cub4core6detail5shmemE+128];
	abs.f64 	%fd148, %fd321;
	abs.f64 	%fd149, %fd147;
	setp.lt.f64 	%p168, %fd148, %fd149;
	mov.u64 	%rd355, %rd102;
	mov.f64 	%fd351, %fd147;
	@%p168 bra 	$L__BB7_208;
	setp.lt.f64 	%p169, %fd149, %fd148;
	mov.u64 	%rd355, %rd321;
	mov.f64 	%fd351, %fd321;
	@%p169 bra 	$L__BB7_208;
	setp.lt.s64 	%p170, %rd321, %rd102;
	selp.f64 	%fd351, %fd321, %fd147, %p170;
	min.s64 	%rd355, %rd321, %rd102;
	bra.uni 	$L__BB7_208;
$L__BB7_121:
	mov.u32 	%r20, %tid.x;
	add.s64 	%rd104, %rd196, %rd4;
	cvt.u64.u32 	%rd105, %r20;
	add.s64 	%rd201, %rd105, %rd4;
	cvta.to.global.u64 	%rd202, %rd195;
	shl.b64 	%rd203, %rd201, 3;
	add.s64 	%rd204, %rd202, %rd203;
	ld.global.f64 	%fd274, [%rd204];
	add.s32 	%r36, %r20, 256;
	cvt.u64.u32 	%rd205, %r36;
	ld.global.f64 	%fd275, [%rd204+2048];
	add.s32 	%r37, %r20, 512;
	cvt.u64.u32 	%rd206, %r37;
	ld.global.f64 	%fd276, [%rd204+4096];
	add.s32 	%r38, %r20, 768;
	cvt.u64.u32 	%rd207, %r38;
	ld.global.f64 	%fd277, [%rd204+6144];
	or.b32  	%r39, %r20, 1024;
	cvt.u64.u32 	%rd106, %r39;
	add.s64 	%rd343, %rd104, %rd106;
	ld.global.f64 	%fd339, [%rd204+8192];
	abs.f64 	%fd278, %fd274;
	abs.f64 	%fd279, %fd275;
	setp.geu.f64 	%p2, %fd278, %fd279;
	selp.f64 	%fd280, %fd274, %fd275, %p2;
	selp.b64 	%rd208, %rd105, %rd205, %p2;
	abs.f64 	%fd281, %fd280;
	abs.f64 	%fd282, %fd276;
	setp.geu.f64 	%p3, %fd281, %fd282;
	selp.f64 	%fd283, %fd280, %fd276, %p3;
	selp.b64 	%rd209, %rd208, %rd206, %p3;
	abs.f64 	%fd284, %fd283;
	abs.f64 	%fd285, %fd277;
	setp.geu.f64 	%p4, %fd284, %fd285;
	selp.f64 	%fd152, %fd283, %fd277, %p4;
	selp.b64 	%rd108, %rd209, %rd207, %p4;
	abs.f64 	%fd153, %fd152;
	abs.f64 	%fd154, %fd339;
	setp.lt.f64 	%p5, %fd153, %fd154;
	@%p5 bra 	$L__BB7_123;
	setp.lt.f64 	%p6, %fd154, %fd153;
	setp.lt.u64 	%p7, %rd108, %rd106;
	or.pred  	%p8, %p6, %p7;
	selp.f64 	%fd339, %fd152, %fd339, %p8;
	add.s64 	%rd212, %rd104, %rd108;
	selp.b64 	%rd343, %rd212, %rd343, %p8;
$L__BB7_123:
	setp.le.u64 	%p9, %rd198, %rd5;
	@%p9 bra 	$L__BB7_164;
	setp.ne.s32 	%p10, %r20, 0;
	@%p10 bra 	$L__BB7_126;
	atom.global.add.u64 	%rd213, [%rd1+8], 1280;
	add.s64 	%rd214, %rd213, %rd5;
	st.shared.u64 	[_ZN6thrust24THRUST_300001_SM_1000_NS8cuda_cub4core6detail5shmemE+152], %rd214;
$L__BB7_126:
	bar.sync 	0;
	ld.shared.u64 	%rd331, [_ZN6thrust24THRUST_300001_SM_1000_NS8cuda_cub4core6detail5shmemE+152];
	add.s64 	%rd215, %rd331, 1280;
	setp.gt.s64 	%p11, %rd215, %rd198;
	@%p11 bra 	$L__BB7_141;
	mov.f64 	%fd323, %fd339;
	mov.u64 	%rd324, %rd343;
$L__BB7_128:
	add.s64 	%rd216, %rd331, %rd105;
	cvta.to.global.u64 	%rd217, %rd195;
	shl.b64 	%rd218, %rd216, 3;
	add.s64 	%rd219, %rd217, %rd218;
	add.s64 	%rd325, %rd216, %rd196;
	ld.global.f64 	%fd324, [%rd219];
	add.s64 	%rd326, %rd325, 256;
	ld.global.f64 	%fd325, [%rd219+2048];
	add.s64 	%rd327, %rd325, 512;
	ld.global.f64 	%fd326, [%rd219+4096];
	add.s64 	%rd328, %rd325, 768;
	ld.global.f64 	%fd327, [%rd219+6144];
	add.s64 	%rd343, %rd325, 1024;
	ld.global.f64 	%fd339, [%rd219+8192];
	abs.f64 	%fd163, %fd323;
	abs.f64 	%fd164, %fd324;
	setp.lt.f64 	%p12, %fd163, %fd164;
	@%p12 bra 	$L__BB7_130;
	setp.lt.f64 	%p13, %fd164, %fd163;
	setp.lt.s64 	%p14, %rd324, %rd325;
	or.pred  	%p15, %p13, %p14;
	selp.f64 	%fd324, %fd323, %fd324, %p15;
	selp.b64 	%rd325, %rd324, %rd325, %p15;
$L__BB7_130:
	abs.f64 	%fd167, %fd324;
	abs.f64 	%fd168, %fd325;
	setp.lt.f64 	%p16, %fd167, %fd168;
	@%p16 bra 	$L__BB7_132;
	setp.lt.f64 	%p17, %fd168, %fd167;
	setp.lt.s64 	%p18, %rd325, %rd326;
	or.pred  	%p19, %p17, %p18;
	selp.f64 	%fd325, %fd324, %fd325, %p19;
	selp.b64 	%rd326, %rd325, %rd326, %p19;
$L__BB7_132:
	abs.f64 	%fd171, %fd325;
	abs.f64 	%fd172, %fd326;
	setp.lt.f64 	%p20, %fd171, %fd172;
	@%p20 bra 	$L__BB7_134;
	setp.lt.f64 	%p21, %fd172, %fd171;
	setp.lt.s64 	%p22, %rd326, %rd327;
	or.pred  	%p23, %p21, %p22;
	selp.f64 	%fd326, %fd325, %fd326, %p23;
	selp.b64 	%rd327, %rd326, %rd327, %p23;
$L__BB7_134:
	abs.f64 	%fd175, %fd326;
	abs.f64 	%fd176, %fd327;
	setp.lt.f64 	%p24, %fd175, %fd176;
	@%p24 bra 	$L__BB7_136;
	setp.lt.f64 	%p25, %fd176, %fd175;
	setp.lt.s64 	%p26, %rd327, %rd328;
	or.pred  	%p27, %p25, %p26;
	selp.f64 	%fd327, %fd326, %fd327, %p27;
	selp.b64 	%rd328, %rd327, %rd328, %p27;
$L__BB7_136:
	abs.f64 	%fd179, %fd327;
	abs.f64 	%fd180, %fd339;
	setp.lt.f64 	%p28, %fd179, %fd180;
	@%p28 bra 	$L__BB7_138;
	setp.lt.f64 	%p29, %fd180, %fd179;
	setp.lt.s64 	%p30, %rd328, %rd343;
	or.pred  	%p31, %p29, %p30;
	selp.f64 	%fd339, %fd327, %fd339, %p31;
	selp.b64 	%rd343, %rd328, %rd343, %p31;
$L__BB7_138:
	setp.ne.s32 	%p32, %r20, 0;
	bar.sync 	0;
	@%p32 bra 	$L__BB7_140;
	atom.global.add.u64 	%rd220, [%rd1+8], 1280;
	add.s64 	%rd221, %rd220, %rd5;
	st.shared.u64 	[_ZN6thrust24THRUST_300001_SM_1000_NS8cuda_cub4core6detail5shmemE+152], %rd221;
$L__BB7_140:
	bar.sync 	0;
	ld.shared.u64 	%rd331, [_ZN6thrust24THRUST_300001_SM_1000_NS8cuda_cub4core6detail5shmemE+152];
	add.s64 	%rd222, %rd331, 1280;
	setp.le.s64 	%p33, %rd222, %rd198;
	mov.f64 	%fd323, %fd339;
	mov.u64 	%rd324, %rd343;
	@%p33 bra 	$L__BB7_128;
$L__BB7_141:
	setp.le.s64 	%p34, %rd198, %rd331;
	@%p34 bra 	$L__BB7_164;
	cvt.u32.u64 	%r40, %rd331;
	cvt.u32.u64 	%r41, %rd198;
	sub.s32 	%r21, %r41, %r40;
	setp.ge.s32 	%p35, %r20, %r21;
	@%p35 bra 	$L__BB7_164;
	cvta.to.global.u64 	%rd132, %rd195;
	not.b32 	%r43, %r20;
	add.s32 	%r44, %r43, %r41;
	sub.s32 	%r22, %r44, %r40;
	and.b32  	%r46, %r22, 768;
	setp.eq.s32 	%p36, %r46, 768;
	mov.u32 	%r397, %r20;
	@%p36 bra 	$L__BB7_149;
	add.s64 	%rd224, %rd331, %rd105;
	add.s64 	%rd333, %rd224, %rd196;
	shl.b64 	%rd225, %rd224, 3;
	add.s64 	%rd332, %rd132, %rd225;
	shr.u32 	%r47, %r22, 8;
	add.s32 	%r48, %r47, 1;
	and.b32  	%r49, %r48, 3;
	neg.s32 	%r395, %r49;
	mov.u32 	%r397, %r20;
$L__BB7_145:
	.pragma "nounroll";
	mov.u64 	%rd137, %rd343;
	mov.f64 	%fd184, %fd339;
	ld.global.f64 	%fd185, [%rd332];
	abs.f64 	%fd186, %fd184;
	abs.f64 	%fd187, %fd185;
	setp.lt.f64 	%p37, %fd186, %fd187;
	mov.f64 	%fd339, %fd185;
	mov.u64 	%rd343, %rd333;
	@%p37 bra 	$L__BB7_148;
	setp.lt.f64 	%p38, %fd187, %fd186;
	mov.f64 	%fd339, %fd184;
	mov.u64 	%rd343, %rd137;
	@%p38 bra 	$L__BB7_148;
	setp.lt.s64 	%p39, %rd137, %rd333;
	selp.f64 	%fd339, %fd184, %fd185, %p39;
	min.s64 	%rd343, %rd137, %rd333;
$L__BB7_148:
	add.s32 	%r397, %r397, 256;
	add.s64 	%rd333, %rd333, 256;
	add.s64 	%rd332, %rd332, 2048;
	add.s32 	%r395, %r395, 1;
	setp.ne.s32 	%p40, %r395, 0;
	@%p40 bra 	$L__BB7_145;
$L__BB7_149:
	setp.lt.u32 	%p41, %r22, 768;
	@%p41 bra 	$L__BB7_164;
	add.s32 	%r398, %r397, 512;
$L__BB7_151:
	mov.u32 	%r30, %r398;
	add.s32 	%r50, %r30, -512;
	cvt.u64.u32 	%rd226, %r50;
	add.s64 	%rd227, %rd331, %rd226;
	shl.b64 	%rd228, %rd227, 3;
	add.s64 	%rd145, %rd132, %rd228;
	add.s64 	%rd146, %rd227, %rd196;
	ld.global.f64 	%fd193, [%rd145];
	abs.f64 	%fd194, %fd339;
	abs.f64 	%fd195, %fd193;
	setp.lt.f64 	%p42, %fd194, %fd195;
	mov.f64 	%fd335, %fd193;
	mov.u64 	%rd339, %rd146;
	@%p42 bra 	$L__BB7_154;
	setp.lt.f64 	%p43, %fd195, %fd194;
	mov.f64 	%fd335, %fd339;
	mov.u64 	%rd339, %rd343;
	@%p43 bra 	$L__BB7_154;
	setp.lt.s64 	%p44, %rd343, %rd146;
	selp.f64 	%fd335, %fd339, %fd193, %p44;
	min.s64 	%rd339, %rd343, %rd146;
$L__BB7_154:
	add.s32 	%r51, %r30, -256;
	cvt.u64.u32 	%rd229, %r51;
	add.s64 	%rd230, %rd331, %rd229;
	add.s64 	%rd149, %rd230, %rd196;
	ld.global.f64 	%fd198, [%rd145+2048];
	abs.f64 	%fd199, %fd335;
	abs.f64 	%fd200, %fd198;
	setp.lt.f64 	%p45, %fd199, %fd200;
	mov.f64 	%fd336, %fd198;
	mov.u64 	%rd340, %rd149;
	@%p45 bra 	$L__BB7_157;
	setp.lt.f64 	%p46, %fd200, %fd199;
	mov.f64 	%fd336, %fd335;
	mov.u64 	%rd340, %rd339;
	@%p46 bra 	$L__BB7_157;
	setp.lt.s64 	%p47, %rd339, %rd149;
	selp.f64 	%fd336, %fd335, %fd198, %p47;
	min.s64 	%rd340, %rd339, %rd149;
$L__BB7_157:
	cvt.u64.u32 	%rd231, %r30;
	add.s64 	%rd232, %rd331, %rd231;
	add.s64 	%rd152, %rd232, %rd196;
	ld.global.f64 	%fd203, [%rd145+4096];
	abs.f64 	%fd204, %fd336;
	abs.f64 	%fd205, %fd203;
	setp.lt.f64 	%p48, %fd204, %fd205;
	mov.f64 	%fd337, %fd203;
	mov.u64 	%rd341, %rd152;
	@%p48 bra 	$L__BB7_160;
	setp.lt.f64 	%p49, %fd205, %fd204;
	mov.f64 	%fd337, %fd336;
	mov.u64 	%rd341, %rd340;
	@%p49 bra 	$L__BB7_160;
	setp.lt.s64 	%p50, %rd340, %rd152;
	selp.f64 	%fd337, %fd336, %fd203, %p50;
	min.s64 	%rd341, %rd340, %rd152;
$L__BB7_160:
	add.s32 	%r52, %r30, 256;
	cvt.u64.u32 	%rd233, %r52;
	add.s64 	%rd234, %rd331, %rd233;
	add.s64 	%rd155, %rd234, %rd196;
	ld.global.f64 	%fd208, [%rd145+6144];
	abs.f64 	%fd209, %fd337;
	abs.f64 	%fd210, %fd208;
	setp.lt.f64 	%p51, %fd209, %fd210;
	mov.f64 	%fd339, %fd208;
	mov.u64 	%rd343, %rd155;
	@%p51 bra 	$L__BB7_163;
	setp.lt.f64 	%p52, %fd210, %fd209;
	mov.f64 	%fd339, %fd337;
	mov.u64 	%rd343, %rd341;
	@%p52 bra 	$L__BB7_163;
	setp.lt.s64 	%p53, %rd341, %rd155;
	selp.f64 	%fd339, %fd337, %fd208, %p53;
	min.s64 	%rd343, %rd341, %rd155;
$L__BB7_163:
	add.s32 	%r398, %r30, 1024;
	add.s32 	%r53, %r30, 512;
	setp.lt.s32 	%p54, %r53, %r21;
	@%p54 bra 	$L__BB7_151;
$L__BB7_164:
	// begin inline asm
	mov.u32 %r54, %laneid;
	// end inline asm
	mov.b64 	%rd235, %fd339;
	mov.b64 	{%r56, %r61}, %rd235;
	mov.b32 	%r72, 1;
	mov.b32 	%r73, 31;
	mov.b32 	%r74, -1;
	// begin inline asm
	shfl.sync.down.b32 %r55, %r56, %r72, %r73, %r74;
	// end inline asm
	// begin inline asm
	shfl.sync.down.b32 %r60, %r61, %r72, %r73, %r74;
	// end inline asm
	mov.b64 	%rd236, {%r55, %r60};
	mov.b64 	%fd214, %rd236;
	mov.b64 	{%r66, %r71}, %rd343;
	// begin inline asm
	shfl.sync.down.b32 %r65, %r66, %r72, %r73, %r74;
	// end inline asm
	// begin inline asm
	shfl.sync.down.b32 %r70, %r71, %r72, %r73, %r74;
	// end inline asm
	mov.b64 	%rd159, {%r65, %r70};
	setp.gt.s32 	%p55, %r54, 30;
	mov.f64 	%fd340, %fd339;
	mov.u64 	%rd344, %rd343;
	@%p55 bra 	$L__BB7_168;
	abs.f64 	%fd215, %fd339;
	abs.f64 	%fd216, %fd214;
	setp.lt.f64 	%p56, %fd215, %fd216;
	mov.f64 	%fd340, %fd214;
	mov.u64 	%rd344, %rd159;
	@%p56 bra 	$L__BB7_168;
	setp.lt.f64 	%p57, %fd216, %fd215;
	mov.f64 	%fd340, %fd339;
	mov.u64 	%rd344, %rd343;
	@%p57 bra 	$L__BB7_168;
	setp.lt.s64 	%p58, %rd343, %rd159;
	selp.f64 	%fd340, %fd339, %fd214, %p58;
	min.s64 	%rd344, %rd343, %rd159;
$L__BB7_168:
	mov.b64 	%rd237, %fd340;
	mov.b64 	{%r76, %r81}, %rd237;
	mov.b32 	%r92, 2;
	mov.b32 	%r93, 31;
	mov.b32 	%r94, -1;
	// begin inline asm
	shfl.sync.down.b32 %r75, %r76, %r92, %r93, %r94;
	// end inline asm
	// begin inline asm
	shfl.sync.down.b32 %r80, %r81, %r92, %r93, %r94;
	// end inline asm
	mov.b64 	%rd238, {%r75, %r80};
	mov.b64 	%fd219, %rd238;
	mov.b64 	{%r86, %r91}, %rd344;
	// begin inline asm
	shfl.sync.down.b32 %r85, %r86, %r92, %r93, %r94;
	// end inline asm
	// begin inline asm
	shfl.sync.down.b32 %r90, %r91, %r92, %r93, %r94;
	// end inline asm
	mov.b64 	%rd162, {%r85, %r90};
	setp.gt.s32 	%p59, %r54, 29;
	mov.f64 	%fd341, %fd340;
	mov.u64 	%rd345, %rd344;
	@%p59 bra 	$L__BB7_172;
	abs.f64 	%fd220, %fd340;
	abs.f64 	%fd221, %fd219;
	setp.lt.f64 	%p60, %fd220, %fd221;
	mov.f64 	%fd341, %fd219;
	mov.u64 	%rd345, %rd162;
	@%p60 bra 	$L__BB7_172;
	setp.lt.f64 	%p61, %fd221, %fd220;
	mov.f64 	%fd341, %fd340;
	mov.u64 	%rd345, %rd344;
	@%p61 bra 	$L__BB7_172;
	setp.lt.s64 	%p62, %rd344, %rd162;
	selp.f64 	%fd341, %fd340, %fd219, %p62;
	min.s64 	%rd345, %rd344, %rd162;
$L__BB7_172:
	mov.b64 	%rd239, %fd341;
	mov.b64 	{%r96, %r101}, %rd239;
	mov.b32 	%r112, 4;
	mov.b32 	%r113, 31;
	mov.b32 	%r114, -1;
	// begin inline asm
	shfl.sync.down.b32 %r95, %r96, %r112, %r113, %r114;
	// end inline asm
	// begin inline asm
	shfl.sync.down.b32 %r100, %r101, %r112, %r113, %r114;
	// end inline asm
	mov.b64 	%rd240, {%r95, %r100};
	mov.b64 	%fd224, %rd240;
	mov.b64 	{%r106, %r111}, %rd345;
	// begin inline asm
	shfl.sync.down.b32 %r105, %r106, %r112, %r113, %r114;
	// end inline asm
	// begin inline asm
	shfl.sync.down.b32 %r110, %r111, %r112, %r113, %r114;
	// end inline asm
	mov.b64 	%rd165, {%r105, %r110};
	setp.gt.s32 	%p63, %r54, 27;
	mov.f64 	%fd342, %fd341;
	mov.u64 	%rd346, %rd345;
	@%p63 bra 	$L__BB7_176;
	abs.f64 	%fd225, %fd341;
	abs.f64 	%fd226, %fd224;
	setp.lt.f64 	%p64, %fd225, %fd226;
	mov.f64 	%fd342, %fd224;
	mov.u64 	%rd346, %rd165;
	@%p64 bra 	$L__BB7_176;
	setp.lt.f64 	%p65, %fd226, %fd225;
	mov.f64 	%fd342, %fd341;
	mov.u64 	%rd346, %rd345;
	@%p65 bra 	$L__BB7_176;
	setp.lt.s64 	%p66, %rd345, %rd165;
	selp.f64 	%fd342, %fd341, %fd224, %p66;
	min.s64 	%rd346, %rd345, %rd165;
$L__BB7_176:
	mov.b64 	%rd241, %fd342;
	mov.b64 	{%r116, %r121}, %rd241;
	mov.b32 	%r132, 8;
	mov.b32 	%r133, 31;
	mov.b32 	%r134, -1;
	// begin inline asm
	shfl.sync.down.b32 %r115, %r116, %r132, %r133, %r134;
	// end inline asm
	// begin inline asm
	shfl.sync.down.b32 %r120, %r121, %r132, %r133, %r134;
	// end inline asm
	mov.b64 	%rd242, {%r115, %r120};
	mov.b64 	%fd229, %rd242;
	mov.b64 	{%r126, %r131}, %rd346;
	// begin inline asm
	shfl.sync.down.b32 %r125, %r126, %r132, %r133, %r134;
	// end inline asm
	// begin inline asm
	shfl.sync.down.b32 %r130, %r131, %r132, %r133, %r134;
	// end inline asm
	mov.b64 	%rd168, {%r125, %r130};
	setp.gt.s32 	%p67, %r54, 23;
	mov.f64 	%fd343, %fd342;
	mov.u64 	%rd347, %rd346;
	@%p67 bra 	$L__BB7_180;
	abs.f64 	%fd230, %fd342;
	abs.f64 	%fd231, %fd229;
	setp.lt.f64 	%p68, %fd230, %fd231;
	mov.f64 	%fd343, %fd229;
	mov.u64 	%rd347, %rd168;
	@%p68 bra 	$L__BB7_180;
	setp.lt.f64 	%p69, %fd231, %fd230;
	mov.f64 	%fd343, %fd342;
	mov.u64 	%rd347, %rd346;
	@%p69 bra 	$L__BB7_180;
	setp.lt.s64 	%p70, %rd346, %rd168;
	selp.f64 	%fd343, %fd342, %fd229, %p70;
	min.s64 	%rd347, %rd346, %rd168;
$L__BB7_180:
	mov.b64 	%rd243, %fd343;
	mov.b64 	{%r136, %r141}, %rd243;
	mov.b32 	%r152, 16;
	mov.b32 	%r153, 31;
	mov.b32 	%r154, -1;
	// begin inline asm
	shfl.sync.down.b32 %r135, %r136, %r152, %r153, %r154;
	// end inline asm
	// begin inline asm
	shfl.sync.down.b32 %r140, %r141, %r152, %r153, %r154;
	// end inline asm
	mov.b64 	%rd244, {%r135, %r140};
	mov.b64 	%fd234, %rd244;
	mov.b64 	{%r146, %r151}, %rd347;
	// begin inline asm
	shfl.sync.down.b32 %r145, %r146, %r152, %r153, %r154;
	// end inline asm
	// begin inline asm
	shfl.sync.down.b32 %r150, %r151, %r152, %r153, %r154;
	// end inline asm
	mov.b64 	%rd171, {%r145, %r150};
	setp.gt.s32 	%p71, %r54, 15;
	mov.f64 	%fd351, %fd343;
	mov.u64 	%rd355, %rd347;
	@%p71 bra 	$L__BB7_184;
	abs.f64 	%fd235, %fd343;
	abs.f64 	%fd236, %fd234;
	setp.lt.f64 	%p72, %fd235, %fd236;
	mov.f64 	%fd351, %fd234;
	mov.u64 	%rd355, %rd171;
	@%p72 bra 	$L__BB7_184;
	setp.lt.f64 	%p73, %fd236, %fd235;
	mov.f64 	%fd351, %fd343;
	mov.u64 	%rd355, %rd347;
	@%p73 bra 	$L__BB7_184;
	setp.lt.s64 	%p74, %rd347, %rd171;
	selp.f64 	%fd351, %fd343, %fd234, %p74;
	min.s64 	%rd355, %rd347, %rd171;
$L__BB7_184:
	setp.ne.s32 	%p75, %r54, 0;
	@%p75 bra 	$L__BB7_186;
	shr.u32 	%r155, %r20, 1;
	and.b32  	%r156, %r155, 496;
	mov.u32 	%r157, _ZN6thrust24THRUST_300001_SM_1000_NS8cuda_cub4core6detail5shmemE;
	add.s32 	%r158, %r157, %r156;
	st.shared.f64 	[%r158+8], %fd351;
	st.shared.u64 	[%r158+16], %rd355;
$L__BB7_186:
	bar.sync 	0;
	setp.ne.s32 	%p76, %r20, 0;
	@%p76 bra 	$L__BB7_208;
	ld.shared.f64 	%fd239, [_ZN6thrust24THRUST_300001_SM_1000_NS8cuda_cub4core6detail5shmemE+24];
	ld.shared.u64 	%rd174, [_ZN6thrust24THRUST_300001_SM_1000_NS8cuda_cub4core6detail5shmemE+32];
	abs.f64 	%fd240, %fd351;
	abs.f64 	%fd241, %fd239;
	setp.lt.f64 	%p77, %fd240, %fd241;
	mov.f64 	%fd345, %fd239;
	mov.u64 	%rd349, %rd174;
	@%p77 bra 	$L__BB7_190;
	setp.lt.f64 	%p78, %fd241, %fd240;
	mov.f64 	%fd345, %fd351;
	mov.u64 	%rd349, %rd355;
	@%p78 bra 	$L__BB7_190;
	setp.lt.s64 	%p79, %rd355, %rd174;
	selp.f64 	%fd345, %fd351, %fd239, %p79;
	min.s64 	%rd349, %rd355, %rd174;
$L__BB7_190:
	ld.shared.f64 	%fd244, [_ZN6thrust24THRUST_300001_SM_1000_NS8cuda_cub4core6detail5shmemE+40];
	ld.shared.u64 	%rd177, [_ZN6thrust24THRUST_300001_SM_1000_NS8cuda_cub4core6detail5shmemE+48];
	abs.f64 	%fd245, %fd345;
	abs.f64 	%fd246, %fd244;
	setp.lt.f64 	%p80, %fd245, %fd246;
	mov.f64 	%fd346, %fd244;
	mov.u64 	%rd350, %rd177;
	@%p80 bra 	$L__BB7_193;
	setp.lt.f64 	%p81, %fd246, %fd245;
	mov.f64 	%fd346, %fd345;
	mov.u64 	%rd350, %rd349;
	@%p81 bra 	$L__BB7_193;
	setp.lt.s64 	%p82, %rd349, %rd177;
	selp.f64 	%fd346, %fd345, %fd244, %p82;
	min.s64 	%rd350, %rd349, %rd177;
$L__BB7_193:
	ld.shared.f64 	%fd249, [_ZN6thrust24THRUST_300001_SM_1000_NS8cuda_cub4core6detail5shmemE+56];
	ld.shared.u64 	%rd180, [_ZN6thrust24THRUST_300001_SM_1000_NS8cuda_cub4core6detail5shmemE+64];
	abs.f64 	%fd250, %fd346;
	abs.f64 	%fd251, %fd249;
	setp.lt.f64 	%p83, %fd250, %fd251;
	mov.f64 	%fd347, %fd249;
	mov.u64 	%rd351, %rd180;
	@%p83 bra 	$L__BB7_196;
	setp.lt.f64 	%p84, %fd251, %fd250;
	mov.f64 	%fd347, %fd346;
	mov.u64 	%rd351, %rd350;
	@%p84 bra 	$L__BB7_196;
	setp.lt.s64 	%p85, %rd350, %rd180;
	selp.f64 	%fd347, %fd346, %fd249, %p85;
	min.s64 	%rd351, %rd350, %rd180;
$L__BB7_196:
	ld.shared.f64 	%fd254, [_ZN6thrust24THRUST_300001_SM_1000_NS8cuda_cub4core6detail5shmemE+72];
	ld.shared.u64 	%rd183, [_ZN6thrust24THRUST_300001_SM_1000_NS8cuda_cub4core6detail5shmemE+80];
	abs.f64 	%fd255, %fd347;
	abs.f64 	%fd256, %fd254;
	setp.lt.f64 	%p86, %fd255, %fd256;
	mov.f64 	%fd348, %fd254;
	mov.u64 	%rd352, %rd183;
	@%p86 bra 	$L__BB7_199;
	setp.lt.f64 	%p87, %fd256, %fd255;
	mov.f64 	%fd348, %fd347;
	mov.u64 	%rd352, %rd351;
	@%p87 bra 	$L__BB7_199;
	setp.lt.s64 	%p88, %rd351, %rd183;
	selp.f64 	%fd348, %fd347, %fd254, %p88;
	min.s64 	%rd352, %rd351, %rd183;
$L__BB7_199:
	ld.shared.f64 	%fd259, [_ZN6thrust24THRUST_300001_SM_1000_NS8cuda_cub4core6detail5shmemE+88];
	ld.shared.u64 	%rd186, [_ZN6thrust24THRUST_300001_SM_1000_NS8cuda_cub4core6detail5shmemE+96];
	abs.f64 	%fd260, %fd348;
	abs.f64 	%fd261, %fd259;
	setp.lt.f64 	%p89, %fd260, %fd261;
	mov.f64 	%fd349, %fd259;
	mov.u64 	%rd353, %rd186;
	@%p89 bra 	$L__BB7_202;
	setp.lt.f64 	%p90, %fd261, %fd260;
	mov.f64 	%fd349, %fd348;
	mov.u64 	%rd353, %rd352;
	@%p90 bra 	$L__BB7_202;
	setp.lt.s64 	%p91, %rd352, %rd186;
	selp.f64 	%fd349, %fd348, %fd259, %p91;
	min.s64 	%rd353, %rd352, %rd186;
$L__BB7_202:
	ld.shared.f64 	%fd264, [_ZN6thrust24THRUST_300001_SM_1000_NS8cuda_cub4core6detail5shmemE+104];
	ld.shared.u64 	%rd189, [_ZN6thrust24THRUST_300001_SM_1000_NS8cuda_cub4core6detail5shmemE+112];
	abs.f64 	%fd265, %fd349;
	abs.f64 	%fd266, %fd264;
	setp.lt.f64 	%p92, %fd265, %fd266;
	mov.f64 	%fd350, %fd264;
	mov.u64 	%rd354, %rd189;
	@%p92 bra 	$L__BB7_205;
	setp.lt.f64 	%p93, %fd266, %fd265;
	mov.f64 	%fd350, %fd349;
	mov.u64 	%rd354, %rd353;
	@%p93 bra 	$L__BB7_205;
	setp.lt.s64 	%p94, %rd353, %rd189;
	selp.f64 	%fd350, %fd349, %fd264, %p94;
	min.s64 	%rd354, %rd353, %rd189;
$L__BB7_205:
	ld.shared.f64 	%fd269, [_ZN6thrust24THRUST_300001_SM_1000_NS8cuda_cub4core6detail5shmemE+120];
	ld.shared.u64 	%rd192, [_ZN6thrust24THRUST_300001_SM_1000_NS8cuda_cub4core6detail5shmemE+128];
	abs.f64 	%fd270, %fd350;
	abs.f64 	%fd271, %fd269;
	setp.lt.f64 	%p95, %fd270, %fd271;
	mov.u64 	%rd355, %rd192;
	mov.f64 	%fd351, %fd269;
	@%p95 bra 	$L__BB7_208;
	setp.lt.f64 	%p96, %fd271, %fd270;
	mov.u64 	%rd355, %rd354;
	mov.f64 	%fd351, %fd350;
	@%p96 bra 	$L__BB7_208;
	setp.lt.s64 	%p97, %rd354, %rd192;
	selp.f64 	%fd351, %fd350, %fd269, %p97;
	min.s64 	%rd355, %rd354, %rd192;
$L__BB7_208:
	mov.u32 	%r389, %tid.x;
	setp.ne.s32 	%p214, %r389, 0;
	@%p214 bra 	$L__BB7_210;
	ld.param.u64 	%rd286, [_ZN6thrust24THRUST_300001_SM_1000_NS8cuda_cub4core6detail13_kernel_agentINS1_8__reduce11ReduceAgentINS0_12zip_iteratorIN4cuda3std3__45tupleIJNS0_10device_ptrIdEENS0_17counting_iteratorIlNS0_11use_defaultESF_SF_EEEEEEEPNSB_IJdlEEESJ_lNS1_9__extrema9arg_max_fIdl7CompareEEEEJSI_SK_lN3cub18CUB_300001_SM_100013GridEvenShareIlEENSR_9GridQueueIyEESO_EEEvDpT0__param_1];
	cvta.to.global.u64 	%rd283, %rd286;
	mul.wide.u32 	%rd284, %r1, 16;
	add.s64 	%rd285, %rd283, %rd284;
	st.global.f64 	[%rd285], %fd351;
	st.global.u64 	[%rd285+8], %rd355;
$L__BB7_210:
	ret;

}
	// .globl	_ZN6thrust24THRUST_300001_SM_1000_NS8cuda_cub4core6detail13_kernel_agentINS1_8__reduce10DrainAgentIlEEJN3cub18CUB_300001_SM_10009GridQueueIyEElEEEvDpT0_
.visible .entry _ZN6thrust24THRUST_300001_SM_1000_NS8cuda_cub4core6detail13_kernel_agentINS1_8__reduce10DrainAgentIlEEJN3cub18CUB_300001_SM_10009GridQueueIyEElEEEvDpT0_(
	.param .align 8 .b8 _ZN6thrust24THRUST_300001_SM_1000_NS8cuda_cub4core6detail13_kernel_agentINS1_8__reduce10DrainAgentIlEEJN3cub18CUB_300001_SM_10009GridQueueIyEElEEEvDpT0__param_0[8],
	.param .u64 _ZN6thrust24THRUST_300001_SM_1000_NS8cuda_cub4core6detail13_kernel_agentINS1_8__reduce10DrainAgentIlEEJN3cub18CUB_300001_SM_10009GridQueueIyEElEEEvDpT0__param_1
)
.maxntid 1
{
	.reg .b64 	%rd<5>;

	ld.param.u64 	%rd1, [_ZN6thrust24THRUST_300001_SM_1000_NS8cuda_cub4core6detail13_kernel_agentINS1_8__reduce10DrainAgentIlEEJN3cub18CUB_300001_SM_10009GridQueueIyEElEEEvDpT0__param_0];
	ld.param.u64 	%rd2, [_ZN6thrust24THRUST_300001_SM_1000_NS8cuda_cub4core6detail13_kernel_agentINS1_8__reduce10DrainAgentIlEEJN3cub18CUB_300001_SM_10009GridQueueIyEElEEEvDpT0__param_1];
	cvta.to.global.u64 	%rd3, %rd1;
	st.global.u64 	[%rd3], %rd2;
	mov.b64 	%rd4, 0;
	st.global.u64 	[%rd3+8], %rd4;
	ret;

}
	// .globl	_ZN6thrust24THRUST_300001_SM_1000_NS8cuda_cub4core6detail13_kernel_agentINS1_8__reduce11ReduceAgentIPN4cuda3std3__45tupleIJdlEEESC_SB_lNS1_9__extrema9arg_max_fIdl7CompareEEEEJSC_SC_iSG_EEEvDpT0_
.visible .entry _ZN6thrust24THRUST_300001_SM_1000_NS8cuda_cub4core6detail13_kernel_agentINS1_8__reduce11ReduceAgentIPN4cuda3std3__45tupleIJdlEEESC_SB_lNS1_9__extrema9arg_max_fIdl7CompareEEEEJSC_SC_iSG_EEEvDpT0_(
	.param .u64 .ptr .align 1 _ZN6thrust24THRUST_300001_SM_1000_NS8cuda_cub4core6detail13_kernel_agentINS1_8__reduce11ReduceAgentIPN4cuda3std3__45tupleIJdlEEESC_SB_lNS1_9__extrema9arg_max_fIdl7CompareEEEEJSC_SC_iSG_EEEvDpT0__param_0,
	.param .u64 .ptr .align 1 _ZN6thrust24THRUST_300001_SM_1000_NS8cuda_cub4core6detail13_kernel_agentINS1_8__reduce11ReduceAgentIPN4cuda3std3__45tupleIJdlEEESC_SB_lNS1_9__extrema9arg_max_fIdl7CompareEEEEJSC_SC_iSG_EEEvDpT0__param_1,
	.param .u32 _ZN6thrust24THRUST_300001_SM_1000_NS8cuda_cub4core6detail13_kernel_agentINS1_8__reduce11ReduceAgentIPN4cuda3std3__45tupleIJdlEEESC_SB_lNS1_9__extrema9arg_max_fIdl7CompareEEEEJSC_SC_iSG_EEEvDpT0__param_2,
	.param .align 1 .b8 _ZN6thrust24THRUST_300001_SM_1000_NS8cuda_cub4core6detail13_kernel_agentINS1_8__reduce11ReduceAgentIPN4cuda3std3__45tupleIJdlEEESC_SB_lNS1_9__extrema9arg_max_fIdl7CompareEEEEJSC_SC_iSG_EEEvDpT0__param_3[1]
)
.maxntid 256
{
	.reg .pred 	%p<264>;
	.reg .b32 	%r<374>;
	.reg .b64 	%rd<509>;
	.reg .b64 	%fd<423>;

	ld.param.u64 	%rd236, [_ZN6thrust24THRUST_300001_SM_1000_NS8cuda_cub4core6detail13_kernel_agentINS1_8__reduce11ReduceAgentIPN4cuda3std3__45tupleIJdlEEESC_SB_lNS1_9__extrema9arg_max_fIdl7CompareEEEEJSC_SC_iSG_EEEvDpT0__param_0];
	ld.param.u32 	%r29, [_ZN6thrust24THRUST_300001_SM_1000_NS8cuda_cub4core6detail13_kernel_agentINS1_8__reduce11ReduceAgentIPN4cuda3std3__45tupleIJdlEEESC_SB_lNS1_9__extrema9arg_max_fIdl7CompareEEEEJSC_SC_iSG_EEEvDpT0__param_2];
	cvt.s64.s32 	%rd1, %r29;
	setp.eq.s32 	%p1, %r29, 0;
	@%p1 bra 	$L__BB9_234;
	setp.gt.s32 	%p2, %r29, 1279;
	@%p2 bra 	$L__BB9_121;
	mov.u32 	%r1, %tid.x;
	setp.ge.s32 	%p147, %r1, %r29;
	mov.f64 	%fd354, 0d0000000000000000;
	mov.b64 	%rd432, 0;
	mov.u32 	%r368, %r1;
	@%p147 bra 	$L__BB9_4;
	mul.wide.u32 	%rd376, %r1, 16;
	add.s64 	%rd373, %rd236, %rd376;
	// begin inline asm
	ld.global.nc.u64 %rd372, [%rd373];
	// end inline asm
	add.s64 	%rd375, %rd373, 8;
	// begin inline asm
	ld.global.nc.u64 %rd432, [%rd375];
	// end inline asm
	mov.b64 	%fd354, %rd372;
	add.s32 	%r368, %r1, 256;
$L__BB9_4:
	setp.ge.s32 	%p148, %r368, %r29;
	@%p148 bra 	$L__BB9_25;
	not.b32 	%r141, %r368;
	add.s32 	%r4, %r29, %r141;
	and.b32  	%r142, %r4, 768;
	setp.eq.s32 	%p149, %r142, 768;
	@%p149 bra 	$L__BB9_11;
	mul.wide.u32 	%rd378, %r368, 16;
	add.s64 	%rd423, %rd236, %rd378;
	shr.u32 	%r143, %r4, 8;
	add.s32 	%r144, %r143, 1;
	and.b32  	%r145, %r144, 3;
	neg.s32 	%r366, %r145;
$L__BB9_7:
	.pragma "nounroll";
	mov.u64 	%rd6, %rd432;
	mov.f64 	%fd3, %fd354;
	// begin inline asm
	ld.global.nc.u64 %rd379, [%rd423];
	// end inline asm
	add.s64 	%rd382, %rd423, 8;
	// begin inline asm
	ld.global.nc.u64 %rd381, [%rd382];
	// end inline asm
	mov.b64 	%fd4, %rd379;
	abs.f64 	%fd5, %fd3;
	abs.f64 	%fd6, %fd4;
	setp.lt.f64 	%p150, %fd5, %fd6;
	mov.u64 	%rd432, %rd381;
	mov.f64 	%fd354, %fd4;
	@%p150 bra 	$L__BB9_10;
	setp.lt.f64 	%p151, %fd6, %fd5;
	mov.u64 	%rd432, %rd6;
	mov.f64 	%fd354, %fd3;
	@%p151 bra 	$L__BB9_10;
	setp.lt.s64 	%p152, %rd6, %rd381;
	min.s64 	%rd432, %rd6, %rd381;
	selp.f64 	%fd354, %fd3, %fd4, %p152;
$L__BB9_10:
	add.s32 	%r368, %r368, 256;
	add.s64 	%rd423, %rd423, 4096;
	add.s32 	%r366, %r366, 1;
	setp.ne.s32 	%p153, %r366, 0;
	@%p153 bra 	$L__BB9_7;
$L__BB9_11:
	setp.lt.u32 	%p154, %r4, 768;
	@%p154 bra 	$L__BB9_25;
$L__BB9_12:
	mul.wide.s32 	%rd387, %r368, 16;
	add.s64 	%rd384, %rd236, %rd387;
	// begin inline asm
	ld.global.nc.u64 %rd383, [%rd384];
	// end inline asm
	add.s64 	%rd386, %rd384, 8;
	// begin inline asm
	ld.global.nc.u64 %rd385, [%rd386];
	// end inline asm
	mov.b64 	%fd12, %rd383;
	abs.f64 	%fd13, %fd354;
	abs.f64 	%fd14, %fd12;
	setp.lt.f64 	%p155, %fd13, %fd14;
	mov.u64 	%rd429, %rd385;
	mov.f64 	%fd351, %fd12;
	@%p155 bra 	$L__BB9_15;
	setp.lt.f64 	%p156, %fd14, %fd13;
	mov.u64 	%rd429, %rd432;
	mov.f64 	%fd351, %fd354;
	@%p156 bra 	$L__BB9_15;
	setp.lt.s64 	%p157, %rd432, %rd385;
	min.s64 	%rd429, %rd432, %rd385;
	selp.f64 	%fd351, %fd354, %fd12, %p157;
$L__BB9_15:
	add.s64 	%rd389, %rd384, 4096;
	// begin inline asm
	ld.global.nc.u64 %rd388, [%rd389];
	// end inline asm
	add.s64 	%rd391, %rd384, 4104;
	// begin inline asm
	ld.global.nc.u64 %rd390, [%rd391];
	// end inline asm
	mov.b64 	%fd17, %rd388;
	abs.f64 	%fd18, %fd351;
	abs.f64 	%fd19, %fd17;
	setp.lt.f64 	%p158, %fd18, %fd19;
	mov.u64 	%rd430, %rd390;
	mov.f64 	%fd352, %fd17;
	@%p158 bra 	$L__BB9_18;
	setp.lt.f64 	%p159, %fd19, %fd18;
	mov.u64 	%rd430, %rd429;
	mov.f64 	%fd352, %fd351;
	@%p159 bra 	$L__BB9_18;
	setp.lt.s64 	%p160, %rd429, %rd390;
	min.s64 	%rd430, %rd429, %rd390;
	selp.f64 	%fd352, %fd351, %fd17, %p160;
$L__BB9_18:
	add.s64 	%rd393, %rd384, 8192;
	// begin inline asm
	ld.global.nc.u64 %rd392, [%rd393];
	// end inline asm
	add.s64 	%rd395, %rd384, 8200;
	// begin inline asm
	ld.global.nc.u64 %rd394, [%rd395];
	// end inline asm
	mov.b64 	%fd22, %rd392;
	abs.f64 	%fd23, %fd352;
	abs.f64 	%fd24, %fd22;
	setp.lt.f64 	%p161, %fd23, %fd24;
	mov.u64 	%rd431, %rd394;
	mov.f64 	%fd353, %fd22;
	@%p161 bra 	$L__BB9_21;
	setp.lt.f64 	%p162, %fd24, %fd23;
	mov.u64 	%rd431, %rd430;
	mov.f64 	%fd353, %fd352;
	@%p162 bra 	$L__BB9_21;
	setp.lt.s64 	%p163, %rd430, %rd394;
	min.s64 	%rd431, %rd430, %rd394;
	selp.f64 	%fd353, %fd352, %fd22, %p163;
$L__BB9_21:
	add.s64 	%rd397, %rd384, 12288;
	// begin inline asm
	ld.global.nc.u64 %rd396, [%rd397];
	// end inline asm
	add.s64 	%rd399, %rd384, 12296;
	// begin inline asm
	ld.global.nc.u64 %rd398, [%rd399];
	// end inline asm
	mov.b64 	%fd27, %rd396;
	abs.f64 	%fd28, %fd353;
	abs.f64 	%fd29, %fd27;
	setp.lt.f64 	%p164, %fd28, %fd29;
	mov.u64 	%rd432, %rd398;
	mov.f64 	%fd354, %fd27;
	@%p164 bra 	$L__BB9_24;
	setp.lt.f64 	%p165, %fd29, %fd28;
	mov.u64 	%rd432, %rd431;
	mov.f64 	%fd354, %fd353;
	@%p165 bra 	$L__BB9_24;
	setp.lt.s64 	%p166, %rd431, %rd398;
	min.s64 	%rd432, %rd431, %rd398;
	selp.f64 	%fd354, %fd353, %fd27, %p166;
$L__BB9_24:
	add.s32 	%r368, %r368, 1024;
	setp.lt.s32 	%p167, %r368, %r29;
	@%p167 bra 	$L__BB9_12;
$L__BB9_25:
	setp.lt.s32 	%p168, %r29, 256;
	@%p168 bra 	$L__BB9_70;
	// begin inline asm
	mov.u32 %r259, %laneid;
	// end inline asm
	mov.b64 	%rd410, %fd354;
	mov.b64 	{%r261, %r266}, %rd410;
	mov.b32 	%r277, 1;
	mov.b32 	%r278, 31;
	mov.b32 	%r279, -1;
	// begin inline asm
	shfl.sync.down.b32 %r260, %r261, %r277, %r278, %r279;
	// end inline asm
	// begin inline asm
	shfl.sync.down.b32 %r265, %r266, %r277, %r278, %r279;
	// end inline asm
	mov.b64 	%rd411, {%r260, %r265};
	mov.b64 	%fd33, %rd411;
	mov.b64 	{%r271, %r276}, %rd432;
	// begin inline asm
	shfl.sync.down.b32 %r270, %r271, %r277, %r278, %r279;
	// end inline asm
	// begin inline asm
	shfl.sync.down.b32 %r275, %r276, %r277, %r278, %r279;
	// end inline asm
	mov.b64 	%rd28, {%r270, %r275};
	setp.gt.s32 	%p220, %r259, 30;
	mov.u64 	%rd434, %rd432;
	mov.f64 	%fd356, %fd354;
	@%p220 bra 	$L__BB9_30;
	abs.f64 	%fd34, %fd354;
	abs.f64 	%fd35, %fd33;
	setp.lt.f64 	%p221, %fd34, %fd35;
	mov.u64 	%rd434, %rd28;
	mov.f64 	%fd356, %fd33;
	@%p221 bra 	$L__BB9_30;
	setp.lt.f64 	%p222, %fd35, %fd34;
	mov.u64 	%rd434, %rd432;
	mov.f64 	%fd356, %fd354;
	@%p222 bra 	$L__BB9_30;
	setp.lt.s64 	%p223, %rd432, %rd28;
	min.s64 	%rd434, %rd432, %rd28;
	selp.f64 	%fd356, %fd354, %fd33, %p223;
$L__BB9_30:
	mov.b64 	%rd412, %fd356;
	mov.b64 	{%r281, %r286}, %rd412;
	mov.b32 	%r297, 2;
	mov.b32 	%r298, 31;
	mov.b32 	%r299, -1;
	// begin inline asm
	shfl.sync.down.b32 %r280, %r281, %r297, %r298, %r299;
	// end inline asm
	// begin inline asm
	shfl.sync.down.b32 %r285, %r286, %r297, %r298, %r299;
	// end inline asm
	mov.b64 	%rd413, {%r280, %r285};
	mov.b64 	%fd38, %rd413;
	mov.b64 	{%r291, %r296}, %rd434;
	// begin inline asm
	shfl.sync.down.b32 %r290, %r291, %r297, %r298, %r299;
	// end inline asm
	// begin inline asm
	shfl.sync.down.b32 %r295, %r296, %r297, %r298, %r299;
	// end inline asm
	mov.b64 	%rd31, {%r290, %r295};
	setp.gt.s32 	%p224, %r259, 29;
	mov.u64 	%rd435, %rd434;
	mov.f64 	%fd357, %fd356;
	@%p224 bra 	$L__BB9_34;
	abs.f64 	%fd39, %fd356;
	abs.f64 	%fd40, %fd38;
	setp.lt.f64 	%p225, %fd39, %fd40;
	mov.u64 	%rd435, %rd31;
	mov.f64 	%fd357, %fd38;
	@%p225 bra 	$L__BB9_34;
	setp.lt.f64 	%p226, %fd40, %fd39;
	mov.u64 	%rd435, %rd434;
	mov.f64 	%fd357, %fd356;
	@%p226 bra 	$L__BB9_34;
	setp.lt.s64 	%p227, %rd434, %rd31;
	min.s64 	%rd435, %rd434, %rd31;
	selp.f64 	%fd357, %fd356, %fd38, %p227;
$L__BB9_34:
	mov.b64 	%rd414, %fd357;
	mov.b64 	{%r301, %r306}, %rd414;
	mov.b32 	%r317, 4;
	mov.b32 	%r318, 31;
	mov.b32 	%r319, -1;
	// begin inline asm
	shfl.sync.down.b32 %r300, %r301, %r317, %r318, %r319;
	// end inline asm
	// begin inline asm
	shfl.sync.down.b32 %r305, %r306, %r317, %r318, %r319;
	// end inline asm
	mov.b64 	%rd415, {%r300, %r305};
	mov.b64 	%fd43, %rd415;
	mov.b64 	{%r311, %r316}, %rd435;
	// begin inline asm
	shfl.sync.down.b32 %r310, %r311, %r317, %r318, %r319;
	// end inline asm
	// begin inline asm
	shfl.sync.down.b32 %r315, %r316, %r317, %r318, %r319;
	// end inline asm
	mov.b64 	%rd34, {%r310, %r315};
	setp.gt.s32 	%p228, %r259, 27;
	mov.u64 	%rd436, %rd435;
	mov.f64 	%fd358, %fd357;
	@%p228 bra 	$L__BB9_38;
	abs.f64 	%fd44, %fd357;
	abs.f64 	%fd45, %fd43;
	setp.lt.f64 	%p229, %fd44, %fd45;
	mov.u64 	%rd436, %rd34;
	mov.f64 	%fd358, %fd43;
	@%p229 bra 	$L__BB9_38;
	setp.lt.f64 	%p230, %fd45, %fd44;
	mov.u64 	%rd436, %rd435;
	mov.f64 	%fd358, %fd357;
	@%p230 bra 	$L__BB9_38;
	setp.lt.s64 	%p231, %rd435, %rd34;
	min.s64 	%rd436, %rd435, %rd34;
	selp.f64 	%fd358, %fd357, %fd43, %p231;
$L__BB9_38:
	mov.b64 	%rd416, %fd358;
	mov.b64 	{%r321, %r326}, %rd416;
	mov.b32 	%r337, 8;
	mov.b32 	%r338, 31;
	mov.b32 	%r339, -1;
	// begin inline asm
	shfl.sync.down.b32 %r320, %r321, %r337, %r338, %r339;
	// end inline asm
	// begin inline asm
	shfl.sync.down.b32 %r325, %r326, %r337, %r338, %r339;
	// end inline asm
	mov.b64 	%rd417, {%r320, %r325};
	mov.b64 	%fd48, %rd417;
	mov.b64 	{%r331, %r336}, %rd436;
	// begin inline asm
	shfl.sync.down.b32 %r330, %r331, %r337, %r338, %r339;
	// end inline asm
	// begin inline asm
	shfl.sync.down.b32 %r335, %r336, %r337, %r338, %r339;
	// end inline asm
	mov.b64 	%rd37, {%r330, %r335};
	setp.gt.s32 	%p232, %r259, 23;
	mov.u64 	%rd437, %rd436;
	mov.f64 	%fd359, %fd358;
	@%p232 bra 	$L__BB9_42;
	abs.f64 	%fd49, %fd358;
	abs.f64 	%fd50, %fd48;
	setp.lt.f64 	%p233, %fd49, %fd50;
	mov.u64 	%rd437, %rd37;
	mov.f64 	%fd359, %fd48;
	@%p233 bra 	$L__BB9_42;
	setp.lt.f64 	%p234, %fd50, %fd49;
	mov.u64 	%rd437, %rd436;
	mov.f64 	%fd359, %fd358;
	@%p234 bra 	$L__BB9_42;
	setp.lt.s64 	%p235, %rd436, %rd37;
	min.s64 	%rd437, %rd436, %rd37;
	selp.f64 	%fd359, %fd358, %fd48, %p235;
$L__BB9_42:
	mov.b64 	%rd418, %fd359;
	mov.b64 	{%r341, %r346}, %rd418;
	mov.b32 	%r357, 16;
	mov.b32 	%r358, 31;
	mov.b32 	%r359, -1;
	// begin inline asm
	shfl.sync.down.b32 %r340, %r341, %r357, %r358, %r359;
	// end inline asm
	// begin inline asm
	shfl.sync.down.b32 %r345, %r346, %r357, %r358, %r359;
	// end inline asm
	mov.b64 	%rd419, {%r340, %r345};
	mov.b64 	%fd53, %rd419;
	mov.b64 	{%r351, %r356}, %rd437;
	// begin inline asm
	shfl.sync.down.b32 %r350, %r351, %r357, %r358, %r359;
	// end inline asm
	// begin inline asm
	shfl.sync.down.b32 %r355, %r356, %r357, %r358, %r359;
	// end inline asm
	mov.b64 	%rd40, {%r350, %r355};
	setp.gt.s32 	%p236, %r259, 15;
	mov.u64 	%rd508, %rd437;
	mov.f64 	%fd422, %fd359;
	@%p236 bra 	$L__BB9_46;
	abs.f64 	%fd54, %fd359;
	abs.f64 	%fd55, %fd53;
	setp.lt.f64 	%p237, %fd54, %fd55;
	mov.u64 	%rd508, %rd40;
	mov.f64 	%fd422, %fd53;
	@%p237 bra 	$L__BB9_46;
	setp.lt.f64 	%p238, %fd55, %fd54;
	mov.u64 	%rd508, %rd437;
	mov.f64 	%fd422, %fd359;
	@%p238 bra 	$L__BB9_46;
	setp.lt.s64 	%p239, %rd437, %rd40;
	min.s64 	%rd508, %rd437, %rd40;
	selp.f64 	%fd422, %fd359, %fd53, %p239;
$L__BB9_46:
	setp.ne.s32 	%p240, %r259, 0;
	@%p240 bra 	$L__BB9_48;
	shr.u32 	%r360, %r1, 1;
	and.b32  	%r361, %r360, 496;
	mov.u32 	%r362, _ZN6thrust24THRUST_300001_SM_1000_NS8cuda_cub4core6detail5shmemE;
	add.s32 	%r363, %r362, %r361;
	st.shared.f64 	[%r363+8], %fd422;
	st.shared.u64 	[%r363+16], %rd508;
$L__BB9_48:
	bar.sync 	0;
	setp.ne.s32 	%p241, %r1, 0;
	@%p241 bra 	$L__BB9_232;
	ld.shared.f64 	%fd58, [_ZN6thrust24THRUST_300001_SM_1000_NS8cuda_cub4core6detail5shmemE+24];
	ld.shared.u64 	%rd43, [_ZN6thrust24THRUST_300001_SM_1000_NS8cuda_cub4core6detail5shmemE+32];
	abs.f64 	%fd59, %fd422;
	abs.f64 	%fd60, %fd58;
	setp.lt.f64 	%p242, %fd59, %fd60;
	mov.u64 	%rd439, %rd43;
	mov.f64 	%fd361, %fd58;
	@%p242 bra 	$L__BB9_52;
	setp.lt.f64 	%p243, %fd60, %fd59;
	mov.u64 	%rd439, %rd508;
	mov.f64 	%fd361, %fd422;
	@%p243 bra 	$L__BB9_52;
	setp.lt.s64 	%p244, %rd508, %rd43;
	min.s64 	%rd439, %rd508, %rd43;
	selp.f64 	%fd361, %fd422, %fd58, %p244;
$L__BB9_52:
	ld.shared.f64 	%fd63, [_ZN6thrust24THRUST_300001_SM_1000_NS8cuda_cub4core6detail5shmemE+40];
	ld.shared.u64 	%rd46, [_ZN6thrust24THRUST_300001_SM_1000_NS8cuda_cub4core6detail5shmemE+48];
	abs.f64 	%fd64, %fd361;
	abs.f64 	%fd65, %fd63;
	setp.lt.f64 	%p245, %fd64, %fd65;
	mov.u64 	%rd440, %rd46;
	mov.f64 	%fd362, %fd63;
	@%p245 bra 	$L__BB9_55;
	setp.lt.f64 	%p246, %fd65, %fd64;
	mov.u64 	%rd440, %rd439;
	mov.f64 	%fd362, %fd361;
	@%p246 bra 	$L__BB9_55;
	setp.lt.s64 	%p247, %rd439, %rd46;
	min.s64 	%rd440, %rd439, %rd46;
	selp.f64 	%fd362, %fd361, %fd63, %p247;
$L__BB9_55:
	ld.shared.f64 	%fd68, [_ZN6thrust24THRUST_300001_SM_1000_NS8cuda_cub4core6detail5shmemE+56];
	ld.shared.u64 	%rd49, [_ZN6thrust24THRUST_300001_SM_1000_NS8cuda_cub4core6detail5shmemE+64];
	abs.f64 	%fd69, %fd362;
	abs.f64 	%fd70, %fd68;
	setp.lt.f64 	%p248, %fd69, %fd70;
	mov.u64 	%rd441, %rd49;
	mov.f64 	%fd363, %fd68;
	@%p248 bra 	$L__BB9_58;
	setp.lt.f64 	%p249, %fd70, %fd69;
	mov.u64 	%rd441, %rd440;
	mov.f64 	%fd363, %fd362;
	@%p249 bra 	$L__BB9_58;
	setp.lt.s64 	%p250, %rd440, %rd49;
	min.s64 	%rd441, %rd440, %rd49;
	selp.f64 	%fd363, %fd362, %fd68, %p250;
$L__BB9_58:
	ld.shared.f64 	%fd73, [_ZN6thrust24THRUST_300001_SM_1000_NS8cuda_cub4core6detail5shmemE+72];
	ld.shared.u64 	%rd52, [_ZN6thrust24THRUST_300001_SM_1000_NS8cuda_cub4core6detail5shmemE+80];
	abs.f64 	%fd74, %fd363;
	abs.f64 	%fd75, %fd73;
	setp.lt.f64 	%p251, %fd74, %fd75;
	mov.u64 	%rd442, %rd52;
	mov.f64 	%fd364, %fd73;
	@%p251 bra 	$L__BB9_61;
	setp.lt.f64 	%p252, %fd75, %fd74;
	mov.u64 	%rd442, %rd441;
	mov.f64 	%fd364, %fd363;
	@%p252 bra 	$L__BB9_61;
	setp.lt.s64 	%p253, %rd441, %rd52;
	min.s64 	%rd442, %rd441, %rd52;
	selp.f64 	%fd364, %fd363, %fd73, %p253;
$L__BB9_61:
	ld.shared.f64 	%fd78, [_ZN6thrust24THRUST_300001_SM_1000_NS8cuda_cub4core6detail5shmemE+88];
	ld.shared.u64 	%rd55, [_ZN6thrust24THRUST_300001_SM_1000_NS8cuda_cub4core6detail5shmemE+96];
	abs.f64 	%fd79, %fd364;
	abs.f64 	%fd80, %fd78;
	setp.lt.f64 	%p254, %fd79, %fd80;
	mov.u64 	%rd443, %rd55;
	mov.f64 	%fd365, %fd78;
	@%p254 bra 	$L__BB9_64;
	setp.lt.f64 	%p255, %fd80, %fd79;
	mov.u64 	%rd443, %rd442;
	mov.f64 	%fd365, %fd364;
	@%p255 bra 	$L__BB9_64;
	setp.lt.s64 	%p256, %rd442, %rd55;
	min.s64 	%rd443, %rd442, %rd55;
	selp.f64 	%fd365, %fd364, %fd78, %p256;
$L__BB9_64:
	ld.shared.f64 	%fd83, [_ZN6thrust24THRUST_300001_SM_1000_NS8cuda_cub4core6detail5shmemE+104];
	ld.shared.u64 	%rd58, [_ZN6thrust24THRUST_300001_SM_1000_NS8cuda_cub4core6detail5shmemE+112];
	abs.f64 	%fd84, %fd365;
	abs.f64 	%fd85, %fd83;
	setp.lt.f64 	%p257, %fd84, %fd85;
	mov.u64 	%rd444, %rd58;
	mov.f64 	%fd366, %fd83;
	@%p257 bra 	$L__BB9_67;
	setp.lt.f64 	%p258, %fd85, %fd84;
	mov.u64 	%rd444, %rd443;
	mov.f64 	%fd366, %fd365;
	@%p258 bra 	$L__BB9_67;
	setp.lt.s64 	%p259, %rd443, %rd58;
	min.s64 	%rd444, %rd443, %rd58;
	selp.f64 	%fd366, %fd365, %fd83, %p259;
$L__BB9_67:
	ld.shared.f64 	%fd88, [_ZN6thrust24THRUST_300001_SM_1000_NS8cuda_cub4core6detail5shmemE+120];
	ld.shared.u64 	%rd61, [_ZN6thrust24THRUST_300001_SM_1000_NS8cuda_cub4core6detail5shmemE+128];
	abs.f64 	%fd89, %fd366;
	abs.f64 	%fd90, %fd88;
	setp.lt.f64 	%p260, %fd89, %fd90;
	mov.u64 	%rd508, %rd61;
	mov.f64 	%fd422, %fd88;
	@%p260 bra 	$L__BB9_232;
	setp.lt.f64 	%p261, %fd90, %fd89;
	mov.u64 	%rd508, %rd444;
	mov.f64 	%fd422, %fd366;
	@%p261 bra 	$L__BB9_232;
	setp.lt.s64 	%p262, %rd444, %rd61;
	min.s64 	%rd508, %rd444, %rd61;
	selp.f64 	%fd422, %fd366, %fd88, %p262;
	bra.uni 	$L__BB9_232;
$L__BB9_70:
	// begin inline asm
	mov.u32 %r146, %laneid;
	// end inline asm
	and.b32  	%r167, %r1, 992;
	add.s32 	%r168, %r167, 32;
	setp.gt.s32 	%p169, %r168, %r29;
	not.b32 	%r169, %r167;
	add.s32 	%r170, %r29, %r169;
	selp.b32 	%r165, %r170, 31, %p169;
	mov.b64 	%rd400, %fd354;
	mov.b64 	{%r148, %r153}, %rd400;
	mov.b32 	%r164, 1;
	mov.b32 	%r166, -1;
	// begin inline asm
	shfl.sync.down.b32 %r147, %r148, %r164, %r165, %r166;
	// end inline asm
	// begin inline asm
	shfl.sync.down.b32 %r152, %r153, %r164, %r165, %r166;
	// end inline asm
	mov.b64 	%rd401, {%r147, %r152};
	mov.b64 	%fd92, %rd401;
	mov.b64 	{%r158, %r163}, %rd432;
	// begin inline asm
	shfl.sync.down.b32 %r157, %r158, %r164, %r165, %r166;
	// end inline asm
	// begin inline asm
	shfl.sync.down.b32 %r162, %r163, %r164, %r165, %r166;
	// end inline asm
	mov.b64 	%rd63, {%r157, %r162};
	setp.ge.s32 	%p170, %r146, %r165;
	mov.u64 	%rd445, %rd432;
	mov.f64 	%fd367, %fd354;
	@%p170 bra 	$L__BB9_74;
	abs.f64 	%fd93, %fd354;
	abs.f64 	%fd94, %fd92;
	setp.lt.f64 	%p171, %fd93, %fd94;
	mov.u64 	%rd445, %rd63;
	mov.f64 	%fd367, %fd92;
	@%p171 bra 	$L__BB9_74;
	setp.lt.f64 	%p172, %fd94, %fd93;
	mov.u64 	%rd445, %rd432;
	mov.f64 	%fd367, %fd354;
	@%p172 bra 	$L__BB9_74;
	setp.lt.s64 	%p173, %rd432, %rd63;
	min.s64 	%rd445, %rd432, %rd63;
	selp.f64 	%fd367, %fd354, %fd92, %p173;
$L__BB9_74:
	mov.b64 	%rd402, %fd367;
	mov.b64 	{%r172, %r177}, %rd402;
	mov.b32 	%r188, 2;
	mov.b32 	%r190, -1;
	// begin inline asm
	shfl.sync.down.b32 %r171, %r172, %r188, %r165, %r190;
	// end inline asm
	// begin inline asm
	shfl.sync.down.b32 %r176, %r177, %r188, %r165, %r190;
	// end inline asm
	mov.b64 	%rd403, {%r171, %r176};
	mov.b64 	%fd97, %rd403;
	mov.b64 	{%r182, %r187}, %rd445;
	// begin inline asm
	shfl.sync.down.b32 %r181, %r182, %r188, %r165, %r190;
	// end inline asm
	// begin inline asm
	shfl.sync.down.b32 %r186, %r187, %r188, %r165, %r190;
	// end inline asm
	mov.b64 	%rd66, {%r181, %r186};
	add.s32 	%r191, %r146, 2;
	setp.gt.s32 	%p174, %r191, %r165;
	mov.u64 	%rd446, %rd445;
	mov.f64 	%fd368, %fd367;
	@%p174 bra 	$L__BB9_78;
	abs.f64 	%fd98, %fd367;
	abs.f64 	%fd99, %fd97;
	setp.lt.f64 	%p175, %fd98, %fd99;
	mov.u64 	%rd446, %rd66;
	mov.f64 	%fd368, %fd97;
	@%p175 bra 	$L__BB9_78;
	setp.lt.f64 	%p176, %fd99, %fd98;
	mov.u64 	%rd446, %rd445;
	mov.f64 	%fd368, %fd367;
	@%p176 bra 	$L__BB9_78;
	setp.lt.s64 	%p177, %rd445, %rd66;
	min.s64 	%rd446, %rd445, %rd66;
	selp.f64 	%fd368, %fd367, %fd97, %p177;
$L__BB9_78:
	mov.b64 	%rd404, %fd368;
	mov.b64 	{%r193, %r198}, %rd404;
	mov.b32 	%r209, 4;
	mov.b32 	%r211, -1;
	// begin inline asm
	shfl.sync.down.b32 %r192, %r193, %r209, %r165, %r211;
	// end inline asm
	// begin inline asm
	shfl.sync.down.b32 %r197, %r198, %r209, %r165, %r211;
	// end inline asm
	mov.b64 	%rd405, {%r192, %r197};
	mov.b64 	%fd102, %rd405;
	mov.b64 	{%r203, %r208}, %rd446;
	// begin inline asm
	shfl.sync.down.b32 %r202, %r203, %r209, %r165, %r211;
	// end inline asm
	// begin inline asm
	shfl.sync.down.b32 %r207, %r208, %r209, %r165, %r211;
	// end inline asm
	mov.b64 	%rd69, {%r202, %r207};
	add.s32 	%r212, %r146, 4;
	setp.gt.s32 	%p178, %r212, %r165;
	mov.u64 	%rd447, %rd446;
	mov.f64 	%fd369, %fd368;
	@%p178 bra 	$L__BB9_82;
	abs.f64 	%fd103, %fd368;
	abs.f64 	%fd104, %fd102;
	setp.lt.f64 	%p179, %fd103, %fd104;
	mov.u64 	%rd447, %rd69;
	mov.f64 	%fd369, %fd102;
	@%p179 bra 	$L__BB9_82;
	setp.lt.f64 	%p180, %fd104, %fd103;
	mov.u64 	%rd447, %rd446;
	mov.f64 	%fd369, %fd368;
	@%p180 bra 	$L__BB9_82;
	setp.lt.s64 	%p181, %rd446, %rd69;
	min.s64 	%rd447, %rd446, %rd69;
	selp.f64 	%fd369, %fd368, %fd102, %p181;
$L__BB9_82:
	mov.b64 	%rd406, %fd369;
	mov.b64 	{%r214, %r219}, %rd406;
	mov.b32 	%r230, 8;
	mov.b32 	%r232, -1;
	// begin inline asm
	shfl.sync.down.b32 %r213, %r214, %r230, %r165, %r232;
	// end inline asm
	// begin inline asm
	shfl.sync.down.b32 %r218, %r219, %r230, %r165, %r232;
	// end inline asm
	mov.b64 	%rd407, {%r213, %r218};
	mov.b64 	%fd107, %rd407;
	mov.b64 	{%r224, %r229}, %rd447;
	// begin inline asm
	shfl.sync.down.b32 %r223, %r224, %r230, %r165, %r232;
	// end inline asm
	// begin inline asm
	shfl.sync.down.b32 %r228, %r229, %r230, %r165, %r232;
	// end inline asm
	mov.b64 	%rd72, {%r223, %r228};
	add.s32 	%r233, %r146, 8;
	setp.gt.s32 	%p182, %r233, %r165;
	mov.u64 	%rd448, %rd447;
	mov.f64 	%fd370, %fd369;
	@%p182 bra 	$L__BB9_86;
	abs.f64 	%fd108, %fd369;
	abs.f64 	%fd109, %fd107;
	setp.lt.f64 	%p183, %fd108, %fd109;
	mov.u64 	%rd448, %rd72;
	mov.f64 	%fd370, %fd107;
	@%p183 bra 	$L__BB9_86;
	setp.lt.f64 	%p184, %fd109, %fd108;
	mov.u64 	%rd448, %rd447;
	mov.f64 	%fd370, %fd369;
	@%p184 bra 	$L__BB9_86;
	setp.lt.s64 	%p185, %rd447, %rd72;
	min.s64 	%rd448, %rd447, %rd72;
	selp.f64 	%fd370, %fd369, %fd107, %p185;
$L__BB9_86:
	mov.b64 	%rd408, %fd370;
	mov.b64 	{%r235, %r240}, %rd408;
	mov.b32 	%r251, 16;
	mov.b32 	%r253, -1;
	// begin inline asm
	shfl.sync.down.b32 %r234, %r235, %r251, %r165, %r253;
	// end inline asm
	// begin inline asm
	shfl.sync.down.b32 %r239, %r240, %r251, %r165, %r253;
	// end inline asm
	mov.b64 	%rd409, {%r234, %r239};
	mov.b64 	%fd112, %rd409;
	mov.b64 	{%r245, %r250}, %rd448;
	// begin inline asm
	shfl.sync.down.b32 %r244, %r245, %r251, %r165, %r253;
	// end inline asm
	// begin inline asm
	shfl.sync.down.b32 %r249, %r250, %r251, %r165, %r253;
	// end inline asm
	mov.b64 	%rd75, {%r244, %r249};
	add.s32 	%r254, %r146, 16;
	setp.gt.s32 	%p186, %r254, %r165;
	mov.u64 	%rd508, %rd448;
	mov.f64 	%fd422, %fd370;
	@%p186 bra 	$L__BB9_90;
	abs.f64 	%fd113, %fd370;
	abs.f64 	%fd114, %fd112;
	setp.lt.f64 	%p187, %fd113, %fd114;
	mov.u64 	%rd508, %rd75;
	mov.f64 	%fd422, %fd112;
	@%p187 bra 	$L__BB9_90;
	setp.lt.f64 	%p188, %fd114, %fd113;
	mov.u64 	%rd508, %rd448;
	mov.f64 	%fd422, %fd370;
	@%p188 bra 	$L__BB9_90;
	setp.lt.s64 	%p189, %rd448, %rd75;
	min.s64 	%rd508, %rd448, %rd75;
	selp.f64 	%fd422, %fd370, %fd112, %p189;
$L__BB9_90:
	setp.ne.s32 	%p190, %r146, 0;
	@%p190 bra 	$L__BB9_92;
	shr.u32 	%r255, %r1, 1;
	and.b32  	%r256, %r255, 496;
	mov.u32 	%r257, _ZN6thrust24THRUST_300001_SM_1000_NS8cuda_cub4core6detail5shmemE;
	add.s32 	%r258, %r257, %r256;
	st.shared.f64 	[%r258+8], %fd422;
	st.shared.u64 	[%r258+16], %rd508;
$L__BB9_92:
	bar.sync 	0;
	setp.ne.s32 	%p191, %r1, 0;
	@%p191 bra 	$L__BB9_232;
	setp.lt.s32 	%p192, %r29, 33;
	mov.f64 	%fd372, %fd422;
	mov.u64 	%rd450, %rd508;
	@%p192 bra 	$L__BB9_97;
	ld.shared.f64 	%fd117, [_ZN6thrust24THRUST_300001_SM_1000_NS8cuda_cub4core6detail5shmemE+24];
	ld.shared.u64 	%rd78, [_ZN6thrust24THRUST_300001_SM_1000_NS8cuda_cub4core6detail5shmemE+32];
	abs.f64 	%fd118, %fd422;
	abs.f64 	%fd119, %fd117;
	setp.lt.f64 	%p193, %fd118, %fd119;
	mov.f64 	%fd372, %fd117;
	mov.u64 	%rd450, %rd78;
	@%p193 bra 	$L__BB9_97;
	setp.lt.f64 	%p194, %fd119, %fd118;
	mov.f64 	%fd372, %fd422;
	mov.u64 	%rd450, %rd508;
	@%p194 bra 	$L__BB9_97;
	setp.lt.s64 	%p195, %rd508, %rd78;
	min.s64 	%rd450, %rd508, %rd78;
	selp.f64 	%fd372, %fd422, %fd117, %p195;
$L__BB9_97:
	setp.lt.s32 	%p196, %r29, 65;
	mov.f64 	%fd373, %fd372;
	mov.u64 	%rd451, %rd450;
	@%p196 bra 	$L__BB9_101;
	ld.shared.f64 	%fd122, [_ZN6thrust24THRUST_300001_SM_1000_NS8cuda_cub4core6detail5shmemE+40];
	ld.shared.u64 	%rd81, [_ZN6thrust24THRUST_300001_SM_1000_NS8cuda_cub4core6detail5shmemE+48];
	abs.f64 	%fd123, %fd372;
	abs.f64 	%fd124, %fd122;
	setp.lt.f64 	%p197, %fd123, %fd124;
	mov.f64 	%fd373, %fd122;
	mov.u64 	%rd451, %rd81;
	@%p197 bra 	$L__BB9_101;
	setp.lt.f64 	%p198, %fd124, %fd123;
	mov.f64 	%fd373, %fd372;
	mov.u64 	%rd451, %rd450;
	@%p198 bra 	$L__BB9_101;
	setp.lt.s64 	%p199, %rd450, %rd81;
	min.s64 	%rd451, %rd450, %rd81;
	selp.f64 	%fd373, %fd372, %fd122, %p199;
$L__BB9_101:
	setp.lt.s32 	%p200, %r29, 97;
	mov.f64 	%fd374, %fd373;
	mov.u64 	%rd452, %rd451;
	@%p200 bra 	$L__BB9_105;
	ld.shared.f64 	%fd127, [_ZN6thrust24THRUST_300001_SM_1000_NS8cuda_cub4core6detail5shmemE+56];
	ld.shared.u64 	%rd84, [_ZN6thrust24THRUST_300001_SM_1000_NS8cuda_cub4core6detail5shmemE+64];
	abs.f64 	%fd128, %fd373;
	abs.f64 	%fd129, %fd127;
	setp.lt.f64 	%p201, %fd128, %fd129;
	mov.f64 	%fd374, %fd127;
	mov.u64 	%rd452, %rd84;
	@%p201 bra 	$L__BB9_105;
	setp.lt.f64 	%p202, %fd129, %fd128;
	mov.f64 	%fd374, %fd373;
	mov.u64 	%rd452, %rd451;
	@%p202 bra 	$L__BB9_105;
	setp.lt.s64 	%p203, %rd451, %rd84;
	min.s64 	%rd452, %rd451, %rd84;
	selp.f64 	%fd374, %fd373, %fd127, %p203;
$L__BB9_105:
	setp.lt.s32 	%p204, %r29, 129;
	mov.f64 	%fd375, %fd374;
	mov.u64 	%rd453, %rd452;
	@%p204 bra 	$L__BB9_109;
	ld.shared.f64 	%fd132, [_ZN6thrust24THRUST_300001_SM_1000_NS8cuda_cub4core6detail5shmemE+72];
	ld.shared.u64 	%rd87, [_ZN6thrust24THRUST_300001_SM_1000_NS8cuda_cub4core6detail5shmemE+80];
	abs.f64 	%fd133, %fd374;
	abs.f64 	%fd134, %fd132;
	setp.lt.f64 	%p205, %fd133, %fd134;
	mov.f64 	%fd375, %fd132;
	mov.u64 	%rd453, %rd87;
	@%p205 bra 	$L__BB9_109;
	setp.lt.f64 	%p206, %fd134, %fd133;
	mov.f64 	%fd375, %fd374;
	mov.u64 	%rd453, %rd452;
	@%p206 bra 	$L__BB9_109;
	setp.lt.s64 	%p207, %rd452, %rd87;
	min.s64 	%rd453, %rd452, %rd87;
	selp.f64 	%fd375, %fd374, %fd132, %p207;
$L__BB9_109:
	setp.lt.s32 	%p208, %r29, 161;
	mov.f64 	%fd376, %fd375;
	mov.u64 	%rd454, %rd453;
	@%p208 bra 	$L__BB9_113;
	ld.shared.f64 	%fd137, [_ZN6thrust24THRUST_300001_SM_1000_NS8cuda_cub4core6detail5shmemE+88];
	ld.shared.u64 	%rd90, [_ZN6thrust24THRUST_300001_SM_1000_NS8cuda_cub4core6detail5shmemE+96];
	abs.f64 	%fd138, %fd375;
	abs.f64 	%fd139, %fd137;
	setp.lt.f64 	%p209, %fd138, %fd139;
	mov.f64 	%fd376, %fd137;
	mov.u64 	%rd454, %rd90;
	@%p209 bra 	$L__BB9_113;
	setp.lt.f64 	%p210, %fd139, %fd138;
	mov.f64 	%fd376, %fd375;
	mov.u64 	%rd454, %rd453;
	@%p210 bra 	$L__BB9_113;
	setp.lt.s64 	%p211, %rd453, %rd90;
	min.s64 	%rd454, %rd453, %rd90;
	selp.f64 	%fd376, %fd375, %fd137, %p211;
$L__BB9_113:
	setp.lt.s32 	%p212, %r29, 193;
	mov.f64 	%fd377, %fd376;
	mov.u64 	%rd455, %rd454;
	@%p212 bra 	$L__BB9_117;
	ld.shared.f64 	%fd142, [_ZN6thrust24THRUST_300001_SM_1000_NS8cuda_cub4core6detail5shmemE+104];
	ld.shared.u64 	%rd93, [_ZN6thrust24THRUST_300001_SM_1000_NS8cuda_cub4core6detail5shmemE+112];
	abs.f64 	%fd143, %fd376;
	abs.f64 	%fd144, %fd142;
	setp.lt.f64 	%p213, %fd143, %fd144;
	mov.f64 	%fd377, %fd142;
	mov.u64 	%rd455, %rd93;
	@%p213 bra 	$L__BB9_117;
	setp.lt.f64 	%p214, %fd144, %fd143;
	mov.f64 	%fd377, %fd376;
	mov.u64 	%rd455, %rd454;
	@%p214 bra 	$L__BB9_117;
	setp.lt.s64 	%p215, %rd454, %rd93;
	min.s64 	%rd455, %rd454, %rd93;
	selp.f64 	%fd377, %fd376, %fd142, %p215;
$L__BB9_117:
	setp.lt.s32 	%p216, %r29, 225;
	mov.u64 	%rd508, %rd455;
	mov.f64 	%fd422, %fd377;
	@%p216 bra 	$L__BB9_232;
	ld.shared.f64 	%fd147, [_ZN6thrust24THRUST_300001_SM_1000_NS8cuda_cub4core6detail5shmemE+120];
	ld.shared.u64 	%rd96, [_ZN6thrust24THRUST_300001_SM_1000_NS8cuda_cub4core6detail5shmemE+128];
	abs.f64 	%fd148, %fd377;
	abs.f64 	%fd149, %fd147;
	setp.lt.f64 	%p217, %fd148, %fd149;
	mov.u64 	%rd508, %rd96;
	mov.f64 	%fd422, %fd147;
	@%p217 bra 	$L__BB9_232;
	setp.lt.f64 	%p218, %fd149, %fd148;
	mov.u64 	%rd508, %rd455;
	mov.f64 	%fd422, %fd377;
	@%p218 bra 	$L__BB9_232;
	setp.lt.s64 	%p219, %rd455, %rd96;
	min.s64 	%rd508, %rd455, %rd96;
	selp.f64 	%fd422, %fd377, %fd147, %p219;
	bra.uni 	$L__BB9_232;
$L__BB9_121:
	mov.u32 	%r16, %tid.x;
	cvt.u64.u32 	%rd98, %r16;
	mul.wide.u32 	%rd258, %r16, 16;
	add.s64 	%rd239, %rd236, %rd258;
	// begin inline asm
	ld.global.nc.u64 %rd238, [%rd239];
	// end inline asm
	add.s64 	%rd241, %rd239, 8;
	// begin inline asm
	ld.global.nc.u64 %rd240, [%rd241];
	// end inline asm
	mov.b64 	%fd151, %rd238;
	add.s64 	%rd243, %rd239, 4096;
	// begin inline asm
	ld.global.nc.u64 %rd242, [%rd243];
	// end inline asm
	add.s64 	%rd245, %rd239, 4104;
	// begin inline asm
	ld.global.nc.u64 %rd456, [%rd245];
	// end inline asm
	mov.b64 	%fd378, %rd242;
	add.s64 	%rd247, %rd239, 8192;
	// begin inline asm
	ld.global.nc.u64 %rd246, [%rd247];
	// end inline asm
	add.s64 	%rd249, %rd239, 8200;
	// begin inline asm
	ld.global.nc.u64 %rd457, [%rd249];
	// end inline asm
	mov.b64 	%fd379, %rd246;
	add.s64 	%rd251, %rd239, 12288;
	// begin inline asm
	ld.global.nc.u64 %rd250, [%rd251];
	// end inline asm
	add.s64 	%rd253, %rd239, 12296;
	// begin inline asm
	ld.global.nc.u64 %rd458, [%rd253];
	// end inline asm
	mov.b64 	%fd380, %rd250;
	add.s64 	%rd255, %rd239, 16384;
	// begin inline asm
	ld.global.nc.u64 %rd254, [%rd255];
	// end inline asm
	add.s64 	%rd257, %rd239, 16392;
	// begin inline asm
	ld.global.nc.u64 %rd495, [%rd257];
	// end inline asm
	mov.b64 	%fd409, %rd254;
	abs.f64 	%fd156, %fd151;
	abs.f64 	%fd157, %fd378;
	setp.lt.f64 	%p3, %fd156, %fd157;
	@%p3 bra 	$L__BB9_123;
	setp.lt.f64 	%p4, %fd157, %fd156;
	setp.lt.s64 	%p5, %rd240, %rd456;
	or.pred  	%p6, %p4, %p5;
	selp.b64 	%rd456, %rd240, %rd456, %p6;
	selp.f64 	%fd378, %fd151, %fd378, %p6;
$L__BB9_123:
	abs.f64 	%fd160, %fd378;
	abs.f64 	%fd161, %fd379;
	setp.lt.f64 	%p7, %fd160, %fd161;
	@%p7 bra 	$L__BB9_125;
	setp.lt.f64 	%p8, %fd161, %fd160;
	setp.lt.s64 	%p9, %rd456, %rd457;
	or.pred  	%p10, %p8, %p9;
	selp.b64 	%rd457, %rd456, %rd457, %p10;
	selp.f64 	%fd379, %fd378, %fd379, %p10;
$L__BB9_125:
	abs.f64 	%fd164, %fd379;
	abs.f64 	%fd165, %fd380;
	setp.lt.f64 	%p11, %fd164, %fd165;
	@%p11 bra 	$L__BB9_127;
	setp.lt.f64 	%p12, %fd165, %fd164;
	setp.lt.s64 	%p13, %rd457, %rd458;
	or.pred  	%p14, %p12, %p13;
	selp.b64 	%rd458, %rd457, %rd458, %p14;
	selp.f64 	%fd380, %fd379, %fd380, %p14;
$L__BB9_127:
	abs.f64 	%fd168, %fd380;
	abs.f64 	%fd169, %fd409;
	setp.lt.f64 	%p15, %fd168, %fd169;
	@%p15 bra 	$L__BB9_129;
	setp.lt.f64 	%p16, %fd169, %fd168;
	setp.lt.s64 	%p17, %rd458, %rd495;
	or.pred  	%p18, %p16, %p17;
	selp.b64 	%rd495, %rd458, %rd495, %p18;
	selp.f64 	%fd409, %fd380, %fd409, %p18;
$L__BB9_129:
	setp.lt.u32 	%p19, %r29, 2560;
	mov.b64 	%rd474, 1280;
	@%p19 bra 	$L__BB9_165;
	add.s64 	%rd262, %rd1, -2560;
	mul.hi.u64 	%rd263, %rd262, -3689348814741910323;
	shr.u64 	%rd112, %rd263, 10;
	setp.lt.u64 	%p20, %rd262, 1280;
	mov.b64 	%rd474, 1280;
	@%p20 bra 	$L__BB9_153;
	add.s64 	%rd265, %rd112, 1;
	and.b64  	%rd460, %rd265, 36028797018963966;
	shl.b64 	%rd266, %rd98, 4;
	add.s64 	%rd267, %rd266, %rd236;
	add.s64 	%rd461, %rd267, 57352;
	mov.b64 	%rd474, 1280;
$L__BB9_132:
	add.s64 	%rd269, %rd461, -36872;
	// begin inline asm
	ld.global.nc.u64 %rd268, [%rd269];
	// end inline asm
	add.s64 	%rd271, %rd461, -36864;
	// begin inline asm
	ld.global.nc.u64 %rd464, [%rd271];
	// end inline asm
	mov.b64 	%fd383, %rd268;
	add.s64 	%rd273, %rd461, -32776;
	// begin inline asm
	ld.global.nc.u64 %rd272, [%rd273];
	// end inline asm
	add.s64 	%rd275, %rd461, -32768;
	// begin inline asm
	ld.global.nc.u64 %rd465, [%rd275];
	// end inline asm
	mov.b64 	%fd384, %rd272;
	add.s64 	%rd277, %rd461, -28680;
	// begin inline asm
	ld.global.nc.u64 %rd276, [%rd277];
	// end inline asm
	add.s64 	%rd279, %rd461, -28672;
	// begin inline asm
	ld.global.nc.u64 %rd466, [%rd279];
	// end inline asm
	mov.b64 	%fd385, %rd276;
	add.s64 	%rd281, %rd461, -24584;
	// begin inline asm
	ld.global.nc.u64 %rd280, [%rd281];
	// end inline asm
	add.s64 	%rd283, %rd461, -24576;
	// begin inline asm
	ld.global.nc.u64 %rd467, [%rd283];
	// end inline asm
	mov.b64 	%fd386, %rd280;
	add.s64 	%rd285, %rd461, -20488;
	// begin inline asm
	ld.global.nc.u64 %rd284, [%rd285];
	// end inline asm
	add.s64 	%rd287, %rd461, -20480;
	// begin inline asm
	ld.global.nc.u64 %rd468, [%rd287];
	// end inline asm
	mov.b64 	%fd387, %rd284;
	abs.f64 	%fd178, %fd409;
	abs.f64 	%fd179, %fd383;
	setp.lt.f64 	%p21, %fd178, %fd179;
	@%p21 bra 	$L__BB9_134;
	setp.lt.f64 	%p22, %fd179, %fd178;
	setp.lt.s64 	%p23, %rd495, %rd464;
	or.pred  	%p24, %p22, %p23;
	selp.b64 	%rd464, %rd495, %rd464, %p24;
	selp.f64 	%fd383, %fd409, %fd383, %p24;
$L__BB9_134:
	abs.f64 	%fd182, %fd383;
	abs.f64 	%fd183, %fd384;
	setp.lt.f64 	%p25, %fd182, %fd183;
	@%p25 bra 	$L__BB9_136;
	setp.lt.f64 	%p26, %fd183, %fd182;
	setp.lt.s64 	%p27, %rd464, %rd465;
	or.pred  	%p28, %p26, %p27;
	selp.b64 	%rd465, %rd464, %rd465, %p28;
	selp.f64 	%fd384, %fd383, %fd384, %p28;
$L__BB9_136:
	abs.f64 	%fd186, %fd384;
	abs.f64 	%fd187, %fd385;
	setp.lt.f64 	%p29, %fd186, %fd187;
	@%p29 bra 	$L__BB9_138;
	setp.lt.f64 	%p30, %fd187, %fd186;
	setp.lt.s64 	%p31, %rd465, %rd466;
	or.pred  	%p32, %p30, %p31;
	selp.b64 	%rd466, %rd465, %rd466, %p32;
	selp.f64 	%fd385, %fd384, %fd385, %p32;
$L__BB9_138:
	abs.f64 	%fd190, %fd385;
	abs.f64 	%fd191, %fd386;
	setp.lt.f64 	%p33, %fd190, %fd191;
	@%p33 bra 	$L__BB9_140;
	setp.lt.f64 	%p34, %fd191, %fd190;
	setp.lt.s64 	%p35, %rd466, %rd467;
	or.pred  	%p36, %p34, %p35;
	selp.b64 	%rd467, %rd466, %rd467, %p36;
	selp.f64 	%fd386, %fd385, %fd386, %p36;
$L__BB9_140:
	abs.f64 	%fd194, %fd386;
	abs.f64 	%fd195, %fd387;
	setp.lt.f64 	%p37, %fd194, %fd195;
	@%p37 bra 	$L__BB9_142;
	setp.lt.f64 	%p38, %fd195, %fd194;
	setp.lt.s64 	%p39, %rd467, %rd468;
	or.pred  	%p40, %p38, %p39;
	selp.b64 	%rd468, %rd467, %rd468, %p40;
	selp.f64 	%fd387, %fd386, %fd387, %p40;
$L__BB9_142:
	add.s64 	%rd289, %rd461, -16392;
	// begin inline asm
	ld.global.nc.u64 %rd288, [%rd289];
	// end inline asm
	add.s64 	%rd291, %rd461, -16384;
	// begin inline asm
	ld.global.nc.u64 %rd469, [%rd291];
	// end inline asm
	mov.b64 	%fd388, %rd288;
	add.s64 	%rd293, %rd461, -12296;
	// begin inline asm
	ld.global.nc.u64 %rd292, [%rd293];
	// end inline asm
	add.s64 	%rd295, %rd461, -12288;
	// begin inline asm
	ld.global.nc.u64 %rd470, [%rd295];
	// end inline asm
	mov.b64 	%fd389, %rd292;
	add.s64 	%rd297, %rd461, -8200;
	// begin inline asm
	ld.global.nc.u64 %rd296, [%rd297];
	// end inline asm
	add.s64 	%rd299, %rd461, -8192;
	// begin inline asm
	ld.global.nc.u64 %rd471, [%rd299];
	// end inline asm
	mov.b64 	%fd390, %rd296;
	add.s64 	%rd301, %rd461, -4104;
	// begin inline asm
	ld.global.nc.u64 %rd300, [%rd301];
	// end inline asm
	add.s64 	%rd303, %rd461, -4096;
	// begin inline asm
	ld.global.nc.u64 %rd472, [%rd303];
	// end inline asm
	mov.b64 	%fd391, %rd300;
	add.s64 	%rd305, %rd461, -8;
	// begin inline asm
	ld.global.nc.u64 %rd304, [%rd305];
	// end inline asm
	// begin inline asm
	ld.global.nc.u64 %rd495, [%rd461];
	// end inline asm
	mov.b64 	%fd409, %rd304;
	abs.f64 	%fd203, %fd387;
	abs.f64 	%fd204, %fd388;
	setp.lt.f64 	%p41, %fd203, %fd204;
	@%p41 bra 	$L__BB9_144;
	setp.lt.f64 	%p42, %fd204, %fd203;
	setp.lt.s64 	%p43, %rd468, %rd469;
	or.pred  	%p44, %p42, %p43;
	selp.b64 	%rd469, %rd468, %rd469, %p44;
	selp.f64 	%fd388, %fd387, %fd388, %p44;
$L__BB9_144:
	abs.f64 	%fd207, %fd388;
	abs.f64 	%fd208, %fd389;
	setp.lt.f64 	%p45, %fd207, %fd208;
	@%p45 bra 	$L__BB9_146;
	setp.lt.f64 	%p46, %fd208, %fd207;
	setp.lt.s64 	%p47, %rd469, %rd470;
	or.pred  	%p48, %p46, %p47;
	selp.b64 	%rd470, %rd469, %rd470, %p48;
	selp.f64 	%fd389, %fd388, %fd389, %p48;
$L__BB9_146:
	abs.f64 	%fd211, %fd389;
	abs.f64 	%fd212, %fd390;
	setp.lt.f64 	%p49, %fd211, %fd212;
	@%p49 bra 	$L__BB9_148;
	setp.lt.f64 	%p50, %fd212, %fd211;
	setp.lt.s64 	%p51, %rd470, %rd471;
	or.pred  	%p52, %p50, %p51;
	selp.b64 	%rd471, %rd470, %rd471, %p52;
	selp.f64 	%fd390, %fd389, %fd390, %p52;
$L__BB9_148:
	abs.f64 	%fd215, %fd390;
	abs.f64 	%fd216, %fd391;
	setp.lt.f64 	%p53, %fd215, %fd216;
	@%p53 bra 	$L__BB9_150;
	setp.lt.f64 	%p54, %fd216, %fd215;
	setp.lt.s64 	%p55, %rd471, %rd472;
	or.pred  	%p56, %p54, %p55;
	selp.b64 	%rd472, %rd471, %rd472, %p56;
	selp.f64 	%fd391, %fd390, %fd391, %p56;
$L__BB9_150:
	abs.f64 	%fd219, %fd391;
	abs.f64 	%fd220, %fd409;
	setp.lt.f64 	%p57, %fd219, %fd220;
	@%p57 bra 	$L__BB9_152;
	setp.lt.f64 	%p58, %fd220, %fd219;
	setp.lt.s64 	%p59, %rd472, %rd495;
	or.pred  	%p60, %p58, %p59;
	selp.b64 	%rd495, %rd472, %rd495, %p60;
	selp.f64 	%fd409, %fd391, %fd409, %p60;
$L__BB9_152:
	add.s64 	%rd474, %rd474, 2560;
	add.s64 	%rd461, %rd461, 40960;
	add.s64 	%rd460, %rd460, -2;
	setp.ne.s64 	%p61, %rd460, 0;
	@%p61 bra 	$L__BB9_132;
$L__BB9_153:
	and.b64  	%rd308, %rd112, 1;
	setp.eq.b64 	%p62, %rd308, 1;
	@%p62 bra 	$L__BB9_165;
	shl.b64 	%rd329, %rd474, 4;
	mul.wide.u32 	%rd330, %r16, 16;
	add.s64 	%rd331, %rd236, %rd330;
	add.s64 	%rd310, %rd331, %rd329;
	// begin inline asm
	ld.global.nc.u64 %rd309, [%rd310];
	// end inline asm
	add.s64 	%rd312, %rd310, 8;
	// begin inline asm
	ld.global.nc.u64 %rd478, [%rd312];
	// end inline asm
	mov.b64 	%fd395, %rd309;
	add.s64 	%rd314, %rd310, 4096;
	// begin inline asm
	ld.global.nc.u64 %rd313, [%rd314];
	// end inline asm
	add.s64 	%rd316, %rd310, 4104;
	// begin inline asm
	ld.global.nc.u64 %rd479, [%rd316];
	// end inline asm
	mov.b64 	%fd396, %rd313;
	add.s64 	%rd318, %rd310, 8192;
	// begin inline asm
	ld.global.nc.u64 %rd317, [%rd318];
	// end inline asm
	add.s64 	%rd320, %rd310, 8200;
	// begin inline asm
	ld.global.nc.u64 %rd480, [%rd320];
	// end inline asm
	mov.b64 	%fd397, %rd317;
	add.s64 	%rd322, %rd310, 12288;
	// begin inline asm
	ld.global.nc.u64 %rd321, [%rd322];
	// end inline asm
	add.s64 	%rd324, %rd310, 12296;
	// begin inline asm
	ld.global.nc.u64 %rd481, [%rd324];
	// end inline asm
	mov.b64 	%fd398, %rd321;
	add.s64 	%rd326, %rd310, 16384;
	// begin inline asm
	ld.global.nc.u64 %rd325, [%rd326];
	// end inline asm
	add.s64 	%rd328, %rd310, 16392;
	// begin inline asm
	ld.global.nc.u64 %rd482, [%rd328];
	// end inline asm
	mov.b64 	%fd399, %rd325;
	abs.f64 	%fd230, %fd409;
	abs.f64 	%fd231, %fd395;
	setp.lt.f64 	%p63, %fd230, %fd231;
	@%p63 bra 	$L__BB9_156;
	setp.lt.f64 	%p64, %fd231, %fd230;
	setp.lt.s64 	%p65, %rd495, %rd478;
	or.pred  	%p66, %p64, %p65;
	selp.b64 	%rd478, %rd495, %rd478, %p66;
	selp.f64 	%fd395, %fd409, %fd395, %p66;
$L__BB9_156:
	abs.f64 	%fd234, %fd395;
	abs.f64 	%fd235, %fd396;
	setp.lt.f64 	%p67, %fd234, %fd235;
	@%p67 bra 	$L__BB9_158;
	setp.lt.f64 	%p68, %fd235, %fd234;
	setp.lt.s64 	%p69, %rd478, %rd479;
	or.pred  	%p70, %p68, %p69;
	selp.b64 	%rd479, %rd478, %rd479, %p70;
	selp.f64 	%fd396, %fd395, %fd396, %p70;
$L__BB9_158:
	abs.f64 	%fd238, %fd396;
	abs.f64 	%fd239, %fd397;
	setp.lt.f64 	%p71, %fd238, %fd239;
	@%p71 bra 	$L__BB9_160;
	setp.lt.f64 	%p72, %fd239, %fd238;
	setp.lt.s64 	%p73, %rd479, %rd480;
	or.pred  	%p74, %p72, %p73;
	selp.b64 	%rd480, %rd479, %rd480, %p74;
	selp.f64 	%fd397, %fd396, %fd397, %p74;
$L__BB9_160:
	abs.f64 	%fd242, %fd397;
	abs.f64 	%fd243, %fd398;
	setp.lt.f64 	%p75, %fd242, %fd243;
	@%p75 bra 	$L__BB9_162;
	setp.lt.f64 	%p76, %fd243, %fd242;
	setp.lt.s64 	%p77, %rd480, %rd481;
	or.pred  	%p78, %p76, %p77;
	selp.b64 	%rd481, %rd480, %rd481, %p78;
	selp.f64 	%fd398, %fd397, %fd398, %p78;
$L__BB9_162:
	abs.f64 	%fd246, %fd398;
	abs.f64 	%fd247, %fd399;
	setp.lt.f64 	%p79, %fd246, %fd247;
	@%p79 bra 	$L__BB9_164;
	setp.lt.f64 	%p80, %fd247, %fd246;
	setp.lt.s64 	%p81, %rd481, %rd482;
	or.pred  	%p82, %p80, %p81;
	selp.b64 	%rd482, %rd481, %rd482, %p82;
	selp.f64 	%fd399, %fd398, %fd399, %p82;
$L__BB9_164:
	add.s64 	%rd474, %rd474, 1280;
	mov.u64 	%rd495, %rd482;
	mov.f64 	%fd409, %fd399;
$L__BB9_165:
	cvt.s64.s32 	%rd332, %r29;
	setp.ge.s64 	%p83, %rd474, %rd332;
	@%p83 bra 	$L__BB9_188;
	cvt.u32.u64 	%r17, %rd474;
	sub.s32 	%r18, %r29, %r17;
	setp.ge.s32 	%p84, %r16, %r18;
	@%p84 bra 	$L__BB9_188;
	not.b32 	%r30, %r16;
	add.s32 	%r31, %r29, %r30;
	sub.s32 	%r19, %r31, %r17;
	and.b32  	%r32, %r19, 768;
	setp.eq.s32 	%p85, %r32, 768;
	mov.u32 	%r372, %r16;
	@%p85 bra 	$L__BB9_173;
	cvt.u64.u32 	%rd334, %r16;
	add.s64 	%rd335, %rd474, %rd334;
	shl.b64 	%rd336, %rd335, 4;
	add.s64 	%rd485, %rd236, %rd336;
	shr.u32 	%r33, %r19, 8;
	add.s32 	%r34, %r33, 1;
	and.b32  	%r35, %r34, 3;
	neg.s32 	%r370, %r35;
	mov.u32 	%r372, %r16;
$L__BB9_169:
	.pragma "nounroll";
	mov.u64 	%rd176, %rd495;
	mov.f64 	%fd251, %fd409;
	// begin inline asm
	ld.global.nc.u64 %rd337, [%rd485];
	// end inline asm
	add.s64 	%rd340, %rd485, 8;
	// begin inline asm
	ld.global.nc.u64 %rd339, [%rd340];
	// end inline asm
	mov.b64 	%fd252, %rd337;
	abs.f64 	%fd253, %fd251;
	abs.f64 	%fd254, %fd252;
	setp.lt.f64 	%p86, %fd253, %fd254;
	mov.f64 	%fd409, %fd252;
	mov.u64 	%rd495, %rd339;
	@%p86 bra 	$L__BB9_172;
	setp.lt.f64 	%p87, %fd254, %fd253;
	mov.f64 	%fd409, %fd251;
	mov.u64 	%rd495, %rd176;
	@%p87 bra 	$L__BB9_172;
	setp.lt.s64 	%p88, %rd176, %rd339;
	selp.f64 	%fd409, %fd251, %fd252, %p88;
	min.s64 	%rd495, %rd176, %rd339;
$L__BB9_172:
	add.s32 	%r372, %r372, 256;
	add.s64 	%rd485, %rd485, 4096;
	add.s32 	%r370, %r370, 1;
	setp.ne.s32 	%p89, %r370, 0;
	@%p89 bra 	$L__BB9_169;
$L__BB9_173:
	setp.lt.u32 	%p90, %r19, 768;
	@%p90 bra 	$L__BB9_188;
	cvt.u64.u32 	%rd341, %r372;
	add.s64 	%rd342, %rd474, %rd341;
	shl.b64 	%rd343, %rd342, 4;
	add.s64 	%rd344, %rd343, %rd236;
	add.s64 	%rd490, %rd344, 12296;
$L__BB9_175:
	add.s64 	%rd346, %rd490, -12296;
	// begin inline asm
	ld.global.nc.u64 %rd345, [%rd346];
	// end inline asm
	add.s64 	%rd348, %rd490, -12288;
	// begin inline asm
	ld.global.nc.u64 %rd347, [%rd348];
	// end inline asm
	mov.b64 	%fd260, %rd345;
	abs.f64 	%fd261, %fd409;
	abs.f64 	%fd262, %fd260;
	setp.lt.f64 	%p91, %fd261, %fd262;
	mov.f64 	%fd406, %fd260;
	mov.u64 	%rd492, %rd347;
	@%p91 bra 	$L__BB9_178;
	setp.lt.f64 	%p92, %fd262, %fd261;
	mov.f64 	%fd406, %fd409;
	mov.u64 	%rd492, %rd495;
	@%p92 bra 	$L__BB9_178;
	setp.lt.s64 	%p93, %rd495, %rd347;
	selp.f64 	%fd406, %fd409, %fd260, %p93;
	min.s64 	%rd492, %rd495, %rd347;
$L__BB9_178:
	add.s64 	%rd350, %rd490, -8200;
	// begin inline asm
	ld.global.nc.u64 %rd349, [%rd350];
	// end inline asm
	add.s64 	%rd352, %rd490, -8192;
	// begin inline asm
	ld.global.nc.u64 %rd351, [%rd352];
	// end inline asm
	mov.b64 	%fd265, %rd349;
	abs.f64 	%fd266, %fd406;
	abs.f64 	%fd267, %fd265;
	setp.lt.f64 	%p94, %fd266, %fd267;
	mov.f64 	%fd407, %fd265;
	mov.u64 	%rd493, %rd351;
	@%p94 bra 	$L__BB9_181;
	setp.lt.f64 	%p95, %fd267, %fd266;
	mov.f64 	%fd407, %fd406;
	mov.u64 	%rd493, %rd492;
	@%p95 bra 	$L__BB9_181;
	setp.lt.s64 	%p96, %rd492, %rd351;
	selp.f64 	%fd407, %fd406, %fd265, %p96;
	min.s64 	%rd493, %rd492, %rd351;
$L__BB9_181:
	add.s64 	%rd354, %rd490, -4104;
	// begin inline asm
	ld.global.nc.u64 %rd353, [%rd354];
	// end inline asm
	add.s64 	%rd356, %rd490, -4096;
	// begin inline asm
	ld.global.nc.u64 %rd355, [%rd356];
	// end inline asm
	mov.b64 	%fd270, %rd353;
	abs.f64 	%fd271, %fd407;
	abs.f64 	%fd272, %fd270;
	setp.lt.f64 	%p97, %fd271, %fd272;
	mov.f64 	%fd408, %fd270;
	mov.u64 	%rd494, %rd355;
	@%p97 bra 	$L__BB9_184;
	setp.lt.f64 	%p98, %fd272, %fd271;
	mov.f64 	%fd408, %fd407;
	mov.u64 	%rd494, %rd493;
	@%p98 bra 	$L__BB9_184;
	setp.lt.s64 	%p99, %rd493, %rd355;
	selp.f64 	%fd408, %fd407, %fd270, %p99;
	min.s64 	%rd494, %rd493, %rd355;
$L__BB9_184:
	add.s64 	%rd358, %rd490, -8;
	// begin inline asm
	ld.global.nc.u64 %rd357, [%rd358];
	// end inline asm
	// begin inline asm
	ld.global.nc.u64 %rd359, [%rd490];
	// end inline asm
	mov.b64 	%fd275, %rd357;
	abs.f64 	%fd276, %fd408;
	abs.f64 	%fd277, %fd275;
	setp.lt.f64 	%p100, %fd276, %fd277;
	mov.f64 	%fd409, %fd275;
	mov.u64 	%rd495, %rd359;
	@%p100 bra 	$L__BB9_187;
	setp.lt.f64 	%p101, %fd277, %fd276;
	mov.f64 	%fd409, %fd408;
	mov.u64 	%rd495, %rd494;
	@%p101 bra 	$L__BB9_187;
	setp.lt.s64 	%p102, %rd494, %rd359;
	selp.f64 	%fd409, %fd408, %fd275, %p102;
	min.s64 	%rd495, %rd494, %rd359;
$L__BB9_187:
	add.s32 	%r372, %r372, 1024;
	add.s64 	%rd490, %rd490, 16384;
	setp.lt.s32 	%p103, %r372, %r18;
	@%p103 bra 	$L__BB9_175;
$L__BB9_188:
	// begin inline asm
	mov.u32 %r36, %laneid;
	// end inline asm
	mov.b64 	%rd361, %fd409;
	mov.b64 	{%r38, %r43}, %rd361;
	mov.b32 	%r54, 1;
	mov.b32 	%r55, 31;
	mov.b32 	%r56, -1;
	// begin inline asm
	shfl.sync.down.b32 %r37, %r38, %r54, %r55, %r56;
	// end inline asm
	// begin inline asm
	shfl.sync.down.b32 %r42, %r43, %r54, %r55, %r56;
	// end inline asm
	mov.b64 	%rd362, {%r37, %r42};
	mov.b64 	%fd281, %rd362;
	mov.b64 	{%r48, %r53}, %rd495;
	// begin inline asm
	shfl.sync.down.b32 %r47, %r48, %r54, %r55, %r56;
	// end inline asm
	// begin inline asm
	shfl.sync.down.b32 %r52, %r53, %r54, %r55, %r56;
	// end inline asm
	mov.b64 	%rd200, {%r47, %r52};
	setp.gt.s32 	%p104, %r36, 30;
	mov.f64 	%fd411, %fd409;
	mov.u64 	%rd497, %rd495;
	@%p104 bra 	$L__BB9_192;
	abs.f64 	%fd282, %fd409;
	abs.f64 	%fd283, %fd281;
	setp.lt.f64 	%p105, %fd282, %fd283;
	mov.f64 	%fd411, %fd281;
	mov.u64 	%rd497, %rd200;
	@%p105 bra 	$L__BB9_192;
	setp.lt.f64 	%p106, %fd283, %fd282;
	mov.f64 	%fd411, %fd409;
	mov.u64 	%rd497, %rd495;
	@%p106 bra 	$L__BB9_192;
	setp.lt.s64 	%p107, %rd495, %rd200;
	selp.f64 	%fd411, %fd409, %fd281, %p107;
	min.s64 	%rd497, %rd495, %rd200;
$L__BB9_192:
	mov.b64 	%rd363, %fd411;
	mov.b64 	{%r58, %r63}, %rd363;
	mov.b32 	%r74, 2;
	mov.b32 	%r75, 31;
	mov.b32 	%r76, -1;
	// begin inline asm
	shfl.sync.down.b32 %r57, %r58, %r74, %r75, %r76;
	// end inline asm
	// begin inline asm
	shfl.sync.down.b32 %r62, %r63, %r74, %r75, %r76;
	// end inline asm
	mov.b64 	%rd364, {%r57, %r62};
	mov.b64 	%fd286, %rd364;
	mov.b64 	{%r68, %r73}, %rd497;
	// begin inline asm
	shfl.sync.down.b32 %r67, %r68, %r74, %r75, %r76;
	// end inline asm
	// begin inline asm
	shfl.sync.down.b32 %r72, %r73, %r74, %r75, %r76;
	// end inline asm
	mov.b64 	%rd203, {%r67, %r72};
	setp.gt.s32 	%p108, %r36, 29;
	mov.f64 	%fd412, %fd411;
	mov.u64 	%rd498, %rd497;
	@%p108 bra 	$L__BB9_196;
	abs.f64 	%fd287, %fd411;
	abs.f64 	%fd288, %fd286;
	setp.lt.f64 	%p109, %fd287, %fd288;
	mov.f64 	%fd412, %fd286;
	mov.u64 	%rd498, %rd203;
	@%p109 bra 	$L__BB9_196;
	setp.lt.f64 	%p110, %fd288, %fd287;
	mov.f64 	%fd412, %fd411;
	mov.u64 	%rd498, %rd497;
	@%p110 bra 	$L__BB9_196;
	setp.lt.s64 	%p111, %rd497, %rd203;
	selp.f64 	%fd412, %fd411, %fd286, %p111;
	min.s64 	%rd498, %rd497, %rd203;
$L__BB9_196:
	mov.b64 	%rd365, %fd412;
	mov.b64 	{%r78, %r83}, %rd365;
	mov.b32 	%r94, 4;
	mov.b32 	%r95, 31;
	mov.b32 	%r96, -1;
	// begin inline asm
	shfl.sync.down.b32 %r77, %r78, %r94, %r95, %r96;
	// end inline asm
	// begin inline asm
	shfl.sync.down.b32 %r82, %r83, %r94, %r95, %r96;
	// end inline asm
	mov.b64 	%rd366, {%r77, %r82};
	mov.b64 	%fd291, %rd366;
	mov.b64 	{%r88, %r93}, %rd498;
	// begin inline asm
	shfl.sync.down.b32 %r87, %r88, %r94, %r95, %r96;
	// end inline asm
	// begin inline asm
	shfl.sync.down.b32 %r92, %r93, %r94, %r95, %r96;
	// end inline asm
	mov.b64 	%rd206, {%r87, %r92};
	setp.gt.s32 	%p112, %r36, 27;
	mov.f64 	%fd413, %fd412;
	mov.u64 	%rd499, %rd498;
	@%p112 bra 	$L__BB9_200;
	abs.f64 	%fd292, %fd412;
	abs.f64 	%fd293, %fd291;
	setp.lt.f64 	%p113, %fd292, %fd293;
	mov.f64 	%fd413, %fd291;
	mov.u64 	%rd499, %rd206;
	@%p113 bra 	$L__BB9_200;
	setp.lt.f64 	%p114, %fd293, %fd292;
	mov.f64 	%fd413, %fd412;
	mov.u64 	%rd499, %rd498;
	@%p114 bra 	$L__BB9_200;
	setp.lt.s64 	%p115, %rd498, %rd206;
	selp.f64 	%fd413, %fd412, %fd291, %p115;
	min.s64 	%rd499, %rd498, %rd206;
$L__BB9_200:
	mov.b64 	%rd367, %fd413;
	mov.b64 	{%r98, %r103}, %rd367;
	mov.b32 	%r114, 8;
	mov.b32 	%r115, 31;
	mov.b32 	%r116, -1;
	// begin inline asm
	shfl.sync.down.b32 %r97, %r98, %r114, %r115, %r116;
	// end inline asm
	// begin inline asm
	shfl.sync.down.b32 %r102, %r103, %r114, %r115, %r116;
	// end inline asm
	mov.b64 	%rd368, {%r97, %r102};
	mov.b64 	%fd296, %rd368;
	mov.b64 	{%r108, %r113}, %rd499;
	// begin inline asm
	shfl.sync.down.b32 %r107, %r108, %r114, %r115, %r116;
	// end inline asm
	// begin inline asm
	shfl.sync.down.b32 %r112, %r113, %r114, %r115, %r116;
	// end inline asm
	mov.b64 	%rd209, {%r107, %r112};
	setp.gt.s32 	%p116, %r36, 23;
	mov.f64 	%fd414, %fd413;
	mov.u64 	%rd500, %rd499;
	@%p116 bra 	$L__BB9_204;
	abs.f64 	%fd297, %fd413;
	abs.f64 	%fd298, %fd296;
	setp.lt.f64 	%p117, %fd297, %fd298;
	mov.f64 	%fd414, %fd296;
	mov.u64 	%rd500, %rd209;
	@%p117 bra 	$L__BB9_204;
	setp.lt.f64 	%p118, %fd298, %fd297;
	mov.f64 	%fd414, %fd413;
	mov.u64 	%rd500, %rd499;
	@%p118 bra 	$L__BB9_204;
	setp.lt.s64 	%p119, %rd499, %rd209;
	selp.f64 	%fd414, %fd413, %fd296, %p119;
	min.s64 	%rd500, %rd499, %rd209;
$L__BB9_204:
	mov.b64 	%rd369, %fd414;
	mov.b64 	{%r118, %r123}, %rd369;
	mov.b32 	%r134, 16;
	mov.b32 	%r135, 31;
	mov.b32 	%r136, -1;
	// begin inline asm
	shfl.sync.down.b32 %r117, %r118, %r134, %r135, %r136;
	// end inline asm
	// begin inline asm
	shfl.sync.down.b32 %r122, %r123, %r134, %r135, %r136;
	// end inline asm
	mov.b64 	%rd370, {%r117, %r122};
	mov.b64 	%fd301, %rd370;
	mov.b64 	{%r128, %r133}, %rd500;
	// begin inline asm
	shfl.sync.down.b32 %r127, %r128, %r134, %r135, %r136;
	// end inline asm
	// begin inline asm
	shfl.sync.down.b32 %r132, %r133, %r134, %r135, %r136;
	// end inline asm
	mov.b64 	%rd212, {%r127, %r132};
	setp.gt.s32 	%p120, %r36, 15;
	mov.f64 	%fd422, %fd414;
	mov.u64 	%rd508, %rd500;
	@%p120 bra 	$L__BB9_208;
	abs.f64 	%fd302, %fd414;
	abs.f64 	%fd303, %fd301;
	setp.lt.f64 	%p121, %fd302, %fd303;
	mov.f64 	%fd422, %fd301;
	mov.u64 	%rd508, %rd212;
	@%p121 bra 	$L__BB9_208;
	setp.lt.f64 	%p122, %fd303, %fd302;
	mov.f64 	%fd422, %fd414;
	mov.u64 	%rd508, %rd500;
	@%p122 bra 	$L__BB9_208;
	setp.lt.s64 	%p123, %rd500, %rd212;
	selp.f64 	%fd422, %fd414, %fd301, %p123;
	min.s64 	%rd508, %rd500, %rd212;
$L__BB9_208:
	setp.ne.s32 	%p124, %r36, 0;
	@%p124 bra 	$L__BB9_210;
	shr.u32 	%r137, %r16, 1;
	and.b32  	%r138, %r137, 496;
	mov.u32 	%r139, _ZN6thrust24THRUST_300001_SM_1000_NS8cuda_cub4core6detail5shmemE;
	add.s32 	%r140, %r139, %r138;
	st.shared.f64 	[%r140+8], %fd422;
	st.shared.u64 	[%r140+16], %rd508;
$L__BB9_210:
	bar.sync 	0;
	setp.ne.s32 	%p125, %r16, 0;
	@%p125 bra 	$L__BB9_232;
	ld.shared.f64 	%fd306, [_ZN6thrust24THRUST_300001_SM_1000_NS8cuda_cub4core6detail5shmemE+24];
	ld.shared.u64 	%rd215, [_ZN6thrust24THRUST_300001_SM_1000_NS8cuda_cub4core6detail5shmemE+32];
	abs.f64 	%fd307, %fd422;
	abs.f64 	%fd308, %fd306;
	setp.lt.f64 	%p126, %fd307, %fd308;
	mov.f64 	%fd416, %fd306;
	mov.u64 	%rd502, %rd215;
	@%p126 bra 	$L__BB9_214;
	setp.lt.f64 	%p127, %fd308, %fd307;
	mov.f64 	%fd416, %fd422;
	mov.u64 	%rd502, %rd508;
	@%p127 bra 	$L__BB9_214;
	setp.lt.s64 	%p128, %rd508, %rd215;
	selp.f64 	%fd416, %fd422, %fd306, %p128;
	min.s64 	%rd502, %rd508, %rd215;
$L__BB9_214:
	ld.shared.f64 	%fd311, [_ZN6thrust24THRUST_300001_SM_1000_NS8cuda_cub4core6detail5shmemE+40];
	ld.shared.u64 	%rd218, [_ZN6thrust24THRUST_300001_SM_1000_NS8cuda_cub4core6detail5shmemE+48];
	abs.f64 	%fd312, %fd416;
	abs.f64 	%fd313, %fd311;
	setp.lt.f64 	%p129, %fd312, %fd313;
	mov.f64 	%fd417, %fd311;
	mov.u64 	%rd503, %rd218;
	@%p129 bra 	$L__BB9_217;
	setp.lt.f64 	%p130, %fd313, %fd312;
	mov.f64 	%fd417, %fd416;
	mov.u64 	%rd503, %rd502;
	@%p130 bra 	$L__BB9_217;
	setp.lt.s64 	%p131, %rd502, %rd218;
	selp.f64 	%fd417, %fd416, %fd311, %p131;
	min.s64 	%rd503, %rd502, %rd218;
$L__BB9_217:
	ld.shared.f64 	%fd316, [_ZN6thrust24THRUST_300001_SM_1000_NS8cuda_cub4core6detail5shmemE+56];
	ld.shared.u64 	%rd221, [_ZN6thrust24THRUST_300001_SM_1000_NS8cuda_cub4core6detail5shmemE+64];
	abs.f64 	%fd317, %fd417;
	abs.f64 	%fd318, %fd316;
	setp.lt.f64 	%p132, %fd317, %fd318;
	mov.f64 	%fd418, %fd316;
	mov.u64 	%rd504, %rd221;
	@%p132 bra 	$L__BB9_220;
	setp.lt.f64 	%p133, %fd318, %fd317;
	mov.f64 	%fd418, %fd417;
	mov.u64 	%rd504, %rd503;
	@%p133 bra 	$L__BB9_220;
	setp.lt.s64 	%p134, %rd503, %rd221;
	selp.f64 	%fd418, %fd417, %fd316, %p134;
	min.s64 	%rd504, %rd503, %rd221;
$L__BB9_220:
	ld.shared.f64 	%fd321, [_ZN6thrust24THRUST_300001_SM_1000_NS8cuda_cub4core6detail5shmemE+72];
	ld.shared.u64 	%rd224, [_ZN6thrust24THRUST_300001_SM_1000_NS8cuda_cub4core6detail5shmemE+80];
	abs.f64 	%fd322, %fd418;
	abs.f64 	%fd323, %fd321;
	setp.lt.f64 	%p135, %fd322, %fd323;
	mov.f64 	%fd419, %fd321;
	mov.u64 	%rd505, %rd224;
	@%p135 bra 	$L__BB9_223;
	setp.lt.f64 	%p136, %fd323, %fd322;
	mov.f64 	%fd419, %fd418;
	mov.u64 	%rd505, %rd504;
	@%p136 bra 	$L__BB9_223;
	setp.lt.s64 	%p137, %rd504, %rd224;
	selp.f64 	%fd419, %fd418, %fd321, %p137;
	min.s64 	%rd505, %rd504, %rd224;
$L__BB9_223:
	ld.shared.f64 	%fd326, [_ZN6thrust24THRUST_300001_SM_1000_NS8cuda_cub4core6detail5shmemE+88];
	ld.shared.u64 	%rd227, [_ZN6thrust24THRUST_300001_SM_1000_NS8cuda_cub4core6detail5shmemE+96];
	abs.f64 	%fd327, %fd419;
	abs.f64 	%fd328, %fd326;
	setp.lt.f64 	%p138, %fd327, %fd328;
	mov.f64 	%fd420, %fd326;
	mov.u64 	%rd506, %rd227;
	@%p138 bra 	$L__BB9_226;
	setp.lt.f64 	%p139, %fd328, %fd327;
	mov.f64 	%fd420, %fd419;
	mov.u64 	%rd506, %rd505;
	@%p139 bra 	$L__BB9_226;
	setp.lt.s64 	%p140, %rd505, %rd227;
	selp.f64 	%fd420, %fd419, %fd326, %p140;
	min.s64 	%rd506, %rd505, %rd227;
$L__BB9_226:
	ld.shared.f64 	%fd331, [_ZN6thrust24THRUST_300001_SM_1000_NS8cuda_cub4core6detail5shmemE+104];
	ld.shared.u64 	%rd230, [_ZN6thrust24THRUST_300001_SM_1000_NS8cuda_cub4core6detail5shmemE+112];
	abs.f64 	%fd332, %fd420;
	abs.f64 	%fd333, %fd331;
	setp.lt.f64 	%p141, %fd332, %fd333;
	mov.f64 	%fd421, %fd331;
	mov.u64 	%rd507, %rd230;
	@%p141 bra 	$L__BB9_229;
	setp.lt.f64 	%p142, %fd333, %fd332;
	mov.f64 	%fd421, %fd420;
	mov.u64 	%rd507, %rd506;
	@%p142 bra 	$L__BB9_229;
	setp.lt.s64 	%p143, %rd506, %rd230;
	selp.f64 	%fd421, %fd420, %fd331, %p143;
	min.s64 	%rd507, %rd506, %rd230;
$L__BB9_229:
	ld.shared.f64 	%fd336, [_ZN6thrust24THRUST_300001_SM_1000_NS8cuda_cub4core6detail5shmemE+120];
	ld.shared.u64 	%rd233, [_ZN6thrust24THRUST_300001_SM_1000_NS8cuda_cub4core6detail5shmemE+128];
	abs.f64 	%fd337, %fd421;
	abs.f64 	%fd338, %fd336;
	setp.lt.f64 	%p144, %fd337, %fd338;
	mov.u64 	%rd508, %rd233;
	mov.f64 	%fd422, %fd336;
	@%p144 bra 	$L__BB9_232;
	setp.lt.f64 	%p145, %fd338, %fd337;
	mov.u64 	%rd508, %rd507;
	mov.f64 	%fd422, %fd421;
	@%p145 bra 	$L__BB9_232;
	setp.lt.s64 	%p146, %rd507, %rd233;
	selp.f64 	%fd422, %fd421, %fd336, %p146;
	min.s64 	%rd508, %rd507, %rd233;
$L__BB9_232:
	mov.u32 	%r364, %tid.x;
	setp.ne.s32 	%p263, %r364, 0;
	@%p263 bra 	$L__BB9_234;
	ld.param.u64 	%rd421, [_ZN6thrust24THRUST_300001_SM_1000_NS8cuda_cub4core6detail13_kernel_agentINS1_8__reduce11ReduceAgentIPN4cuda3std3__45tupleIJdlEEESC_SB_lNS1_9__extrema9arg_max_fIdl7CompareEEEEJSC_SC_iSG_EEEvDpT0__param_1];
	cvta.to.global.u64 	%rd420, %rd421;
	st.global.f64 	[%rd420], %fd422;
	st.global.u64 	[%rd420+8], %rd508;
$L__BB9_234:
	ret;

}
	// .globl	_ZN3cub18CUB_300001_SM_10006detail11EmptyKernelIvEEvv
.visible .entry _ZN3cub18CUB_300001_SM_10006detail11EmptyKernelIvEEvv()
{


	ret;

}


// ===== COMPILED SASS (sm_100) =====

	.target	sm_100

	.elftype	@"ET_EXEC"


//--------------------- .note.nv.tkinfo           --------------------------
	.section	.note.nv.tkinfo,"",@"SHT_NOTE"
	.sectionflags	@"SHF_NOTE_NV_TKINFO"
	.tkinfo
        /*0018*/ 	.word	0x00000002
        /*0030*/ 	.string	""
        /*0030*/ 	.string	"ptxas"
        /*0030*/ 	.string	"Cuda compilation tools, release 13.0, V13.0.88"
        /*0030*/ 	.string	"Build cuda_13.0.r13.0/compiler.36424714_0"
        /*0030*/ 	.string	"-arch sm_100 -m 64 "



//--------------------- .note.nv.cuinfo           --------------------------
	.section	.note.nv.cuinfo,"",@"SHT_NOTE"
	.sectionflags	@"SHF_NOTE_NV_CUINFO"
        /*0018*/ 	.short	0x0002
        /*001a*/ 	.short	0x0064
        /*001c*/ 	.short	0x0082
	.zero		2


//--------------------- .nv.info                  --------------------------
	.section	.nv.info,"",@"SHT_CUDA_INFO"
	.align	4


	//----- nvinfo : EIATTR_REGCOUNT
	.align		4
        /*0000*/ 	.byte	0x04, 0x2f
        /*0002*/ 	.short	(.L_46 - .L_45)
	.align		4
.L_45:
        /*0004*/ 	.word	index@(_Z16kernel_swap_rowsPdiiii)
        /*0008*/ 	.word	0x0000001e


	//----- nvinfo : EIATTR_FRAME_SIZE
	.align		4
.L_46:
        /*000c*/ 	.byte	0x04, 0x11
        /*000e*/ 	.short	(.L_48 - .L_47)
	.align		4
.L_47:
        /*0010*/ 	.word	index@(_Z16kernel_swap_rowsPdiiii)
        /*0014*/ 	.word	0x00000000


	//----- nvinfo : EIATTR_REGCOUNT
	.align		4
.L_48:
        /*0018*/ 	.byte	0x04, 0x2f
        /*001a*/ 	.short	(.L_50 - .L_49)
	.align		4
.L_49:
        /*001c*/ 	.word	index@(_Z20kernel_gaussian_stepPdiiii)
        /*0020*/ 	.word	0x00000024


	//----- nvinfo : EIATTR_FRAME_SIZE
	.align		4
.L_50:
        /*0024*/ 	.byte	0x04, 0x11
        /*0026*/ 	.short	(.L_52 - .L_51)
	.align		4
.L_51:
        /*0028*/ 	.word	index@($__internal_0_$__cuda_sm20_div_rn_f64_full)
        /*002c*/ 	.word	0x00000000


	//----- nvinfo : EIATTR_FRAME_SIZE
	.align		4
.L_52:
        /*0030*/ 	.byte	0x04, 0x11
        /*0032*/ 	.short	(.L_54 - .L_53)
	.align		4
.L_53:
        /*0034*/ 	.word	index@(_Z20kernel_gaussian_stepPdiiii)
        /*0038*/ 	.word	0x00000000


	//----- nvinfo : EIATTR_REGCOUNT
	.align		4
.L_54:
        /*003c*/ 	.byte	0x04, 0x2f
        /*003e*/ 	.short	(.L_56 - .L_55)
	.align		4
.L_55:
        /*0040*/ 	.word	index@(_ZN6thrust24THRUST_300001_SM_1000_NS8cuda_cub4core6detail13_kernel_agentINS1_8__reduce11ReduceAgentINS0_12zip_iteratorIN4cuda3std3__45tupleIJNS0_10device_ptrIdEENS0_17counting_iteratorIlNS0_11use_defaultESF_SF_EEEEEEEPNSB_IJdlEEESJ_iNS1_9__extrema9arg_max_fIdl7CompareEEEEJSI_SK_iSO_EEEvDpT0_)
        /*0044*/ 	.word	0x00000020


	//----- nvinfo : EIATTR_FRAME_SIZE
	.align		4
.L_56:
        /*0048*/ 	.byte	0x04, 0x11
        /*004a*/ 	.short	(.L_58 - .L_57)
	.align		4
.L_57:
        /*004c*/ 	.word	index@(_ZN6thrust24THRUST_300001_SM_1000_NS8cuda_cub4core6detail13_kernel_agentINS1_8__reduce11ReduceAgentINS0_12zip_iteratorIN4cuda3std3__45tupleIJNS0_10device_ptrIdEENS0_17counting_iteratorIlNS0_11use_defaultESF_SF_EEEEEEEPNSB_IJdlEEESJ_iNS1_9__extrema9arg_max_fIdl7CompareEEEEJSI_SK_iSO_EEEvDpT0_)
        /*0050*/ 	.word	0x00000000


	//----- nvinfo : EIATTR_REGCOUNT
	.align		4
.L_58:
        /*0054*/ 	.byte	0x04, 0x2f
        /*0056*/ 	.short	(.L_60 - .L_59)
	.align		4
.L_59:
        /*0058*/ 	.word	index@(_ZN6thrust24THRUST_300001_SM_1000_NS8cuda_cub4core6detail13_kernel_agentINS1_8__reduce11ReduceAgentINS0_12zip_iteratorIN4cuda3std3__45tupleIJNS0_10device_ptrIdEENS0_17counting_iteratorIlNS0_11use_defaultESF_SF_EEEEEEEPNSB_IJdlEEESJ_iNS1_9__extrema9arg_max_fIdl7CompareEEEEJSI_SK_iN3cub18CUB_300001_SM_100013GridEvenShareIiEENSR_9GridQueueIjEESO_EEEvDpT0_)
        /*005c*/ 	.word	0x00000028


	//----- nvinfo : EIATTR_FRAME_SIZE
	.align		4
.L_60:
        /*0060*/ 	.byte	0x04, 0x11
        /*0062*/ 	.short	(.L_62 - .L_61)
	.align		4
.L_61:
        /*0064*/ 	.word	index@(_ZN6thrust24THRUST_300001_SM_1000_NS8cuda_cub4core6detail13_kernel_agentINS1_8__reduce11ReduceAgentINS0_12zip_iteratorIN4cuda3std3__45tupleIJNS0_10device_ptrIdEENS0_17counting_iteratorIlNS0_11use_defaultESF_SF_EEEEEEEPNSB_IJdlEEESJ_iNS1_9__extrema9arg_max_fIdl7CompareEEEEJSI_SK_iN3cub18CUB_300001_SM_100013GridEvenShareIiEENSR_9GridQueueIjEESO_EEEvDpT0_)
        /*0068*/ 	.word	0x00000000


	//----- nvinfo : EIATTR_REGCOUNT
	.align		4
.L_62:
        /*006c*/ 	.byte	0x04, 0x2f
        /*006e*/ 	.short	(.L_64 - .L_63)
	.align		4
.L_63:
        /*0070*/ 	.word	index@(_ZN6thrust24THRUST_300001_SM_1000_NS8cuda_cub4core6detail13_kernel_agentINS1_8__reduce10DrainAgentIiEEJN3cub18CUB_300001_SM_10009GridQueueIjEEiEEEvDpT0_)
        /*0074*/ 	.word	0x00000008


	//----- nvinfo : EIATTR_FRAME_SIZE
	.align		4
.L_64:
        /*0078*/ 	.byte	0x04, 0x11
        /*007a*/ 	.short	(.L_66 - .L_65)
	.align		4
.L_65:
        /*007c*/ 	.word	index@(_ZN6thrust24THRUST_300001_SM_1000_NS8cuda_cub4core6detail13_kernel_agentINS1_8__reduce10DrainAgentIiEEJN3cub18CUB_300001_SM_10009GridQueueIjEEiEEEvDpT0_)
        /*0080*/ 	.word	0x00000000


	//----- nvinfo : EIATTR_REGCOUNT
	.align		4
.L_66:
        /*0084*/ 	.byte	0x04, 0x2f
        /*0086*/ 	.short	(.L_68 - .L_67)
	.align		4
.L_67:
        /*0088*/ 	.word	index@(_ZN6thrust24THRUST_300001_SM_1000_NS8cuda_cub4core6detail13_kernel_agentINS1_8__reduce11ReduceAgentIPN4cuda3std3__45tupleIJdlEEESC_SB_iNS1_9__extrema9arg_max_fIdl7CompareEEEEJSC_SC_iSG_EEEvDpT0_)
        /*008c*/ 	.word	0x00000020


	//----- nvinfo : EIATTR_FRAME_SIZE
	.align		4
.L_68:
        /*0090*/ 	.byte	0x04, 0x11
        /*0092*/ 	.short	(.L_70 - .L_69)
	.align		4
.L_69:
        /*0094*/ 	.word	index@(_ZN6thrust24THRUST_300001_SM_1000_NS8cuda_cub4core6detail13_kernel_agentINS1_8__reduce11ReduceAgentIPN4cuda3std3__45tupleIJdlEEESC_SB_iNS1_9__extrema9arg_max_fIdl7CompareEEEEJSC_SC_iSG_EEEvDpT0_)
        /*0098*/ 	.word	0x00000000


	//----- nvinfo : EIATTR_REGCOUNT
	.align		4
.L_70:
        /*009c*/ 	.byte	0x04, 0x2f
        /*009e*/ 	.short	(.L_72 - .L_71)
	.align		4
.L_71:
        /*00a0*/ 	.word	index@(_ZN6thrust24THRUST_300001_SM_1000_NS8cuda_cub4core6detail13_kernel_agentINS1_8__reduce11ReduceAgentINS0_12zip_iteratorIN4cuda3std3__45tupleIJNS0_10device_ptrIdEENS0_17counting_iteratorIlNS0_11use_defaultESF_SF_EEEEEEEPNSB_IJdlEEESJ_lNS1_9__extrema9arg_max_fIdl7CompareEEEEJSI_SK_lSO_EEEvDpT0_)
        /*00a4*/ 	.word	0x00000020


	//----- nvinfo : EIATTR_FRAME_SIZE
	.align		4
.L_72:
        /*00a8*/ 	.byte	0x04, 0x11
        /*00aa*/ 	.short	(.L_74 - .L_73)
	.align		4
.L_73:
        /*00ac*/ 	.word	index@(_ZN6thrust24THRUST_300001_SM_1000_NS8cuda_cub4core6detail13_kernel_agentINS1_8__reduce11ReduceAgentINS0_12zip_iteratorIN4cuda3std3__45tupleIJNS0_10device_ptrIdEENS0_17counting_iteratorIlNS0_11use_defaultESF_SF_EEEEEEEPNSB_IJdlEEESJ_lNS1_9__extrema9arg_max_fIdl7CompareEEEEJSI_SK_lSO_EEEvDpT0_)
        /*00b0*/ 	.word	0x00000000


	//----- nvinfo : EIATTR_REGCOUNT
	.align		4
.L_74:
        /*00b4*/ 	.byte	0x04, 0x2f
        /*00b6*/ 	.short	(.L_76 - .L_75)
	.align		4
.L_75:
        /*00b8*/ 	.word	index@(_ZN6thrust24THRUST_300001_SM_1000_NS8cuda_cub4core6detail13_kernel_agentINS1_8__reduce11ReduceAgentINS0_12zip_iteratorIN4cuda3std3__45tupleIJNS0_10device_ptrIdEENS0_17counting_iteratorIlNS0_11use_defaultESF_SF_EEEEEEEPNSB_IJdlEEESJ_lNS1_9__extrema9arg_max_fIdl7CompareEEEEJSI_SK_lN3cub18CUB_300001_SM_100013GridEvenShareIlEENSR_9GridQueueIyEESO_EEEvDpT0_)
        /*00bc*/ 	.word	0x00000020


	//----- nvinfo : EIATTR_FRAME_SIZE
	.align		4
.L_76:
        /*00c0*/ 	.byte	0x04, 0x11
        /*00c2*/ 	.short	(.L_78 - .L_77)
	.align		4
.L_77:
        /*00c4*/ 	.word	index@(_ZN6thrust24THRUST_300001_SM_1000_NS8cuda_cub4core6detail13_kernel_agentINS1_8__reduce11ReduceAgentINS0_12zip_iteratorIN4cuda3std3__45tupleIJNS0_10device_ptrIdEENS0_17counting_iteratorIlNS0_11use_defaultESF_SF_EEEEEEEPNSB_IJdlEEESJ_lNS1_9__extrema9arg_max_fIdl7CompareEEEEJSI_SK_lN3cub18CUB_300001_SM_100013GridEvenShareIlEENSR_9GridQueueIyEESO_EEEvDpT0_)
        /*00c8*/ 	.word	0x00000000


	//----- nvinfo : EIATTR_REGCOUNT
	.align		4
.L_78:
        /*00cc*/ 	.byte	0x04, 0x2f
        /*00ce*/ 	.short	(.L_80 - .L_79)
	.align		4
.L_79:
        /*00d0*/ 	.word	index@(_ZN6thrust24THRUST_300001_SM_1000_NS8cuda_cub4core6detail13_kernel_agentINS1_8__reduce10DrainAgentIlEEJN3cub18CUB_300001_SM_10009GridQueueIyEElEEEvDpT0_)
        /*00d4*/ 	.word	0x00000008


	//----- nvinfo : EIATTR_FRAME_SIZE
	.align		4
.L_80:
        /*00d8*/ 	.byte	0x04, 0x11
        /*00da*/ 	.short	(.L_82 - .L_81)
	.align		4
.L_81:
        /*00dc*/ 	.word	index@(_ZN6thrust24THRUST_300001_SM_1000_NS8cuda_cub4core6detail13_kernel_agentINS1_8__reduce10DrainAgentIlEEJN3cub18CUB_300001_SM_10009GridQueueIyEElEEEvDpT0_)
        /*00e0*/ 	.word	0x00000000


	//----- nvinfo : EIATTR_REGCOUNT
	.align		4
.L_82:
        /*00e4*/ 	.byte	0x04, 0x2f
        /*00e6*/ 	.short	(.L_84 - .L_83)
	.align		4
.L_83:
        /*00e8*/ 	.word	index@(_ZN6thrust24THRUST_300001_SM_1000_NS8cuda_cub4core6detail13_kernel_agentINS1_8__reduce11ReduceAgentIPN4cuda3std3__45tupleIJdlEEESC_SB_lNS1_9__extrema9arg_max_fIdl7CompareEEEEJSC_SC_iSG_EEEvDpT0_)
        /*00ec*/ 	.word	0x00000020


	//----- nvinfo : EIATTR_FRAME_SIZE
	.align		4
.L_84:
        /*00f0*/ 	.byte	0x04, 0x11
        /*00f2*/ 	.short	(.L_86 - .L_85)
	.align		4
.L_85:
        /*00f4*/ 	.word	index@(_ZN6thrust24THRUST_300001_SM_1000_NS8cuda_cub4core6detail13_kernel_agentINS1_8__reduce11ReduceAgentIPN4cuda3std3__45tupleIJdlEEESC_SB_lNS1_9__extrema9arg_max_fIdl7CompareEEEEJSC_SC_iSG_EEEvDpT0_)
        /*00f8*/ 	.word	0x00000000


	//----- nvinfo : EIATTR_REGCOUNT
	.align		4
.L_86:
        /*00fc*/ 	.byte	0x04, 0x2f
        /*00fe*/ 	.short	(.L_88 - .L_87)
	.align		4
.L_87:
        /*0100*/ 	.word	index@(_ZN3cub18CUB_300001_SM_10006detail11EmptyKernelIvEEvv)
        /*0104*/ 	.word	0x00000004


	//----- nvinfo : EIATTR_FRAME_SIZE
	.align		4
.L_88:
        /*0108*/ 	.byte	0x04, 0x11
        /*010a*/ 	.short	(.L_90 - .L_89)
	.align		4
.L_89:
        /*010c*/ 	.word	index@(_ZN3cub18CUB_300001_SM_10006detail11EmptyKernelIvEEvv)
        /*0110*/ 	.word	0x00000000


	//----- nvinfo : EIATTR_MIN_STACK_SIZE
	.align		4
.L_90:
        /*0114*/ 	.byte	0x04, 0x12
        /*0116*/ 	.short	(.L_92 - .L_91)
	.align		4
.L_91:
        /*0118*/ 	.word	index@(_ZN3cub18CUB_300001_SM_10006detail11EmptyKernelIvEEvv)
        /*011c*/ 	.word	0x00000000


	//----- nvinfo : EIATTR_MIN_STACK_SIZE
	.align		4
.L_92:
        /*0120*/ 	.byte	0x04, 0x12
        /*0122*/ 	.short	(.L_94 - .L_93)
	.align		4
.L_93:
        /*0124*/ 	.word	index@(_ZN6thrust24THRUST_300001_SM_1000_NS8cuda_cub4core6detail13_kernel_agentINS1_8__reduce11ReduceAgentIPN4cuda3std3__45tupleIJdlEEESC_SB_lNS1_9__extrema9arg_max_fIdl7CompareEEEEJSC_SC_iSG_EEEvDpT0_)
        /*0128*/ 	.word	0x00000000


	//----- nvinfo : EIATTR_MIN_STACK_SIZE
	.align		4
.L_94:
        /*012c*/ 	.byte	0x04, 0x12
        /*012e*/ 	.short	(.L_96 - .L_95)
	.align		4
.L_95:
        /*0130*/ 	.word	index@(_ZN6thrust24THRUST_300001_SM_1000_NS8cuda_cub4core6detail13_kernel_agentINS1_8__reduce10DrainAgentIlEEJN3cub18CUB_300001_SM_10009GridQueueIyEElEEEvDpT0_)
        /*0134*/ 	.word	0x00000000


	//----- nvinfo : EIATTR_MIN_STACK_SIZE
	.align		4
.L_96:
        /*0138*/ 	.byte	0x04, 0x12
        /*013a*/ 	.short	(.L_98 - .L_97)
	.align		4
.L_97:
        /*013c*/ 	.word	index@(_ZN6thrust24THRUST_300001_SM_1000_NS8cuda_cub4core6detail13_kernel_agentINS1_8__reduce11ReduceAgentINS0_12zip_iteratorIN4cuda3std3__45tupleIJNS0_10device_ptrIdEENS0_17counting_iteratorIlNS0_11use_defaultESF_SF_EEEEEEEPNSB_IJdlEEESJ_lNS1_9__extrema9arg_max_fIdl7CompareEEEEJSI_SK_lN3cub18CUB_300001_SM_100013GridEvenShareIlEENSR_9GridQueueIyEESO_EEEvDpT0_)
        /*0140*/ 	.word	0x00000000


	//----- nvinfo : EIATTR_MIN_STACK_SIZE
	.align		4
.L_98:
        /*0144*/ 	.byte	0x04, 0x12
        /*0146*/ 	.short	(.L_100 - .L_99)
	.align		4
.L_99:
        /*0148*/ 	.word	index@(_ZN6thrust24THRUST_300001_SM_1000_NS8cuda_cub4core6detail13_kernel_agentINS1_8__reduce11ReduceAgentINS0_12zip_iteratorIN4cuda3std3__45tupleIJNS0_10device_ptrIdEENS0_17counting_iteratorIlNS0_11use_defaultESF_SF_EEEEEEEPNSB_IJdlEEESJ_lNS1_9__extrema9arg_max_fIdl7CompareEEEEJSI_SK_lSO_EEEvDpT0_)
        /*014c*/ 	.word	0x00000000


	//----- nvinfo : EIATTR_MIN_STACK_SIZE
	.align		4
.L_100:
        /*0150*/ 	.byte	0x04, 0x12
        /*0152*/ 	.short	(.L_102 - .L_101)
	.align		4
.L_101:
        /*0154*/ 	.word	index@(_ZN6thrust24THRUST_300001_SM_1000_NS8cuda_cub4core6detail13_kernel_agentINS1_8__reduce11ReduceAgentIPN4cuda3std3__45tupleIJdlEEESC_SB_iNS1_9__extrema9arg_max_fIdl7CompareEEEEJSC_SC_iSG_EEEvDpT0_)
        /*0158*/ 	.word	0x00000000


	//----- nvinfo : EIATTR_MIN_STACK_SIZE
	.align		4
.L_102:
        /*015c*/ 	.byte	0x04, 0x12
        /*015e*/ 	.short	(.L_104 - .L_103)
	.align		4
.L_103:
        /*0160*/ 	.word	index@(_ZN6thrust24THRUST_300001_SM_1000_NS8cuda_cub4core6detail13_kernel_agentINS1_8__reduce10DrainAgentIiEEJN3cub18CUB_300001_SM_10009GridQueueIjEEiEEEvDpT0_)
        /*0164*/ 	.word	0x00000000


	//----- nvinfo : EIATTR_MIN_STACK_SIZE
	.align		4
.L_104:
        /*0168*/ 	.byte	0x04, 0x12
        /*016a*/ 	.short	(.L_106 - .L_105)
	.align		4
.L_105:
        /*016c*/ 	.word	index@(_ZN6thrust24THRUST_300001_SM_1000_NS8cuda_cub4core6detail13_kernel_agentINS1_8__reduce11ReduceAgentINS0_12zip_iteratorIN4cuda3std3__45tupleIJNS0_10device_ptrIdEENS0_17counting_iteratorIlNS0_11use_defaultESF_SF_EEEEEEEPNSB_IJdlEEESJ_iNS1_9__extrema9arg_max_fIdl7CompareEEEEJSI_SK_iN3cub18CUB_300001_SM_100013GridEvenShareIiEENSR_9GridQueueIjEESO_EEEvDpT0_)
        /*0170*/ 	.word	0x00000000


	//----- nvinfo : EIATTR_MIN_STACK_SIZE
	.align		4
.L_106:
        /*0174*/ 	.byte	0x04, 0x12
        /*0176*/ 	.short	(.L_108 - .L_107)
	.align		4
.L_107:
        /*0178*/ 	.word	index@(_ZN6thrust24THRUST_300001_SM_1000_NS8cuda_cub4core6detail13_kernel_agentINS1_8__reduce11ReduceAgentINS0_12zip_iteratorIN4cuda3std3__45tupleIJNS0_10device_ptrIdEENS0_17counting_iteratorIlNS0_11use_defaultESF_SF_EEEEEEEPNSB_IJdlEEESJ_iNS1_9__extrema9arg_max_fIdl7CompareEEEEJSI_SK_iSO_EEEvDpT0_)
        /*017c*/ 	.word	0x00000000


	//----- nvinfo : EIATTR_MIN_STACK_SIZE
	.align		4
.L_108:
        /*0180*/ 	.byte	0x04, 0x12
        /*0182*/ 	.short	(.L_110 - .L_109)
	.align		4
.L_109:
        /*0184*/ 	.word	index@(_Z20kernel_gaussian_stepPdiiii)
        /*0188*/ 	.word	0x00000000


	//----- nvinfo : EIATTR_MIN_STACK_SIZE
	.align		4
.L_110:
        /*018c*/ 	.byte	0x04, 0x12
        /*018e*/ 	.short	(.L_112 - .L_111)
	.align		4
.L_111:
        /*0190*/ 	.word	index@(_Z16kernel_swap_rowsPdiiii)
        /*0194*/ 	.word	0x00000000
.L_112:


//--------------------- .nv.compat                --------------------------
	.section	.nv.compat,"",@"SHT_CUDA_COMPAT_INFO"
	.align	4
        /*0000*/ 	.byte	0x02, 0x09, 0x00, 0x00, 0x02, 0x02, 0x01, 0x00, 0x02, 0x05, 0x05, 0x00, 0x03, 0x07, 0x01, 0x01
        /*0010*/ 	.byte	0x02, 0x03, 0x00, 0x00, 0x02, 0x06, 0x01, 0x00, 0x04, 0x0b, 0x08, 0x00, 0x01, 0x00, 0x00, 0x00
        /*0020*/ 	.byte	0x00, 0x00, 0x00, 0x00


//--------------------- .nv.info._ZN3cub18CUB_300001_SM_10006detail11EmptyKernelIvEEvv --------------------------
	.section	.nv.info._ZN3cub18CUB_300001_SM_10006detail11EmptyKernelIvEEvv,"",@"SHT_CUDA_INFO"
	.sectionflags	@""
	.align	4


	//----- nvinfo : EIATTR_CUDA_API_VERSION
	.align		4
        /*0000*/ 	.byte	0x04, 0x37
        /*0002*/ 	.short	(.L_114 - .L_113)
.L_113:
        /*0004*/ 	.word	0x00000082


	//----- nvinfo : EIATTR_SPARSE_MMA_MASK
	.align		4
.L_114:
        /*0008*/ 	.byte	0x03, 0x50
        /*000a*/ 	.short	0x0000


	//----- nvinfo : EIATTR_MAXREG_COUNT
	.align		4
        /*000c*/ 	.byte	0x03, 0x1b
        /*000e*/ 	.short	0x00ff


	//----- nvinfo : EIATTR_MERCURY_ISA_VERSION
	.align		4
        /*0010*/ 	.byte	0x03, 0x5f
        /*0012*/ 	.short	0x0101


	//----- nvinfo : EIATTR_VRC_CTA_INIT_COUNT
	.align		4
        /*0014*/ 	.byte	0x02, 0x4a
	.zero		1
	.zero		1


	//----- nvinfo : EIATTR_EXIT_INSTR_OFFSETS
	.align		4
        /*0018*/ 	.byte	0x04, 0x1c
        /*001a*/ 	.short	(.L_116 - .L_115)


	//   ....[0]....
.L_115:
        /*001c*/ 	.word	0x00000010


	//----- nvinfo : EIATTR_SW_WAR
	.align		4
.L_116:
        /*0020*/ 	.byte	0x04, 0x36
        /*0022*/ 	.short	(.L_118 - .L_117)
.L_117:
        /*0024*/ 	.word	0x00000008
.L_118:


//--------------------- .nv.info._ZN6thrust24THRUST_300001_SM_1000_NS8cuda_cub4core6detail13_kernel_agentINS1_8__reduce11ReduceAgentIPN4cuda3std3__45tupleIJdlEEESC_SB_lNS1_9__extrema9arg_max_fIdl7CompareEEEEJSC_SC_iSG_EEEvDpT0_ --------------------------
	.section	.nv.info._ZN6thrust24THRUST_300001_SM_1000_NS8cuda_cub4core6detail13_kernel_agentINS1_8__reduce11ReduceAgentIPN4cuda3std3__45tupleIJdlEEESC_SB_lNS1_9__extrema9arg_max_fIdl7CompareEEEEJSC_SC_iSG_EEEvDpT0_,"",@"SHT_CUDA_INFO"
	.sectionflags	@""
	.align	4


	//----- nvinfo : EIATTR_CUDA_API_VERSION
	.align		4
        /*0000*/ 	.byte	0x04, 0x37
        /*0002*/ 	.short	(.L_120 - .L_119)
.L_119:
        /*0004*/ 	.word	0x00000082


	//----- nvinfo : EIATTR_KPARAM_INFO
	.align		4
.L_120:
        /*0008*/ 	.byte	0x04, 0x17
        /*000a*/ 	.short	(.L_122 - .L_121)
.L_121:
        /*000c*/ 	.word	0x00000000
        /*0010*/ 	.short	0x0003
        /*0012*/ 	.short	0x0014
        /*0014*/ 	.byte	0x00, 0xf0, 0x05, 0x00


	//----- nvinfo : EIATTR_KPARAM_INFO
	.align		4
.L_122:
        /*0018*/ 	.byte	0x04, 0x17
        /*001a*/ 	.short	(.L_124 - .L_123)
.L_123:
        /*001c*/ 	.word	0x00000000
        /*0020*/ 	.short	0x0002
        /*0022*/ 	.short	0x0010
        /*0024*/ 	.byte	0x00, 0xf0, 0x11, 0x00


	//----- nvinfo : EIATTR_KPARAM_INFO
	.align		4
.L_124:
        /*0028*/ 	.byte	0x04, 0x17
        /*002a*/ 	.short	(.L_126 - .L_125)
.L_125:
        /*002c*/ 	.word	0x00000000
        /*0030*/ 	.short	0x0001
        /*0032*/ 	.short	0x0008
        /*0034*/ 	.byte	0x00, 0xf5, 0x21, 0x00


	//----- nvinfo : EIATTR_KPARAM_INFO
	.align		4
.L_126:
        /*0038*/ 	.byte	0x04, 0x17
        /*003a*/ 	.short	(.L_128 - .L_127)
.L_127:
        /*003c*/ 	.word	0x00000000
        /*0040*/ 	.short	0x0000
        /*0042*/ 	.short	0x0000
        /*0044*/ 	.byte	0x00, 0xf5, 0x21, 0x00


	//----- nvinfo : EIATTR_SPARSE_MMA_MASK
	.align		4
.L_128:
        /*0048*/ 	.byte	0x03, 0x50
        /*004a*/ 	.short	0x0000


	//----- nvinfo : EIATTR_MAXREG_COUNT
	.align		4
        /*004c*/ 	.byte	0x03, 0x1b
        /*004e*/ 	.short	0x00ff


	//----- nvinfo : EIATTR_NUM_BARRIERS
	.align		4
        /*0050*/ 	.byte	0x02, 0x4c
        /*0052*/ 	.byte	0x01
	.zero		1


	//----- nvinfo : EIATTR_MERCURY_ISA_VERSION
	.align		4
        /*0054*/ 	.byte	0x03, 0x5f
        /*0056*/ 	.short	0x0101


	//----- nvinfo : EIATTR_COOP_GROUP_MASK_REGIDS
	.align		4
        /*0058*/ 	.byte	0x04, 0x29
        /*005a*/ 	.short	(.L_130 - .L_129)


	//   ....[0]....
.L_129:
        /*005c*/ 	.word	0xffffffff


	//   ....[1]....
        /*0060*/ 	.word	0xffffffff


	//   ....[2]....
        /*0064*/ 	.word	0xffffffff


	//   ....[3]....
        /*0068*/ 	.word	0xffffffff


	//   ....[4]....
        /*006c*/ 	.word	0xffffffff


	//   ....[5]....
        /*0070*/ 	.word	0xffffffff


	//   ....[6]....
        /*0074*/ 	.word	0xffffffff


	//   ....[7]....
        /*0078*/ 	.word	0xffffffff


	//   ....[8]....
        /*007c*/ 	.word	0xffffffff


	//   ....[9]....
        /*0080*/ 	.word	0xffffffff


	//   ....[10]....
        /*0084*/ 	.word	0xffffffff


	//   ....[11]....
        /*0088*/ 	.word	0xffffffff


	//   ....[12]....
        /*008c*/ 	.word	0xffffffff


	//   ....[13]....
        /*0090*/ 	.word	0xffffffff


	//   ....[14]....
        /*0094*/ 	.word	0xffffffff


	//   ....[15]....
        /*0098*/ 	.word	0xffffffff


	//   ....[16]....
        /*009c*/ 	.word	0xffffffff


	//   ....[17]....
        /*00a0*/ 	.word	0xffffffff


	//   ....[18]....
        /*00a4*/ 	.word	0xffffffff


	//   ....[19]....
        /*00a8*/ 	.word	0xffffffff


	//   ....[20]....
        /*00ac*/ 	.word	0xffffffff


	//   ....[21]....
        /*00b0*/ 	.word	0xffffffff


	//   ....[22]....
        /*00b4*/ 	.word	0xffffffff


	//   ....[23]....
        /*00b8*/ 	.word	0xffffffff


	//   ....[24]....
        /*00bc*/ 	.word	0xffffffff


	//   ....[25]....
        /*00c0*/ 	.word	0xffffffff


	//   ....[26]....
        /*00c4*/ 	.word	0xffffffff


	//   ....[27]....
        /*00c8*/ 	.word	0xffffffff


	//   ....[28]....
        /*00cc*/ 	.word	0xffffffff


	//   ....[29]....
        /*00d0*/ 	.word	0xffffffff


	//   ....[30]....
        /*00d4*/ 	.word	0xffffffff


	//   ....[31]....
        /*00d8*/ 	.word	0xffffffff


	//   ....[32]....
        /*00dc*/ 	.word	0xffffffff


	//   ....[33]....
        /*00e0*/ 	.word	0xffffffff


	//   ....[34]....
        /*00e4*/ 	.word	0xffffffff


	//   ....[35]....
        /*00e8*/ 	.word	0xffffffff


	//   ....[36]....
        /*00ec*/ 	.word	0xffffffff


	//   ....[37]....
        /*00f0*/ 	.word	0xffffffff


	//   ....[38]....
        /*00f4*/ 	.word	0xffffffff


	//   ....[39]....
        /*00f8*/ 	.word	0xffffffff


	//   ....[40]....
        /*00fc*/ 	.word	0xffffffff


	//   ....[41]....
        /*0100*/ 	.word	0xffffffff


	//   ....[42]....
        /*0104*/ 	.word	0xffffffff


	//   ....[43]....
        /*0108*/ 	.word	0xffffffff


	//   ....[44]....
        /*010c*/ 	.word	0xffffffff


	//   ....[45]....
        /*0110*/ 	.word	0xffffffff


	//   ....[46]....
        /*0114*/ 	.word	0xffffffff


	//   ....[47]....
        /*0118*/ 	.word	0xffffffff


	//   ....[48]....
        /*011c*/ 	.word	0xffffffff


	//   ....[49]....
        /*0120*/ 	.word	0xffffffff


	//   ....[50]....
        /*0124*/ 	.word	0xffffffff


	//   ....[51]....
        /*0128*/ 	.word	0xffffffff


	//   ....[52]....
        /*012c*/ 	.word	0xffffffff


	//   ....[53]....
        /*0130*/ 	.word	0xffffffff


	//   ....[54]....
        /*0134*/ 	.word	0xffffffff


	//   ....[55]....
        /*0138*/ 	.word	0xffffffff


	//   ....[56]....
        /*013c*/ 	.word	0xffffffff


	//   ....[57]....
        /*0140*/ 	.word	0xffffffff


	//   ....[58]....
        /*0144*/ 	.word	0xffffffff


	//   ....[59]....
        /*0148*/ 	.word	0xffffffff


	//----- nvinfo : EIATTR_COOP_GROUP_INSTR_OFFSETS
	.align		4
.L_130:
        /*014c*/ 	.byte	0x04, 0x28
        /*014e*/ 	.short	(.L_132 - .L_131)


	//   ....[0]....
.L_131:
        /*0150*/ 	.word	0x00000b70


	//   ....[1]....
        /*0154*/ 	.word	0x00000ba0


	//   ....[2]....
        /*0158*/ 	.word	0x00000bc0


	//   ....[3]....
        /*015c*/ 	.word	0x00000bd0


	//   ....[4]....
        /*0160*/ 	.word	0x00000d60


	//   ....[5]....
        /*0164*/ 	.word	0x00000d90


	//   ....[6]....
        /*0168*/ 	.word	0x00000dc0


	//   ....[7]....
        /*016c*/ 	.word	0x00000de0


	//   ....[8]....
        /*0170*/ 	.word	0x00000f60


	//   ....[9]....
        /*0174*/ 	.word	0x00000f90


	//   ....[10]....
        /*0178*/ 	.word	0x00000fc0


	//   ....[11]....
        /*017c*/ 	.word	0x00000fe0


	//   ....[12]....
        /*0180*/ 	.word	0x00001160


	//   ....[13]....
        /*0184*/ 	.word	0x00001190


	//   ....[14]....
        /*0188*/ 	.word	0x000011c0


	//   ....[15]....
        /*018c*/ 	.word	0x000011e0


	//   ....[16]....
        /*0190*/ 	.word	0x00001360


	//   ....[17]....
        /*0194*/ 	.word	0x00001390


	//   ....[18]....
        /*0198*/ 	.word	0x000013c0


	//   ....[19]....
        /*019c*/ 	.word	0x000013e0


	//   ....[20]....
        /*01a0*/ 	.word	0x00002140


	//   ....[21]....
        /*01a4*/ 	.word	0x00002150


	//   ....[22]....
        /*01a8*/ 	.word	0x00002160


	//   ....[23]....
        /*01ac*/ 	.word	0x00002180


	//   ....[24]....
        /*01b0*/ 	.word	0x00002300


	//   ....[25]....
        /*01b4*/ 	.word	0x00002340


	//   ....[26]....
        /*01b8*/ 	.word	0x00002370


	//   ....[27]....
        /*01bc*/ 	.word	0x00002390


	//   ....[28]....
        /*01c0*/ 	.word	0x00002510


	//   ....[29]....
        /*01c4*/ 	.word	0x00002550


	//   ....[30]....
        /*01c8*/ 	.word	0x00002580


	//   ....[31]....
        /*01cc*/ 	.word	0x000025a0


	//   ....[32]....
        /*01d0*/ 	.word	0x00002720


	//   ....[33]....
        /*01d4*/ 	.word	0x00002760


	//   ....[34]....
        /*01d8*/ 	.word	0x00002790


	//   ....[35]....
        /*01dc*/ 	.word	0x000027b0


	//   ....[36]....
        /*01e0*/ 	.word	0x00002930


	//   ....[37]....
        /*01e4*/ 	.word	0x00002970


	//   ....[38]....
        /*01e8*/ 	.word	0x000029a0


	//   ....[39]....
        /*01ec*/ 	.word	0x000029c0


	//   ....[40]....
        /*01f0*/ 	.word	0x00005760


	//   ....[41]....
        /*01f4*/ 	.word	0x00005790


	//   ....[42]....
        /*01f8*/ 	.word	0x000057b0


	//   ....[43]....
        /*01fc*/ 	.word	0x000057c0


	//   ....[44]....
        /*0200*/ 	.word	0x00005950


	//   ....[45]....
        /*0204*/ 	.word	0x00005980


	//   ....[46]....
        /*0208*/ 	.word	0x000059b0


	//   ....[47]....
        /*020c*/ 	.word	0x000059d0


	//   ....[48]....
        /*0210*/ 	.word	0x00005b50


	//   ....[49]....
        /*0214*/ 	.word	0x00005b80


	//   ....[50]....
        /*0218*/ 	.word	0x00005bb0


	//   ....[51]....
        /*021c*/ 	.word	0x00005bd0


	//   ....[52]....
        /*0220*/ 	.word	0x00005d50


	//   ....[53]....
        /*0224*/ 	.word	0x00005d80


	//   ....[54]....
        /*0228*/ 	.word	0x00005db0


	//   ....[55]....
        /*022c*/ 	.word	0x00005dd0


	//   ....[56]....
        /*0230*/ 	.word	0x00005f50


	//   ....[57]....
        /*0234*/ 	.word	0x00005f80


	//   ....[58]....
        /*0238*/ 	.word	0x00005fb0


	//   ....[59]....
        /*023c*/ 	.word	0x00005fd0


	//----- nvinfo : EIATTR_VRC_CTA_INIT_COUNT
	.align		4
.L_132:
        /*0240*/ 	.byte	0x02, 0x4a
	.zero		1
	.zero		1


	//----- nvinfo : EIATTR_EXIT_INSTR_OFFSETS
	.align		4
        /*0244*/ 	.byte	0x04, 0x1c
        /*0246*/ 	.short	(.L_134 - .L_133)


	//   ....[0]....
.L_133:
        /*0248*/ 	.word	0x00000030


	//   ....[1]....
        /*024c*/ 	.word	0x00006c70


	//   ....[2]....
        /*0250*/ 	.word	0x00006cb0


	//----- nvinfo : EIATTR_MAX_THREADS
	.align		4
.L_134:
        /*0254*/ 	.byte	0x04, 0x05
        /*0256*/ 	.short	(.L_136 - .L_135)
.L_135:
        /*0258*/ 	.word	0x00000100
        /*025c*/ 	.word	0x00000001
        /*0260*/ 	.word	0x00000001


	//----- nvinfo : EIATTR_CRS_STACK_SIZE
	.align		4
.L_136:
        /*0264*/ 	.byte	0x04, 0x1e
        /*0266*/ 	.short	(.L_138 - .L_137)
.L_137:
        /*0268*/ 	.word	0x00000000


	//----- nvinfo : EIATTR_CBANK_PARAM_SIZE
	.align		4
.L_138:
        /*026c*/ 	.byte	0x03, 0x19
        /*026e*/ 	.short	0x0015


	//----- nvinfo : EIATTR_PARAM_CBANK
	.align		4
        /*0270*/ 	.byte	0x04, 0x0a
        /*0272*/ 	.short	(.L_140 - .L_139)
	.align		4
.L_139:
        /*0274*/ 	.word	index@(.nv.constant0._ZN6thrust24THRUST_300001_SM_1000_NS8cuda_cub4core6detail13_kernel_agentINS1_8__reduce11ReduceAgentIPN4cuda3std3__45tupleIJdlEEESC_SB_lNS1_9__extrema9arg_max_fIdl7CompareEEEEJSC_SC_iSG_EEEvDpT0_)
        /*0278*/ 	.short	0x0380
        /*027a*/ 	.short	0x0015


	//----- nvinfo : EIATTR_SW_WAR
	.align		4
.L_140:
        /*027c*/ 	.byte	0x04, 0x36
        /*027e*/ 	.short	(.L_142 - .L_141)
.L_141:
        /*0280*/ 	.word	0x00000008
.L_142:


//--------------------- .nv.info._ZN6thrust24THRUST_300001_SM_1000_NS8cuda_cub4core6detail13_kernel_agentINS1_8__reduce10DrainAgentIlEEJN3cub18CUB_300001_SM_10009GridQueueIyEElEEEvDpT0_ --------------------------
	.section	.nv.info._ZN6thrust24THRUST_300001_SM_1000_NS8cuda_cub4core6detail13_kernel_agentINS1_8__reduce10DrainAgentIlEEJN3cub18CUB_300001_SM_10009GridQueueIyEElEEEvDpT0_,"",@"SHT_CUDA_INFO"
	.sectionflags	@""
	.align	4


	//----- nvinfo : EIATTR_CUDA_API_VERSION
	.align		4
        /*0000*/ 	.byte	0x04, 0x37
        /*0002*/ 	.short	(.L_144 - .L_143)
.L_143:
        /*0004*/ 	.word	0x00000082


	//----- nvinfo : EIATTR_KPARAM_INFO
	.align		4
.L_144:
        /*0008*/ 	.byte	0x04, 0x17
        /*000a*/ 	.short	(.L_146 - .L_145)
.L_145:
        /*000c*/ 	.word	0x00000000
        /*0010*/ 	.short	0x0001
        /*0012*/ 	.short	0x0008
        /*0014*/ 	.byte	0x00, 0xf0, 0x21, 0x00


	//----- nvinfo : EIATTR_KPARAM_INFO
	.align		4
.L_146:
        /*0018*/ 	.byte	0x04, 0x17
        /*001a*/ 	.short	(.L_148 - .L_147)
.L_147:
        /*001c*/ 	.word	0x00000000
        /*0020*/ 	.short	0x0000
        /*0022*/ 	.short	0x0000
        /*0024*/ 	.byte	0x00, 0xf0, 0x21, 0x00


	//----- nvinfo : EIATTR_SPARSE_MMA_MASK
	.align		4
.L_148:
        /*0028*/ 	.byte	0x03, 0x50
        /*002a*/ 	.short	0x0000


	//----- nvinfo : EIATTR_MAXREG_COUNT
	.align		4
        /*002c*/ 	.byte	0x03, 0x1b
        /*002e*/ 	.short	0x00ff


	//----- nvinfo : EIATTR_MERCURY_ISA_VERSION
	.align		4
        /*0030*/ 	.byte	0x03, 0x5f
        /*0032*/ 	.short	0x0101


	//----- nvinfo : EIATTR_VRC_CTA_INIT_COUNT
	.align		4
        /*0034*/ 	.byte	0x02, 0x4a
	.zero		1
	.zero		1


	//----- nvinfo : EIATTR_EXIT_INSTR_OFFSETS
	.align		4
        /*0038*/ 	.byte	0x04, 0x1c
        /*003a*/ 	.short	(.L_150 - .L_149)


	//   ....[0]....
.L_149:
        /*003c*/ 	.word	0x00000060


	//----- nvinfo : EIATTR_MAX_THREADS
	.align		4
.L_150:
        /*0040*/ 	.byte	0x04, 0x05
        /*0042*/ 	.short	(.L_152 - .L_151)
.L_151:
        /*0044*/ 	.word	0x00000001
        /*0048*/ 	.word	0x00000001
        /*004c*/ 	.word	0x00000001


	//----- nvinfo : EIATTR_CBANK_PARAM_SIZE
	.align		4
.L_152:
        /*0050*/ 	.byte	0x03, 0x19
        /*0052*/ 	.short	0x0010


	//----- nvinfo : EIATTR_PARAM_CBANK
	.align		4
        /*0054*/ 	.byte	0x04, 0x0a
        /*0056*/ 	.short	(.L_154 - .L_153)
	.align		4
.L_153:
        /*0058*/ 	.word	index@(.nv.constant0._ZN6thrust24THRUST_300001_SM_1000_NS8cuda_cub4core6detail13_kernel_agentINS1_8__reduce10DrainAgentIlEEJN3cub18CUB_300001_SM_10009GridQueueIyEElEEEvDpT0_)
        /*005c*/ 	.short	0x0380
        /*005e*/ 	.short	0x0010


	//----- nvinfo : EIATTR_SW_WAR
	.align		4
.L_154:
        /*0060*/ 	.byte	0x04, 0x36
        /*0062*/ 	.short	(.L_156 - .L_155)
.L_155:
        /*0064*/ 	.word	0x00000008
.L_156:


//--------------------- .nv.info._ZN6thrust24THRUST_300001_SM_1000_NS8cuda_cub4core6detail13_kernel_agentINS1_8__reduce11ReduceAgentINS0_12zip_iteratorIN4cuda3std3__45tupleIJNS0_10device_ptrIdEENS0_17counting_iteratorIlNS0_11use_defaultESF_SF_EEEEEEEPNSB_IJdlEEESJ_lNS1_9__extrema9arg_max_fIdl7CompareEEEEJSI_SK_lN3cub18CUB_300001_SM_100013GridEvenShareIlEENSR_9GridQueueIyEESO_EEEvDpT0_ --------------------------
	.section	.nv.info._ZN6thrust24THRUST_300001_SM_1000_NS8cuda_cub4core6detail13_kernel_agentINS1_8__reduce11ReduceAgentINS0_12zip_iteratorIN4cuda3std3__45tupleIJNS0_10device_ptrIdEENS0_17counting_iteratorIlNS0_11use_defaultESF_SF_EEEEEEEPNSB_IJdlEEESJ_lNS1_9__extrema9arg_max_fIdl7CompareEEEEJSI_SK_lN3cub18CUB_300001_SM_100013GridEvenShareIlEENSR_9GridQueueIyEESO_EEEvDpT0_,"",@"SHT_CUDA_INFO"
	.sectionflags	@""
	.align	4


	//----- nvinfo : EIATTR_CUDA_API_VERSION
	.align		4
        /*0000*/ 	.byte	0x04, 0x37
        /*0002*/ 	.short	(.L_158 - .L_157)
.L_157:
        /*0004*/ 	.word	0x00000082


	//----- nvinfo : EIATTR_KPARAM_INFO
	.align		4
.L_158:
        /*0008*/ 	.byte	0x04, 0x17
        /*000a*/ 	.short	(.L_160 - .L_159)
.L_159:
        /*000c*/ 	.word	0x00000000
        /*0010*/ 	.short	0x0005
        /*0012*/ 	.short	0x0070
        /*0014*/ 	.byte	0x00, 0xf0, 0x05, 0x00


	//----- nvinfo : EIATTR_KPARAM_INFO
	.align		4
.L_160:
        /*0018*/ 	.byte	0x04, 0x17
        /*001a*/ 	.short	(.L_162 - .L_161)
.L_161:
        /*001c*/ 	.word	0x00000000
        /*0020*/ 	.short	0x0004
        /*0022*/ 	.short	0x0068
        /*0024*/ 	.byte	0x00, 0xf0, 0x21, 0x00


	//----- nvinfo : EIATTR_KPARAM_INFO
	.align		4
.L_162:
        /*0028*/ 	.byte	0x04, 0x17
        /*002a*/ 	.short	(.L_164 - .L_163)
.L_163:
        /*002c*/ 	.word	0x00000000
        /*0030*/ 	.short	0x0003
        /*0032*/ 	.short	0x0020
        /*0034*/ 	.byte	0x00, 0xf0, 0x21, 0x01


	//----- nvinfo : EIATTR_KPARAM_INFO
	.align		4
.L_164:
        /*0038*/ 	.byte	0x04, 0x17
        /*003a*/ 	.short	(.L_166 - .L_165)
.L_165:
        /*003c*/ 	.word	0x00000000
        /*0040*/ 	.short	0x0002
        /*0042*/ 	.short	0x0018
        /*0044*/ 	.byte	0x00, 0xf0, 0x21, 0x00


	//----- nvinfo : EIATTR_KPARAM_INFO
	.align		4
.L_166:
        /*0048*/ 	.byte	0x04, 0x17
        /*004a*/ 	.short	(.L_168 - .L_167)
.L_167:
        /*004c*/ 	.word	0x00000000
        /*0050*/ 	.short	0x0001
        /*0052*/ 	.short	0x0010
        /*0054*/ 	.byte	0x00, 0xf5, 0x21, 0x00


	//----- nvinfo : EIATTR_KPARAM_INFO
	.align		4
.L_168:
        /*0058*/ 	.byte	0x04, 0x17
        /*005a*/ 	.short	(.L_170 - .L_169)
.L_169:
        /*005c*/ 	.word	0x00000000
        /*0060*/ 	.short	0x0000
        /*0062*/ 	.short	0x0000
        /*0064*/ 	.byte	0x00, 0xf0, 0x41, 0x00


	//----- nvinfo : EIATTR_SPARSE_MMA_MASK
	.align		4
.L_170:
        /*0068*/ 	.byte	0x03, 0x50
        /*006a*/ 	.short	0x0000


	//----- nvinfo : EIATTR_MAXREG_COUNT
	.align		4
        /*006c*/ 	.byte	0x03, 0x1b
        /*006e*/ 	.short	0x00ff


	//----- nvinfo : EIATTR_NUM_BARRIERS
	.align		4
        /*0070*/ 	.byte	0x02, 0x4c
        /*0072*/ 	.byte	0x01
	.zero		1


	//----- nvinfo : EIATTR_MERCURY_ISA_VERSION
	.align		4
        /*0074*/ 	.byte	0x03, 0x5f
        /*0076*/ 	.short	0x0101


	//----- nvinfo : EIATTR_COOP_GROUP_MASK_REGIDS
	.align		4
        /*0078*/ 	.byte	0x04, 0x29
        /*007a*/ 	.short	(.L_172 - .L_171)


	//   ....[0]....
.L_171:
        /*007c*/ 	.word	0xffffffff


	//   ....[1]....
        /*0080*/ 	.word	0xffffffff


	//   ....[2]....
        /*0084*/ 	.word	0xffffffff


	//   ....[3]....
        /*0088*/ 	.word	0xffffffff


	//   ....[4]....
        /*008c*/ 	.word	0xffffffff


	//   ....[5]....
        /*0090*/ 	.word	0xffffffff


	//   ....[6]....
        /*0094*/ 	.word	0xffffffff


	//   ....[7]....
        /*0098*/ 	.word	0xffffffff


	//   ....[8]....
        /*009c*/ 	.word	0xffffffff


	//   ....[9]....
        /*00a0*/ 	.word	0xffffffff


	//   ....[10]....
        /*00a4*/ 	.word	0xffffffff


	//   ....[11]....
        /*00a8*/ 	.word	0xffffffff


	//   ....[12]....
        /*00ac*/ 	.word	0xffffffff


	//   ....[13]....
        /*00b0*/ 	.word	0xffffffff


	//   ....[14]....
        /*00b4*/ 	.word	0xffffffff


	//   ....[15]....
        /*00b8*/ 	.word	0xffffffff


	//   ....[16]....
        /*00bc*/ 	.word	0xffffffff


	//   ....[17]....
        /*00c0*/ 	.word	0xffffffff


	//   ....[18]....
        /*00c4*/ 	.word	0xffffffff


	//   ....[19]....
        /*00c8*/ 	.word	0xffffffff


	//   ....[20]....
        /*00cc*/ 	.word	0xffffffff


	//   ....[21]....
        /*00d0*/ 	.word	0xffffffff


	//   ....[22]....
        /*00d4*/ 	.word	0xffffffff


	//   ....[23]....
        /*00d8*/ 	.word	0xffffffff


	//   ....[24]....
        /*00dc*/ 	.word	0xffffffff


	//   ....[25]....
        /*00e0*/ 	.word	0xffffffff


	//   ....[26]....
        /*00e4*/ 	.word	0xffffffff


	//   ....[27]....
        /*00e8*/ 	.word	0xffffffff


	//   ....[28]....
        /*00ec*/ 	.word	0xffffffff


	//   ....[29]....
        /*00f0*/ 	.word	0xffffffff


	//   ....[30]....
        /*00f4*/ 	.word	0xffffffff


	//   ....[31]....
        /*00f8*/ 	.word	0xffffffff


	//   ....[32]....
        /*00fc*/ 	.word	0xffffffff


	//   ....[33]....
        /*0100*/ 	.word	0xffffffff


	//   ....[34]....
        /*0104*/ 	.word	0xffffffff


	//   ....[35]....
        /*0108*/ 	.word	0xffffffff


	//   ....[36]....
        /*010c*/ 	.word	0xffffffff


	//   ....[37]....
        /*0110*/ 	.word	0xffffffff


	//   ....[38]....
        /*0114*/ 	.word	0xffffffff


	//   ....[39]....
        /*0118*/ 	.word	0xffffffff


	//   ....[40]....
        /*011c*/ 	.word	0xffffffff


	//   ....[41]....
        /*0120*/ 	.word	0xffffffff


	//   ....[42]....
        /*0124*/ 	.word	0xffffffff


	//   ....[43]....
        /*0128*/ 	.word	0xffffffff


	//   ....[44]....
        /*012c*/ 	.word	0xffffffff


	//   ....[45]....
        /*0130*/ 	.word	0xffffffff


	//   ....[46]....
        /*0134*/ 	.word	0xffffffff


	//   ....[47]....
        /*0138*/ 	.word	0xffffffff


	//   ....[48]....
        /*013c*/ 	.word	0xffffffff


	//   ....[49]....
        /*0140*/ 	.word	0xffffffff


	//   ....[50]....
        /*0144*/ 	.word	0xffffffff


	//   ....[51]....
        /*0148*/ 	.word	0xffffffff


	//   ....[52]....
        /*014c*/ 	.word	0xffffffff


	//   ....[53]....
        /*0150*/ 	.word	0xffffffff


	//   ....[54]....
        /*0154*/ 	.word	0xffffffff


	//   ....[55]....
        /*0158*/ 	.word	0xffffffff


	//   ....[56]....
        /*015c*/ 	.word	0xffffffff


	//   ....[57]....
        /*0160*/ 	.word	0xffffffff


	//   ....[58]....
        /*0164*/ 	.word	0xffffffff


	//   ....[59]....
        /*0168*/ 	.word	0xffffffff


	//----- nvinfo : EIATTR_COOP_GROUP_INSTR_OFFSETS
	.align		4
.L_172:
        /*016c*/ 	.byte	0x04, 0x28
        /*016e*/ 	.short	(.L_174 - .L_173)


	//   ....[0]....
.L_173:
        /*0170*/ 	.word	0x00000d70


	//   ....[1]....
        /*0174*/ 	.word	0x00000da0


	//   ....[2]....
        /*0178*/ 	.word	0x00000dc0


	//   ....[3]....
        /*017c*/ 	.word	0x00000dd0


	//   ....[4]....
        /*0180*/ 	.word	0x00000f60


	//   ....[5]....
        /*0184*/ 	.word	0x00000f90


	//   ....[6]....
        /*0188*/ 	.word	0x00000fc0


	//   ....[7]....
        /*018c*/ 	.word	0x00000fe0


	//   ....[8]....
        /*0190*/ 	.word	0x00001160


	//   ....[9]....
        /*0194*/ 	.word	0x00001190


	//   ....[10]....
        /*0198*/ 	.word	0x000011c0


	//   ....[11]....
        /*019c*/ 	.word	0x000011e0


	//   ....[12]....
        /*01a0*/ 	.word	0x00001360


	//   ....[13]....
        /*01a4*/ 	.word	0x00001390


	//   ....[14]....
        /*01a8*/ 	.word	0x000013c0


	//   ....[15]....
        /*01ac*/ 	.word	0x000013e0


	//   ....[16]....
        /*01b0*/ 	.word	0x00001560


	//   ....[17]....
        /*01b4*/ 	.word	0x00001590


	//   ....[18]....
        /*01b8*/ 	.word	0x000015c0


	//   ....[19]....
        /*01bc*/ 	.word	0x000015e0


	//   ....[20]....
        /*01c0*/ 	.word	0x00002340


	//   ....[21]....
        /*01c4*/ 	.word	0x00002350


	//   ....[22]....
        /*01c8*/ 	.word	0x00002360


	//   ....[23]....
        /*01cc*/ 	.word	0x00002380


	//   ....[24]....
        /*01d0*/ 	.word	0x00002500


	//   ....[25]....
        /*01d4*/ 	.word	0x00002540


	//   ....[26]....
        /*01d8*/ 	.word	0x00002570


	//   ....[27]....
        /*01dc*/ 	.word	0x00002590


	//   ....[28]....
        /*01e0*/ 	.word	0x00002710


	//   ....[29]....
        /*01e4*/ 	.word	0x00002750


	//   ....[30]....
        /*01e8*/ 	.word	0x00002780


	//   ....[31]....
        /*01ec*/ 	.word	0x000027a0


	//   ....[32]....
        /*01f0*/ 	.word	0x00002920


	//   ....[33]....
        /*01f4*/ 	.word	0x00002960


	//   ....[34]....
        /*01f8*/ 	.word	0x00002990


	//   ....[35]....
        /*01fc*/ 	.word	0x000029b0


	//   ....[36]....
        /*0200*/ 	.word	0x00002b30


	//   ....[37]....
        /*0204*/ 	.word	0x00002b70


	//   ....[38]....
        /*0208*/ 	.word	0x00002ba0


	//   ....[39]....
        /*020c*/ 	.word	0x00002bc0


	//   ....[40]....
        /*0210*/ 	.word	0x000053c0


	//   ....[41]....
        /*0214*/ 	.word	0x000053f0


	//   ....[42]....
        /*0218*/ 	.word	0x00005410


	//   ....[43]....
        /*021c*/ 	.word	0x00005420


	//   ....[44]....
        /*0220*/ 	.word	0x000055b0


	//   ....[45]....
        /*0224*/ 	.word	0x000055e0


	//   ....[46]....
        /*0228*/ 	.word	0x00005610


	//   ....[47]....
        /*022c*/ 	.word	0x00005630


	//   ....[48]....
        /*0230*/ 	.word	0x000057b0


	//   ....[49]....
        /*0234*/ 	.word	0x000057e0


	//   ....[50]....
        /*0238*/ 	.word	0x00005810


	//   ....[51]....
        /*023c*/ 	.word	0x00005830


	//   ....[52]....
        /*0240*/ 	.word	0x000059b0


	//   ....[53]....
        /*0244*/ 	.word	0x000059e0


	//   ....[54]....
        /*0248*/ 	.word	0x00005a10


	//   ....[55]....
        /*024c*/ 	.word	0x00005a30


	//   ....[56]....
        /*0250*/ 	.word	0x00005bb0


	//   ....[57]....
        /*0254*/ 	.word	0x00005be0


	//   ....[58]....
        /*0258*/ 	.word	0x00005c10


	//   ....[59]....
        /*025c*/ 	.word	0x00005c30


	//----- nvinfo : EIATTR_VRC_CTA_INIT_COUNT
	.align		4
.L_174:
        /*0260*/ 	.byte	0x02, 0x4a
	.zero		1
	.zero		1


	//----- nvinfo : EIATTR_EXIT_INSTR_OFFSETS
	.align		4
        /*0264*/ 	.byte	0x04, 0x1c
        /*0266*/ 	.short	(.L_176 - .L_175)


	//   ....[0]....
.L_175:
        /*0268*/ 	.word	0x000068d0


	//   ....[1]....
        /*026c*/ 	.word	0x00006920


	//----- nvinfo : EIATTR_MAX_THREADS
	.align		4
.L_176:
        /*0270*/ 	.byte	0x04, 0x05
        /*0272*/ 	.short	(.L_178 - .L_177)
.L_177:
        /*0274*/ 	.word	0x00000100
        /*0278*/ 	.word	0x00000001
        /*027c*/ 	.word	0x00000001


	//----- nvinfo : EIATTR_CRS_STACK_SIZE
	.align		4
.L_178:
        /*0280*/ 	.byte	0x04, 0x1e
        /*0282*/ 	.short	(.L_180 - .L_179)
.L_179:
        /*0284*/ 	.word	0x00000000


	//----- nvinfo : EIATTR_CBANK_PARAM_SIZE
	.align		4
.L_180:
        /*0288*/ 	.byte	0x03, 0x19
        /*028a*/ 	.short	0x0071


	//----- nvinfo : EIATTR_PARAM_CBANK
	.align		4
        /*028c*/ 	.byte	0x04, 0x0a
        /*028e*/ 	.short	(.L_182 - .L_181)
	.align		4
.L_181:
        /*0290*/ 	.word	index@(.nv.constant0._ZN6thrust24THRUST_300001_SM_1000_NS8cuda_cub4core6detail13_kernel_agentINS1_8__reduce11ReduceAgentINS0_12zip_iteratorIN4cuda3std3__45tupleIJNS0_10device_ptrIdEENS0_17counting_iteratorIlNS0_11use_defaultESF_SF_EEEEEEEPNSB_IJdlEEESJ_lNS1_9__extrema9arg_max_fIdl7CompareEEEEJSI_SK_lN3cub18CUB_300001_SM_100013GridEvenShareIlEENSR_9GridQueueIyEESO_EEEvDpT0_)
        /*0294*/ 	.short	0x0380
        /*0296*/ 	.short	0x0071


	//----- nvinfo : EIATTR_SW_WAR
	.align		4
.L_182:
        /*0298*/ 	.byte	0x04, 0x36
        /*029a*/ 	.short	(.L_184 - .L_183)
.L_183:
        /*029c*/ 	.word	0x00000008
.L_184:


//--------------------- .nv.info._ZN6thrust24THRUST_300001_SM_1000_NS8cuda_cub4core6detail13_kernel_agentINS1_8__reduce11ReduceAgentINS0_12zip_iteratorIN4cuda3std3__45tupleIJNS0_10device_ptrIdEENS0_17counting_iteratorIlNS0_11use_defaultESF_SF_EEEEEEEPNSB_IJdlEEESJ_lNS1_9__extrema9arg_max_fIdl7CompareEEEEJSI_SK_lSO_EEEvDpT0_ --------------------------
	.section	.nv.info._ZN6thrust24THRUST_300001_SM_1000_NS8cuda_cub4core6detail13_kernel_agentINS1_8__reduce11ReduceAgentINS0_12zip_iteratorIN4cuda3std3__45tupleIJNS0_10device_ptrIdEENS0_17counting_iteratorIlNS0_11use_defaultESF_SF_EEEEEEEPNSB_IJdlEEESJ_lNS1_9__extrema9arg_max_fIdl7CompareEEEEJSI_SK_lSO_EEEvDpT0_,"",@"SHT_CUDA_INFO"
	.sectionflags	@""
	.align	4


	//----- nvinfo : EIATTR_CUDA_API_VERSION
	.align		4
        /*0000*/ 	.byte	0x04, 0x37
        /*0002*/ 	.short	(.L_186 - .L_185)
.L_185:
        /*0004*/ 	.word	0x00000082


	//----- nvinfo : EIATTR_KPARAM_INFO
	.align		4
.L_186:
        /*0008*/ 	.byte	0x04, 0x17
        /*000a*/ 	.short	(.L_188 - .L_187)
.L_187:
        /*000c*/ 	.word	0x00000000
        /*0010*/ 	.short	0x0003
        /*0012*/ 	.short	0x0020
        /*0014*/ 	.byte	0x00, 0xf0, 0x05, 0x00


	//----- nvinfo : EIATTR_KPARAM_INFO
	.align		4
.L_188:
        /*0018*/ 	.byte	0x04, 0x17
        /*001a*/ 	.short	(.L_190 - .L_189)
.L_189:
        /*001c*/ 	.word	0x00000000
        /*0020*/ 	.short	0x0002
        /*0022*/ 	.short	0x0018
        /*0024*/ 	.byte	0x00, 0xf0, 0x21, 0x00


	//----- nvinfo : EIATTR_KPARAM_INFO
	.align		4
.L_190:
        /*0028*/ 	.byte	0x04, 0x17
        /*002a*/ 	.short	(.L_192 - .L_191)
.L_191:
        /*002c*/ 	.word	0x00000000
        /*0030*/ 	.short	0x0001
        /*0032*/ 	.short	0x0010
        /*0034*/ 	.byte	0x00, 0xf5, 0x21, 0x00


	//----- nvinfo : EIATTR_KPARAM_INFO
	.align		4
.L_192:
        /*0038*/ 	.byte	0x04, 0x17
        /*003a*/ 	.short	(.L_194 - .L_193)
.L_193:
        /*003c*/ 	.word	0x00000000
        /*0040*/ 	.short	0x0000
        /*0042*/ 	.short	0x0000
        /*0044*/ 	.byte	0x00, 0xf0, 0x41, 0x00


	//----- nvinfo : EIATTR_SPARSE_MMA_MASK
	.align		4
.L_194:
        /*0048*/ 	.byte	0x03, 0x50
        /*004a*/ 	.short	0x0000


	//----- nvinfo : EIATTR_MAXREG_COUNT
	.align		4
        /*004c*/ 	.byte	0x03, 0x1b
        /*004e*/ 	.short	0x00ff


	//----- nvinfo : EIATTR_NUM_BARRIERS
	.align		4
        /*0050*/ 	.byte	0x02, 0x4c
        /*0052*/ 	.byte	0x01
	.zero		1


	//----- nvinfo : EIATTR_MERCURY_ISA_VERSION
	.align		4
        /*0054*/ 	.byte	0x03, 0x5f
        /*0056*/ 	.short	0x0101


	//----- nvinfo : EIATTR_COOP_GROUP_MASK_REGIDS
	.align		4
        /*0058*/ 	.byte	0x04, 0x29
        /*005a*/ 	.short	(.L_196 - .L_195)


	//   ....[0]....
.L_195:
        /*005c*/ 	.word	0xffffffff


	//   ....[1]....
        /*0060*/ 	.word	0xffffffff


	//   ....[2]....
        /*0064*/ 	.word	0xffffffff


	//   ....[3]....
        /*0068*/ 	.word	0xffffffff


	//   ....[4]....
        /*006c*/ 	.word	0xffffffff


	//   ....[5]....
        /*0070*/ 	.word	0xffffffff


	//   ....[6]....
        /*0074*/ 	.word	0xffffffff


	//   ....[7]....
        /*0078*/ 	.word	0xffffffff


	//   ....[8]....
        /*007c*/ 	.word	0xffffffff


	//   ....[9]....
        /*0080*/ 	.word	0xffffffff


	//   ....[10]....
        /*0084*/ 	.word	0xffffffff


	//   ....[11]....
        /*0088*/ 	.word	0xffffffff


	//   ....[12]....
        /*008c*/ 	.word	0xffffffff


	//   ....[13]....
        /*0090*/ 	.word	0xffffffff


	//   ....[14]....
        /*0094*/ 	.word	0xffffffff


	//   ....[15]....
        /*0098*/ 	.word	0xffffffff


	//   ....[16]....
        /*009c*/ 	.word	0xffffffff


	//   ....[17]....
        /*00a0*/ 	.word	0xffffffff


	//   ....[18]....
        /*00a4*/ 	.word	0xffffffff


	//   ....[19]....
        /*00a8*/ 	.word	0xffffffff


	//   ....[20]....
        /*00ac*/ 	.word	0xffffffff


	//   ....[21]....
        /*00b0*/ 	.word	0xffffffff


	//   ....[22]....
        /*00b4*/ 	.word	0xffffffff


	//   ....[23]....
        /*00b8*/ 	.word	0xffffffff


	//   ....[24]....
        /*00bc*/ 	.word	0xffffffff


	//   ....[25]....
        /*00c0*/ 	.word	0xffffffff


	//   ....[26]....
        /*00c4*/ 	.word	0xffffffff


	//   ....[27]....
        /*00c8*/ 	.word	0xffffffff


	//   ....[28]....
        /*00cc*/ 	.word	0xffffffff


	//   ....[29]....
        /*00d0*/ 	.word	0xffffffff


	//   ....[30]....
        /*00d4*/ 	.word	0xffffffff


	//   ....[31]....
        /*00d8*/ 	.word	0xffffffff


	//   ....[32]....
        /*00dc*/ 	.word	0xffffffff


	//   ....[33]....
        /*00e0*/ 	.word	0xffffffff


	//   ....[34]....
        /*00e4*/ 	.word	0xffffffff


	//   ....[35]....
        /*00e8*/ 	.word	0xffffffff


	//   ....[36]....
        /*00ec*/ 	.word	0xffffffff


	//   ....[37]....
        /*00f0*/ 	.word	0xffffffff


	//   ....[38]....
        /*00f4*/ 	.word	0xffffffff


	//   ....[39]....
        /*00f8*/ 	.word	0xffffffff


	//   ....[40]....
        /*00fc*/ 	.word	0xffffffff


	//   ....[41]....
        /*0100*/ 	.word	0xffffffff


	//   ....[42]....
        /*0104*/ 	.word	0xffffffff


	//   ....[43]....
        /*0108*/ 	.word	0xffffffff


	//   ....[44]....
        /*010c*/ 	.word	0xffffffff


	//   ....[45]....
        /*0110*/ 	.word	0xffffffff


	//   ....[46]....
        /*0114*/ 	.word	0xffffffff


	//   ....[47]....
        /*0118*/ 	.word	0xffffffff


	//   ....[48]....
        /*011c*/ 	.word	0xffffffff


	//   ....[49]....
        /*0120*/ 	.word	0xffffffff


	//   ....[50]....
        /*0124*/ 	.word	0xffffffff


	//   ....[51]....
        /*0128*/ 	.word	0xffffffff


	//   ....[52]....
        /*012c*/ 	.word	0xffffffff


	//   ....[53]....
        /*0130*/ 	.word	0xffffffff


	//   ....[54]....
        /*0134*/ 	.word	0xffffffff


	//   ....[55]....
        /*0138*/ 	.word	0xffffffff


	//   ....[56]....
        /*013c*/ 	.word	0xffffffff


	//   ....[57]....
        /*0140*/ 	.word	0xffffffff


	//   ....[58]....
        /*0144*/ 	.word	0xffffffff


	//   ....[59]....
        /*0148*/ 	.word	0xffffffff


	//----- nvinfo : EIATTR_COOP_GROUP_INSTR_OFFSETS
	.align		4
.L_196:
        /*014c*/ 	.byte	0x04, 0x28
        /*014e*/ 	.short	(.L_198 - .L_197)


	//   ....[0]....
.L_197:
        /*0150*/ 	.word	0x00000cb0


	//   ....[1]....
        /*0154*/ 	.word	0x00000ce0


	//   ....[2]....
        /*0158*/ 	.word	0x00000d00


	//   ....[3]....
        /*015c*/ 	.word	0x00000d10


	//   ....[4]....
        /*0160*/ 	.word	0x00000ea0


	//   ....[5]....
        /*0164*/ 	.word	0x00000ed0


	//   ....[6]....
        /*0168*/ 	.word	0x00000f00


	//   ....[7]....
        /*016c*/ 	.word	0x00000f20


	//   ....[8]....
        /*0170*/ 	.word	0x000010a0


	//   ....[9]....
        /*0174*/ 	.word	0x000010d0


	//   ....[10]....
        /*0178*/ 	.word	0x00001100


	//   ....[11]....
        /*017c*/ 	.word	0x00001120


	//   ....[12]....
        /*0180*/ 	.word	0x000012a0


	//   ....[13]....
        /*0184*/ 	.word	0x000012d0


	//   ....[14]....
        /*0188*/ 	.word	0x00001300


	//   ....[15]....
        /*018c*/ 	.word	0x00001320


	//   ....[16]....
        /*0190*/ 	.word	0x000014a0


	//   ....[17]....
        /*0194*/ 	.word	0x000014e0


	//   ....[18]....
        /*0198*/ 	.word	0x00001510


	//   ....[19]....
        /*019c*/ 	.word	0x00001520


	//   ....[20]....
        /*01a0*/ 	.word	0x00002280


	//   ....[21]....
        /*01a4*/ 	.word	0x00002290


	//   ....[22]....
        /*01a8*/ 	.word	0x000022a0


	//   ....[23]....
        /*01ac*/ 	.word	0x000022c0


	//   ....[24]....
        /*01b0*/ 	.word	0x00002440


	//   ....[25]....
        /*01b4*/ 	.word	0x00002480


	//   ....[26]....
        /*01b8*/ 	.word	0x000024b0


	//   ....[27]....
        /*01bc*/ 	.word	0x000024d0


	//   ....[28]....
        /*01c0*/ 	.word	0x00002650


	//   ....[29]....
        /*01c4*/ 	.word	0x00002690


	//   ....[30]....
        /*01c8*/ 	.word	0x000026c0


	//   ....[31]....
        /*01cc*/ 	.word	0x000026e0


	//   ....[32]....
        /*01d0*/ 	.word	0x00002860


	//   ....[33]....
        /*01d4*/ 	.word	0x000028a0


	//   ....[34]....
        /*01d8*/ 	.word	0x000028d0


	//   ....[35]....
        /*01dc*/ 	.word	0x000028f0


	//   ....[36]....
        /*01e0*/ 	.word	0x00002a70


	//   ....[37]....
        /*01e4*/ 	.word	0x00002ab0


	//   ....[38]....
        /*01e8*/ 	.word	0x00002ae0


	//   ....[39]....
        /*01ec*/ 	.word	0x00002b00


	//   ....[40]....
        /*01f0*/ 	.word	0x00004f40


	//   ....[41]....
        /*01f4*/ 	.word	0x00004f70


	//   ....[42]....
        /*01f8*/ 	.word	0x00004f90


	//   ....[43]....
        /*01fc*/ 	.word	0x00004fa0


	//   ....[44]....
        /*0200*/ 	.word	0x00005130


	//   ....[45]....
        /*0204*/ 	.word	0x00005160


	//   ....[46]....
        /*0208*/ 	.word	0x00005190


	//   ....[47]....
        /*020c*/ 	.word	0x000051b0


	//   ....[48]....
        /*0210*/ 	.word	0x00005330


	//   ....[49]....
        /*0214*/ 	.word	0x00005360


	//   ....[50]....
        /*0218*/ 	.word	0x00005390


	//   ....[51]....
        /*021c*/ 	.word	0x000053b0


	//   ....[52]....
        /*0220*/ 	.word	0x00005530


	//   ....[53]....
        /*0224*/ 	.word	0x00005560


	//   ....[54]....
        /*0228*/ 	.word	0x00005590


	//   ....[55]....
        /*022c*/ 	.word	0x000055b0


	//   ....[56]....
        /*0230*/ 	.word	0x00005730


	//   ....[57]....
        /*0234*/ 	.word	0x00005760


	//   ....[58]....
        /*0238*/ 	.word	0x00005790


	//   ....[59]....
        /*023c*/ 	.word	0x000057b0


	//----- nvinfo : EIATTR_VRC_CTA_INIT_COUNT
	.align		4
.L_198:
        /*0240*/ 	.byte	0x02, 0x4a
	.zero		1
	.zero		1


	//----- nvinfo : EIATTR_EXIT_INSTR_OFFSETS
	.align		4
        /*0244*/ 	.byte	0x04, 0x1c
        /*0246*/ 	.short	(.L_200 - .L_199)


	//   ....[0]....
.L_199:
        /*0248*/ 	.word	0x00000040


	//   ....[1]....
        /*024c*/ 	.word	0x00006450


	//   ....[2]....
        /*0250*/ 	.word	0x00006490


	//----- nvinfo : EIATTR_MAX_THREADS
	.align		4
.L_200:
        /*0254*/ 	.byte	0x04, 0x05
        /*0256*/ 	.short	(.L_202 - .L_201)
.L_201:
        /*0258*/ 	.word	0x00000100
        /*025c*/ 	.word	0x00000001
        /*0260*/ 	.word	0x00000001


	//----- nvinfo : EIATTR_CRS_STACK_SIZE
	.align		4
.L_202:
        /*0264*/ 	.byte	0x04, 0x1e
        /*0266*/ 	.short	(.L_204 - .L_203)
.L_203:
        /*0268*/ 	.word	0x00000000


	//----- nvinfo : EIATTR_CBANK_PARAM_SIZE
	.align		4
.L_204:
        /*026c*/ 	.byte	0x03, 0x19
        /*026e*/ 	.short	0x0021


	//----- nvinfo : EIATTR_PARAM_CBANK
	.align		4
        /*0270*/ 	.byte	0x04, 0x0a
        /*0272*/ 	.short	(.L_206 - .L_205)
	.align		4
.L_205:
        /*0274*/ 	.word	index@(.nv.constant0._ZN6thrust24THRUST_300001_SM_1000_NS8cuda_cub4core6detail13_kernel_agentINS1_8__reduce11ReduceAgentINS0_12zip_iteratorIN4cuda3std3__45tupleIJNS0_10device_ptrIdEENS0_17counting_iteratorIlNS0_11use_defaultESF_SF_EEEEEEEPNSB_IJdlEEESJ_lNS1_9__extrema9arg_max_fIdl7CompareEEEEJSI_SK_lSO_EEEvDpT0_)
        /*0278*/ 	.short	0x0380
        /*027a*/ 	.short	0x0021


	//----- nvinfo : EIATTR_SW_WAR
	.align		4
.L_206:
        /*027c*/ 	.byte	0x04, 0x36
        /*027e*/ 	.short	(.L_208 - .L_207)
.L_207:
        /*0280*/ 	.word	0x00000008
.L_208:


//--------------------- .nv.info._ZN6thrust24THRUST_300001_SM_1000_NS8cuda_cub4core6detail13_kernel_agentINS1_8__reduce11ReduceAgentIPN4cuda3std3__45tupleIJdlEEESC_SB_iNS1_9__extrema9arg_max_fIdl7CompareEEEEJSC_SC_iSG_EEEvDpT0_ --------------------------
	.section	.nv.info._ZN6thrust24THRUST_300001_SM_1000_NS8cuda_cub4core6detail13_kernel_agentINS1_8__reduce11ReduceAgentIPN4cuda3std3__45tupleIJdlEEESC_SB_iNS1_9__extrema9arg_max_fIdl7CompareEEEEJSC_SC_iSG_EEEvDpT0_,"",@"SHT_CUDA_INFO"
	.sectionflags	@""
	.align	4


	//----- nvinfo : EIATTR_CUDA_API_VERSION
	.align		4
        /*0000*/ 	.byte	0x04, 0x37
        /*0002*/ 	.short	(.L_210 - .L_209)
.L_209:
        /*0004*/ 	.word	0x00000082


	//----- nvinfo : EIATTR_KPARAM_INFO
	.align		4
.L_210:
        /*0008*/ 	.byte	0x04, 0x17
        /*000a*/ 	.short	(.L_212 - .L_211)
.L_211:
        /*000c*/ 	.word	0x00000000
        /*0010*/ 	.short	0x0003
        /*0012*/ 	.short	0x0014
        /*0014*/ 	.byte	0x00, 0xf0, 0x05, 0x00


	//----- nvinfo : EIATTR_KPARAM_INFO
	.align		4
.L_212:
        /*0018*/ 	.byte	0x04, 0x17
        /*001a*/ 	.short	(.L_214 - .L_213)
.L_213:
        /*001c*/ 	.word	0x00000000
        /*0020*/ 	.short	0x0002
        /*0022*/ 	.short	0x0010
        /*0024*/ 	.byte	0x00, 0xf0, 0x11, 0x00


	//----- nvinfo : EIATTR_KPARAM_INFO
	.align		4
.L_214:
        /*0028*/ 	.byte	0x04, 0x17
        /*002a*/ 	.short	(.L_216 - .L_215)
.L_215:
        /*002c*/ 	.word	0x00000000
        /*0030*/ 	.short	0x0001
        /*0032*/ 	.short	0x0008
        /*0034*/ 	.byte	0x00, 0xf5, 0x21, 0x00


	//----- nvinfo : EIATTR_KPARAM_INFO
	.align		4
.L_216:
        /*0038*/ 	.byte	0x04, 0x17
        /*003a*/ 	.short	(.L_218 - .L_217)
.L_217:
        /*003c*/ 	.word	0x00000000
        /*0040*/ 	.short	0x0000
        /*0042*/ 	.short	0x0000
        /*0044*/ 	.byte	0x00, 0xf5, 0x21, 0x00


	//----- nvinfo : EIATTR_SPARSE_MMA_MASK
	.align		4
.L_218:
        /*0048*/ 	.byte	0x03, 0x50
        /*004a*/ 	.short	0x0000


	//----- nvinfo : EIATTR_MAXREG_COUNT
	.align		4
        /*004c*/ 	.byte	0x03, 0x1b
        /*004e*/ 	.short	0x00ff


	//----- nvinfo : EIATTR_NUM_BARRIERS
	.align		4
        /*0050*/ 	.byte	0x02, 0x4c
        /*0052*/ 	.byte	0x01
	.zero		1


	//----- nvinfo : EIATTR_MERCURY_ISA_VERSION
	.align		4
        /*0054*/ 	.byte	0x03, 0x5f
        /*0056*/ 	.short	0x0101


	//----- nvinfo : EIATTR_COOP_GROUP_MASK_REGIDS
	.align		4
        /*0058*/ 	.byte	0x04, 0x29
        /*005a*/ 	.short	(.L_220 - .L_219)


	//   ....[0]....
.L_219:
        /*005c*/ 	.word	0xffffffff


	//   ....[1]....
        /*0060*/ 	.word	0xffffffff


	//   ....[2]....
        /*0064*/ 	.word	0xffffffff


	//   ....[3]....
        /*0068*/ 	.word	0xffffffff


	//   ....[4]....
        /*006c*/ 	.word	0xffffffff


	//   ....[5]....
        /*0070*/ 	.word	0xffffffff


	//   ....[6]....
        /*0074*/ 	.word	0xffffffff


	//   ....[7]....
        /*0078*/ 	.word	0xffffffff


	//   ....[8]....
        /*007c*/ 	.word	0xffffffff


	//   ....[9]....
        /*0080*/ 	.word	0xffffffff


	//   ....[10]....
        /*0084*/ 	.word	0xffffffff


	//   ....[11]....
        /*0088*/ 	.word	0xffffffff


	//   ....[12]....
        /*008c*/ 	.word	0xffffffff


	//   ....[13]....
        /*0090*/ 	.word	0xffffffff


	//   ....[14]....
        /*0094*/ 	.word	0xffffffff


	//   ....[15]....
        /*0098*/ 	.word	0xffffffff


	//   ....[16]....
        /*009c*/ 	.word	0xffffffff


	//   ....[17]....
        /*00a0*/ 	.word	0xffffffff


	//   ....[18]....
        /*00a4*/ 	.word	0xffffffff


	//   ....[19]....
        /*00a8*/ 	.word	0xffffffff


	//   ....[20]....
        /*00ac*/ 	.word	0xffffffff


	//   ....[21]....
        /*00b0*/ 	.word	0xffffffff


	//   ....[22]....
        /*00b4*/ 	.word	0xffffffff


	//   ....[23]....
        /*00b8*/ 	.word	0xffffffff


	//   ....[24]....
        /*00bc*/ 	.word	0xffffffff


	//   ....[25]....
        /*00c0*/ 	.word	0xffffffff


	//   ....[26]....
        /*00c4*/ 	.word	0xffffffff


	//   ....[27]....
        /*00c8*/ 	.word	0xffffffff


	//   ....[28]....
        /*00cc*/ 	.word	0xffffffff


	//   ....[29]....
        /*00d0*/ 	.word	0xffffffff


	//   ....[30]....
        /*00d4*/ 	.word	0xffffffff


	//   ....[31]....
        /*00d8*/ 	.word	0xffffffff


	//   ....[32]....
        /*00dc*/ 	.word	0xffffffff


	//   ....[33]....
        /*00e0*/ 	.word	0xffffffff


	//   ....[34]....
        /*00e4*/ 	.word	0xffffffff


	//   ....[35]....
        /*00e8*/ 	.word	0xffffffff


	//   ....[36]....
        /*00ec*/ 	.word	0xffffffff


	//   ....[37]....
        /*00f0*/ 	.word	0xffffffff


	//   ....[38]....
        /*00f4*/ 	.word	0xffffffff


	//   ....[39]....
        /*00f8*/ 	.word	0xffffffff


	//   ....[40]....
        /*00fc*/ 	.word	0xffffffff


	//   ....[41]....
        /*0100*/ 	.word	0xffffffff


	//   ....[42]....
        /*0104*/ 	.word	0xffffffff


	//   ....[43]....
        /*0108*/ 	.word	0xffffffff


	//   ....[44]....
        /*010c*/ 	.word	0xffffffff


	//   ....[45]....
        /*0110*/ 	.word	0xffffffff


	//   ....[46]....
        /*0114*/ 	.word	0xffffffff


	//   ....[47]....
        /*0118*/ 	.word	0xffffffff


	//   ....[48]....
        /*011c*/ 	.word	0xffffffff


	//   ....[49]....
        /*0120*/ 	.word	0xffffffff


	//   ....[50]....
        /*0124*/ 	.word	0xffffffff


	//   ....[51]....
        /*0128*/ 	.word	0xffffffff


	//   ....[52]....
        /*012c*/ 	.word	0xffffffff


	//   ....[53]....
        /*0130*/ 	.word	0xffffffff


	//   ....[54]....
        /*0134*/ 	.word	0xffffffff


	//   ....[55]....
        /*0138*/ 	.word	0xffffffff


	//   ....[56]....
        /*013c*/ 	.word	0xffffffff


	//   ....[57]....
        /*0140*/ 	.word	0xffffffff


	//   ....[58]....
        /*0144*/ 	.word	0xffffffff


	//   ....[59]....
        /*0148*/ 	.word	0xffffffff


	//----- nvinfo : EIATTR_COOP_GROUP_INSTR_OFFSETS
	.align		4
.L_220:
        /*014c*/ 	.byte	0x04, 0x28
        /*014e*/ 	.short	(.L_222 - .L_221)


	//   ....[0]....
.L_221:
        /*0150*/ 	.word	0x00000b70


	//   ....[1]....
        /*0154*/ 	.word	0x00000ba0


	//   ....[2]....
        /*0158*/ 	.word	0x00000bc0


	//   ....[3]....
        /*015c*/ 	.word	0x00000bd0


	//   ....[4]....
        /*0160*/ 	.word	0x00000d60


	//   ....[5]....
        /*0164*/ 	.word	0x00000d90


	//   ....[6]....
        /*0168*/ 	.word	0x00000dc0


	//   ....[7]....
        /*016c*/ 	.word	0x00000de0


	//   ....[8]....
        /*0170*/ 	.word	0x00000f60


	//   ....[9]....
        /*0174*/ 	.word	0x00000f90


	//   ....[10]....
        /*0178*/ 	.word	0x00000fc0


	//   ....[11]....
        /*017c*/ 	.word	0x00000fe0


	//   ....[12]....
        /*0180*/ 	.word	0x00001160


	//   ....[13]....
        /*0184*/ 	.word	0x00001190


	//   ....[14]....
        /*0188*/ 	.word	0x000011c0


	//   ....[15]....
        /*018c*/ 	.word	0x000011e0


	//   ....[16]....
        /*0190*/ 	.word	0x00001360


	//   ....[17]....
        /*0194*/ 	.word	0x000013a0


	//   ....[18]....
        /*0198*/ 	.word	0x000013d0


	//   ....[19]....
        /*019c*/ 	.word	0x000013e0


	//   ....[20]....
        /*01a0*/ 	.word	0x00002140


	//   ....[21]....
        /*01a4*/ 	.word	0x00002150


	//   ....[22]....
        /*01a8*/ 	.word	0x00002160


	//   ....[23]....
        /*01ac*/ 	.word	0x00002180


	//   ....[24]....
        /*01b0*/ 	.word	0x00002300


	//   ....[25]....
        /*01b4*/ 	.word	0x00002340


	//   ....[26]....
        /*01b8*/ 	.word	0x00002370


	//   ....[27]....
        /*01bc*/ 	.word	0x00002390


	//   ....[28]....
        /*01c0*/ 	.word	0x00002510


	//   ....[29]....
        /*01c4*/ 	.word	0x00002550


	//   ....[30]....
        /*01c8*/ 	.word	0x00002580


	//   ....[31]....
        /*01cc*/ 	.word	0x000025a0


	//   ....[32]....
        /*01d0*/ 	.word	0x00002720


	//   ....[33]....
        /*01d4*/ 	.word	0x00002760


	//   ....[34]....
        /*01d8*/ 	.word	0x00002790


	//   ....[35]....
        /*01dc*/ 	.word	0x000027b0


	//   ....[36]....
        /*01e0*/ 	.word	0x00002930


	//   ....[37]....
        /*01e4*/ 	.word	0x00002970


	//   ....[38]....
        /*01e8*/ 	.word	0x000029b0


	//   ....[39]....
        /*01ec*/ 	.word	0x000029c0


	//   ....[40]....
        /*01f0*/ 	.word	0x00004d80


	//   ....[41]....
        /*01f4*/ 	.word	0x00004db0


	//   ....[42]....
        /*01f8*/ 	.word	0x00004dd0


	//   ....[43]....
        /*01fc*/ 	.word	0x00004de0


	//   ....[44]....
        /*0200*/ 	.word	0x00004f70


	//   ....[45]....
        /*0204*/ 	.word	0x00004fa0


	//   ....[46]....
        /*0208*/ 	.word	0x00004fd0


	//   ....[47]....
        /*020c*/ 	.word	0x00004ff0


	//   ....[48]....
        /*0210*/ 	.word	0x00005170


	//   ....[49]....
        /*0214*/ 	.word	0x000051a0


	//   ....[50]....
        /*0218*/ 	.word	0x000051d0


	//   ....[51]....
        /*021c*/ 	.word	0x000051f0


	//   ....[52]....
        /*0220*/ 	.word	0x00005370


	//   ....[53]....
        /*0224*/ 	.word	0x000053a0


	//   ....[54]....
        /*0228*/ 	.word	0x000053d0


	//   ....[55]....
        /*022c*/ 	.word	0x000053f0


	//   ....[56]....
        /*0230*/ 	.word	0x00005570


	//   ....[57]....
        /*0234*/ 	.word	0x000055a0


	//   ....[58]....
        /*0238*/ 	.word	0x000055d0


	//   ....[59]....
        /*023c*/ 	.word	0x000055f0


	//----- nvinfo : EIATTR_VRC_CTA_INIT_COUNT
	.align		4
.L_222:
        /*0240*/ 	.byte	0x02, 0x4a
	.zero		1
	.zero		1


	//----- nvinfo : EIATTR_EXIT_INSTR_OFFSETS
	.align		4
        /*0244*/ 	.byte	0x04, 0x1c
        /*0246*/ 	.short	(.L_224 - .L_223)


	//   ....[0]....
.L_223:
        /*0248*/ 	.word	0x00000030


	//   ....[1]....
        /*024c*/ 	.word	0x00006290


	//   ....[2]....
        /*0250*/ 	.word	0x000062d0


	//----- nvinfo : EIATTR_MAX_THREADS
	.align		4
.L_224:
        /*0254*/ 	.byte	0x04, 0x05
        /*0256*/ 	.short	(.L_226 - .L_225)
.L_225:
        /*0258*/ 	.word	0x00000100
        /*025c*/ 	.word	0x00000001
        /*0260*/ 	.word	0x00000001


	//----- nvinfo : EIATTR_CRS_STACK_SIZE
	.align		4
.L_226:
        /*0264*/ 	.byte	0x04, 0x1e
        /*0266*/ 	.short	(.L_228 - .L_227)
.L_227:
        /*0268*/ 	.word	0x00000000


	//----- nvinfo : EIATTR_CBANK_PARAM_SIZE
	.align		4
.L_228:
        /*026c*/ 	.byte	0x03, 0x19
        /*026e*/ 	.short	0x0015


	//----- nvinfo : EIATTR_PARAM_CBANK
	.align		4
        /*0270*/ 	.byte	0x04, 0x0a
        /*0272*/ 	.short	(.L_230 - .L_229)
	.align		4
.L_229:
        /*0274*/ 	.word	index@(.nv.constant0._ZN6thrust24THRUST_300001_SM_1000_NS8cuda_cub4core6detail13_kernel_agentINS1_8__reduce11ReduceAgentIPN4cuda3std3__45tupleIJdlEEESC_SB_iNS1_9__extrema9arg_max_fIdl7CompareEEEEJSC_SC_iSG_EEEvDpT0_)
        /*0278*/ 	.short	0x0380
        /*027a*/ 	.short	0x0015


	//----- nvinfo : EIATTR_SW_WAR
	.align		4
.L_230:
        /*027c*/ 	.byte	0x04, 0x36
        /*027e*/ 	.short	(.L_232 - .L_231)
.L_231:
        /*0280*/ 	.word	0x00000008
.L_232:


//--------------------- .nv.info._ZN6thrust24THRUST_300001_SM_1000_NS8cuda_cub4core6detail13_kernel_agentINS1_8__reduce10DrainAgentIiEEJN3cub18CUB_300001_SM_10009GridQueueIjEEiEEEvDpT0_ --------------------------
	.section	.nv.info._ZN6thrust24THRUST_300001_SM_1000_NS8cuda_cub4core6detail13_kernel_agentINS1_8__reduce10DrainAgentIiEEJN3cub18CUB_300001_SM_10009GridQueueIjEEiEEEvDpT0_,"",@"SHT_CUDA_INFO"
	.sectionflags	@""
	.align	4


	//----- nvinfo : EIATTR_CUDA_API_VERSION
	.align		4
        /*0000*/ 	.byte	0x04, 0x37
        /*0002*/ 	.short	(.L_234 - .L_233)
.L_233:
        /*0004*/ 	.word	0x00000082


	//----- nvinfo : EIATTR_KPARAM_INFO
	.align		4
.L_234:
        /*0008*/ 	.byte	0x04, 0x17
        /*000a*/ 	.short	(.L_236 - .L_235)
.L_235:
        /*000c*/ 	.word	0x00000000
        /*0010*/ 	.short	0x0001
        /*0012*/ 	.short	0x0008
        /*0014*/ 	.byte	0x00, 0xf0, 0x11, 0x00


	//----- nvinfo : EIATTR_KPARAM_INFO
	.align		4
.L_236:
        /*0018*/ 	.byte	0x04, 0x17
        /*001a*/ 	.short	(.L_238 - .L_237)
.L_237:
        /*001c*/ 	.word	0x00000000
        /*0020*/ 	.short	0x0000
        /*0022*/ 	.short	0x0000
        /*0024*/ 	.byte	0x00, 0xf0, 0x21, 0x00


	//----- nvinfo : EIATTR_SPARSE_MMA_MASK
	.align		4
.L_238:
        /*0028*/ 	.byte	0x03, 0x50
        /*002a*/ 	.short	0x0000


	//----- nvinfo : EIATTR_MAXREG_COUNT
	.align		4
        /*002c*/ 	.byte	0x03, 0x1b
        /*002e*/ 	.short	0x00ff


	//----- nvinfo : EIATTR_MERCURY_ISA_VERSION
	.align		4
        /*0030*/ 	.byte	0x03, 0x5f
        /*0032*/ 	.short	0x0101


	//----- nvinfo : EIATTR_VRC_CTA_INIT_COUNT
	.align		4
        /*0034*/ 	.byte	0x02, 0x4a
	.zero		1
	.zero		1


	//----- nvinfo : EIATTR_EXIT_INSTR_OFFSETS
	.align		4
        /*0038*/ 	.byte	0x04, 0x1c
        /*003a*/ 	.short	(.L_240 - .L_239)


	//   ....[0]....
.L_239:
        /*003c*/ 	.word	0x00000060


	//----- nvinfo : EIATTR_MAX_THREADS
	.align		4
.L_240:
        /*0040*/ 	.byte	0x04, 0x05
        /*0042*/ 	.short	(.L_242 - .L_241)
.L_241:
        /*0044*/ 	.word	0x00000001
        /*0048*/ 	.word	0x00000001
        /*004c*/ 	.word	0x00000001


	//----- nvinfo : EIATTR_CBANK_PARAM_SIZE
	.align		4
.L_242:
        /*0050*/ 	.byte	0x03, 0x19
        /*0052*/ 	.short	0x000c


	//----- nvinfo : EIATTR_PARAM_CBANK
	.align		4
        /*0054*/ 	.byte	0x04, 0x0a
        /*0056*/ 	.short	(.L_244 - .L_243)
	.align		4
.L_243:
        /*0058*/ 	.word	index@(.nv.constant0._ZN6thrust24THRUST_300001_SM_1000_NS8cuda_cub4core6detail13_kernel_agentINS1_8__reduce10DrainAgentIiEEJN3cub18CUB_300001_SM_10009GridQueueIjEEiEEEvDpT0_)
        /*005c*/ 	.short	0x0380
        /*005e*/ 	.short	0x000c


	//----- nvinfo : EIATTR_SW_WAR
	.align		4
.L_244:
        /*0060*/ 	.byte	0x04, 0x36
        /*0062*/ 	.short	(.L_246 - .L_245)
.L_245:
        /*0064*/ 	.word	0x00000008
.L_246:


//--------------------- .nv.info._ZN6thrust24THRUST_300001_SM_1000_NS8cuda_cub4core6detail13_kernel_agentINS1_8__reduce11ReduceAgentINS0_12zip_iteratorIN4cuda3std3__45tupleIJNS0_10device_ptrIdEENS0_17counting_iteratorIlNS0_11use_defaultESF_SF_EEEEEEEPNSB_IJdlEEESJ_iNS1_9__extrema9arg_max_fIdl7CompareEEEEJSI_SK_iN3cub18CUB_300001_SM_100013GridEvenShareIiEENSR_9GridQueueIjEESO_EEEvDpT0_ --------------------------
	.section	.nv.info._ZN6thrust24THRUST_300001_SM_1000_NS8cuda_cub4core6detail13_kernel_agentINS1_8__reduce11ReduceAgentINS0_12zip_iteratorIN4cuda3std3__45tupleIJNS0_10device_ptrIdEENS0_17counting_iteratorIlNS0_11use_defaultESF_SF_EEEEEEEPNSB_IJdlEEESJ_iNS1_9__extrema9arg_max_fIdl7CompareEEEEJSI_SK_iN3cub18CUB_300001_SM_100013GridEvenShareIiEENSR_9GridQueueIjEESO_EEEvDpT0_,"",@"SHT_CUDA_INFO"
	.sectionflags	@""
	.align	4


	//----- nvinfo : EIATTR_CUDA_API_VERSION
	.align		4
        /*0000*/ 	.byte	0x04, 0x37
        /*0002*/ 	.short	(.L_248 - .L_247)
.L_247:
        /*0004*/ 	.word	0x00000082


	//----- nvinfo : EIATTR_KPARAM_INFO
	.align		4
.L_248:
        /*0008*/ 	.byte	0x04, 0x17
        /*000a*/ 	.short	(.L_250 - .L_249)
.L_249:
        /*000c*/ 	.word	0x00000000
        /*0010*/ 	.short	0x0005
        /*0012*/ 	.short	0x0050
        /*0014*/ 	.byte	0x00, 0xf0, 0x05, 0x00


	//----- nvinfo : EIATTR_KPARAM_INFO
	.align		4
.L_250:
        /*0018*/ 	.byte	0x04, 0x17
        /*001a*/ 	.short	(.L_252 - .L_251)
.L_251:
        /*001c*/ 	.word	0x00000000
        /*0020*/ 	.short	0x0004
        /*0022*/ 	.short	0x0048
        /*0024*/ 	.byte	0x00, 0xf0, 0x21, 0x00


	//----- nvinfo : EIATTR_KPARAM_INFO
	.align		4
.L_252:
        /*0028*/ 	.byte	0x04, 0x17
        /*002a*/ 	.short	(.L_254 - .L_253)
.L_253:
        /*002c*/ 	.word	0x00000000
        /*0030*/ 	.short	0x0003
        /*0032*/ 	.short	0x001c
        /*0034*/ 	.byte	0x00, 0xf0, 0xa1, 0x00


	//----- nvinfo : EIATTR_KPARAM_INFO
	.align		4
.L_254:
        /*0038*/ 	.byte	0x04, 0x17
        /*003a*/ 	.short	(.L_256 - .L_255)
.L_255:
        /*003c*/ 	.word	0x00000000
        /*0040*/ 	.short	0x0002
        /*0042*/ 	.short	0x0018
        /*0044*/ 	.byte	0x00, 0xf0, 0x11, 0x00


	//----- nvinfo : EIATTR_KPARAM_INFO
	.align		4
.L_256:
        /*0048*/ 	.byte	0x04, 0x17
        /*004a*/ 	.short	(.L_258 - .L_257)
.L_257:
        /*004c*/ 	.word	0x00000000
        /*0050*/ 	.short	0x0001
        /*0052*/ 	.short	0x0010
        /*0054*/ 	.byte	0x00, 0xf5, 0x21, 0x00


	//----- nvinfo : EIATTR_KPARAM_INFO
	.align		4
.L_258:
        /*0058*/ 	.byte	0x04, 0x17
        /*005a*/ 	.short	(.L_260 - .L_259)
.L_259:
        /*005c*/ 	.word	0x00000000
        /*0060*/ 	.short	0x0000
        /*0062*/ 	.short	0x0000
        /*0064*/ 	.byte	0x00, 0xf0, 0x41, 0x00


	//----- nvinfo : EIATTR_SPARSE_MMA_MASK
	.align		4
.L_260:
        /*0068*/ 	.byte	0x03, 0x50
        /*006a*/ 	.short	0x0000


	//----- nvinfo : EIATTR_MAXREG_COUNT
	.align		4
        /*006c*/ 	.byte	0x03, 0x1b
        /*006e*/ 	.short	0x00ff


	//----- nvinfo : EIATTR_NUM_BARRIERS
	.align		4
        /*0070*/ 	.byte	0x02, 0x4c
        /*0072*/ 	.byte	0x01
	.zero		1


	//----- nvinfo : EIATTR_MERCURY_ISA_VERSION
	.align		4
        /*0074*/ 	.byte	0x03, 0x5f
        /*0076*/ 	.short	0x0101


	//----- nvinfo : EIATTR_COOP_GROUP_MASK_REGIDS
	.align		4
        /*0078*/ 	.byte	0x04, 0x29
        /*007a*/ 	.short	(.L_262 - .L_261)


	//   ....[0]....
.L_261:
        /*007c*/ 	.word	0xffffffff


	//   ....[1]....
        /*0080*/ 	.word	0xffffffff


	//   ....[2]....
        /*0084*/ 	.word	0xffffffff


	//   ....[3]....
        /*0088*/ 	.word	0xffffffff


	//   ....[4]....
        /*008c*/ 	.word	0xffffffff


	//   ....[5]....
        /*0090*/ 	.word	0xffffffff


	//   ....[6]....
        /*0094*/ 	.word	0xffffffff


	//   ....[7]....
        /*0098*/ 	.word	0xffffffff


	//   ....[8]....
        /*009c*/ 	.word	0xffffffff


	//   ....[9]....
        /*00a0*/ 	.word	0xffffffff


	//   ....[10]....
        /*00a4*/ 	.word	0xffffffff


	//   ....[11]....
        /*00a8*/ 	.word	0xffffffff


	//   ....[12]....
        /*00ac*/ 	.word	0xffffffff


	//   ....[13]....
        /*00b0*/ 	.word	0xffffffff


	//   ....[14]....
        /*00b4*/ 	.word	0xffffffff


	//   ....[15]....
        /*00b8*/ 	.word	0xffffffff


	//   ....[16]....
        /*00bc*/ 	.word	0xffffffff


	//   ....[17]....
        /*00c0*/ 	.word	0xffffffff


	//   ....[18]....
        /*00c4*/ 	.word	0xffffffff


	//   ....[19]....
        /*00c8*/ 	.word	0xffffffff


	//   ....[20]....
        /*00cc*/ 	.word	0xffffffff


	//   ....[21]....
        /*00d0*/ 	.word	0xffffffff


	//   ....[22]....
        /*00d4*/ 	.word	0xffffffff


	//   ....[23]....
        /*00d8*/ 	.word	0xffffffff


	//   ....[24]....
        /*00dc*/ 	.word	0xffffffff


	//   ....[25]....
        /*00e0*/ 	.word	0xffffffff


	//   ....[26]....
        /*00e4*/ 	.word	0xffffffff


	//   ....[27]....
        /*00e8*/ 	.word	0xffffffff


	//   ....[28]....
        /*00ec*/ 	.word	0xffffffff


	//   ....[29]....
        /*00f0*/ 	.word	0xffffffff


	//   ....[30]....
        /*00f4*/ 	.word	0xffffffff


	//   ....[31]....
        /*00f8*/ 	.word	0xffffffff


	//   ....[32]....
        /*00fc*/ 	.word	0xffffffff


	//   ....[33]....
        /*0100*/ 	.word	0xffffffff


	//   ....[34]....
        /*0104*/ 	.word	0xffffffff


	//   ....[35]....
        /*0108*/ 	.word	0xffffffff


	//   ....[36]....
        /*010c*/ 	.word	0xffffffff


	//   ....[37]....
        /*0110*/ 	.word	0xffffffff


	//   ....[38]....
        /*0114*/ 	.word	0xffffffff


	//   ....[39]....
        /*0118*/ 	.word	0xffffffff


	//   ....[40]....
        /*011c*/ 	.word	0xffffffff


	//   ....[41]....
        /*0120*/ 	.word	0xffffffff


	//   ....[42]....
        /*0124*/ 	.word	0xffffffff


	//   ....[43]....
        /*0128*/ 	.word	0xffffffff


	//   ....[44]....
        /*012c*/ 	.word	0xffffffff


	//   ....[45]....
        /*0130*/ 	.word	0xffffffff


	//   ....[46]....
        /*0134*/ 	.word	0xffffffff


	//   ....[47]....
        /*0138*/ 	.word	0xffffffff


	//   ....[48]....
        /*013c*/ 	.word	0xffffffff


	//   ....[49]....
        /*0140*/ 	.word	0xffffffff


	//   ....[50]....
        /*0144*/ 	.word	0xffffffff


	//   ....[51]....
        /*0148*/ 	.word	0xffffffff


	//   ....[52]....
        /*014c*/ 	.word	0xffffffff


	//   ....[53]....
        /*0150*/ 	.word	0xffffffff


	//   ....[54]....
        /*0154*/ 	.word	0xffffffff


	//   ....[55]....
        /*0158*/ 	.word	0xffffffff


	//   ....[56]....
        /*015c*/ 	.word	0xffffffff


	//   ....[57]....
        /*0160*/ 	.word	0xffffffff


	//   ....[58]....
        /*0164*/ 	.word	0xffffffff


	//   ....[59]....
        /*0168*/ 	.word	0xffffffff


	//----- nvinfo : EIATTR_COOP_GROUP_INSTR_OFFSETS
	.align		4
.L_262:
        /*016c*/ 	.byte	0x04, 0x28
        /*016e*/ 	.short	(.L_264 - .L_263)


	//   ....[0]....
.L_263:
        /*0170*/ 	.word	0x00000cd0


	//   ....[1]....
        /*0174*/ 	.word	0x00000d00


	//   ....[2]....
        /*0178*/ 	.word	0x00000d20


	//   ....[3]....
        /*017c*/ 	.word	0x00000d30


	//   ....[4]....
        /*0180*/ 	.word	0x00000ec0


	//   ....[5]....
        /*0184*/ 	.word	0x00000ef0


	//   ....[6]....
        /*0188*/ 	.word	0x00000f20


	//   ....[7]....
        /*018c*/ 	.word	0x00000f40


	//   ....[8]....
        /*0190*/ 	.word	0x000010c0


	//   ....[9]....
        /*0194*/ 	.word	0x00001100


	//   ....[10]....
        /*0198*/ 	.word	0x00001130


	//   ....[11]....
        /*019c*/ 	.word	0x00001140


	//   ....[12]....
        /*01a0*/ 	.word	0x000012c0


	//   ....[13]....
        /*01a4*/ 	.word	0x000012f0


	//   ....[14]....
        /*01a8*/ 	.word	0x00001320


	//   ....[15]....
        /*01ac*/ 	.word	0x00001340


	//   ....[16]....
        /*01b0*/ 	.word	0x000014c0


	//   ....[17]....
        /*01b4*/ 	.word	0x000014f0


	//   ....[18]....
        /*01b8*/ 	.word	0x00001520


	//   ....[19]....
        /*01bc*/ 	.word	0x00001540


	//   ....[20]....
        /*01c0*/ 	.word	0x000022b0


	//   ....[21]....
        /*01c4*/ 	.word	0x000022c0


	//   ....[22]....
        /*01c8*/ 	.word	0x000022d0


	//   ....[23]....
        /*01cc*/ 	.word	0x000022f0


	//   ....[24]....
        /*01d0*/ 	.word	0x00002470


	//   ....[25]....
        /*01d4*/ 	.word	0x000024b0


	//   ....[26]....
        /*01d8*/ 	.word	0x000024e0


	//   ....[27]....
        /*01dc*/ 	.word	0x00002500


	//   ....[28]....
        /*01e0*/ 	.word	0x00002680


	//   ....[29]....
        /*01e4*/ 	.word	0x000026c0


	//   ....[30]....
        /*01e8*/ 	.word	0x000026f0


	//   ....[31]....
        /*01ec*/ 	.word	0x00002710


	//   ....[32]....
        /*01f0*/ 	.word	0x00002890


	//   ....[33]....
        /*01f4*/ 	.word	0x000028d0


	//   ....[34]....
        /*01f8*/ 	.word	0x00002900


	//   ....[35]....
        /*01fc*/ 	.word	0x00002920


	//   ....[36]....
        /*0200*/ 	.word	0x00002aa0


	//   ....[37]....
        /*0204*/ 	.word	0x00002ae0


	//   ....[38]....
        /*0208*/ 	.word	0x00002b10


	//   ....[39]....
        /*020c*/ 	.word	0x00002b30


	//   ....[40]....
        /*0210*/ 	.word	0x000051f0


	//   ....[41]....
        /*0214*/ 	.word	0x00005220


	//   ....[42]....
        /*0218*/ 	.word	0x00005240


	//   ....[43]....
        /*021c*/ 	.word	0x00005250


	//   ....[44]....
        /*0220*/ 	.word	0x000053e0


	//   ....[45]....
        /*0224*/ 	.word	0x00005410


	//   ....[46]....
        /*0228*/ 	.word	0x00005440


	//   ....[47]....
        /*022c*/ 	.word	0x00005460


	//   ....[48]....
        /*0230*/ 	.word	0x000055e0


	//   ....[49]....
        /*0234*/ 	.word	0x00005610


	//   ....[50]....
        /*0238*/ 	.word	0x00005640


	//   ....[51]....
        /*023c*/ 	.word	0x00005660


	//   ....[52]....
        /*0240*/ 	.word	0x000057e0


	//   ....[53]....
        /*0244*/ 	.word	0x00005810


	//   ....[54]....
        /*0248*/ 	.word	0x00005840


	//   ....[55]....
        /*024c*/ 	.word	0x00005860


	//   ....[56]....
        /*0250*/ 	.word	0x000059e0


	//   ....[57]....
        /*0254*/ 	.word	0x00005a10


	//   ....[58]....
        /*0258*/ 	.word	0x00005a40


	//   ....[59]....
        /*025c*/ 	.word	0x00005a60


	//----- nvinfo : EIATTR_VRC_CTA_INIT_COUNT
	.align		4
.L_264:
        /*0260*/ 	.byte	0x02, 0x4a
	.zero		1
	.zero		1


	//----- nvinfo : EIATTR_EXIT_INSTR_OFFSETS
	.align		4
        /*0264*/ 	.byte	0x04, 0x1c
        /*0266*/ 	.short	(.L_266 - .L_265)


	//   ....[0]....
.L_265:
        /*0268*/ 	.word	0x00006710


	//   ....[1]....
        /*026c*/ 	.word	0x00006770


	//----- nvinfo : EIATTR_MAX_THREADS
	.align		4
.L_266:
        /*0270*/ 	.byte	0x04, 0x05
        /*0272*/ 	.short	(.L_268 - .L_267)
.L_267:
        /*0274*/ 	.word	0x00000100
        /*0278*/ 	.word	0x00000001
        /*027c*/ 	.word	0x00000001


	//----- nvinfo : EIATTR_CRS_STACK_SIZE
	.align		4
.L_268:
        /*0280*/ 	.byte	0x04, 0x1e
        /*0282*/ 	.short	(.L_270 - .L_269)
.L_269:
        /*0284*/ 	.word	0x00000000


	//----- nvinfo : EIATTR_CBANK_PARAM_SIZE
	.align		4
.L_270:
        /*0288*/ 	.byte	0x03, 0x19
        /*028a*/ 	.short	0x0051


	//----- nvinfo : EIATTR_PARAM_CBANK
	.align		4
        /*028c*/ 	.byte	0x04, 0x0a
        /*028e*/ 	.short	(.L_272 - .L_271)
	.align		4
.L_271:
        /*0290*/ 	.word	index@(.nv.constant0._ZN6thrust24THRUST_300001_SM_1000_NS8cuda_cub4core6detail13_kernel_agentINS1_8__reduce11ReduceAgentINS0_12zip_iteratorIN4cuda3std3__45tupleIJNS0_10device_ptrIdEENS0_17counting_iteratorIlNS0_11use_defaultESF_SF_EEEEEEEPNSB_IJdlEEESJ_iNS1_9__extrema9arg_max_fIdl7CompareEEEEJSI_SK_iN3cub18CUB_300001_SM_100013GridEvenShareIiEENSR_9GridQueueIjEESO_EEEvDpT0_)
        /*0294*/ 	.short	0x0380
        /*0296*/ 	.short	0x0051


	//----- nvinfo : EIATTR_SW_WAR
	.align		4
.L_272:
        /*0298*/ 	.byte	0x04, 0x36
        /*029a*/ 	.short	(.L_274 - .L_273)
.L_273:
        /*029c*/ 	.word	0x00000008
.L_274:


//--------------------- .nv.info._ZN6thrust24THRUST_300001_SM_1000_NS8cuda_cub4core6detail13_kernel_agentINS1_8__reduce11ReduceAgentINS0_12zip_iteratorIN4cuda3std3__45tupleIJNS0_10device_ptrIdEENS0_17counting_iteratorIlNS0_11use_defaultESF_SF_EEEEEEEPNSB_IJdlEEESJ_iNS1_9__extrema9arg_max_fIdl7CompareEEEEJSI_SK_iSO_EEEvDpT0_ --------------------------
	.section	.nv.info._ZN6thrust24THRUST_300001_SM_1000_NS8cuda_cub4core6detail13_kernel_agentINS1_8__reduce11ReduceAgentINS0_12zip_iteratorIN4cuda3std3__45tupleIJNS0_10device_ptrIdEENS0_17counting_iteratorIlNS0_11use_defaultESF_SF_EEEEEEEPNSB_IJdlEEESJ_iNS1_9__extrema9arg_max_fIdl7CompareEEEEJSI_SK_iSO_EEEvDpT0_,"",@"SHT_CUDA_INFO"
	.sectionflags	@""
	.align	4


	//----- nvinfo : EIATTR_CUDA_API_VERSION
	.align		4
        /*0000*/ 	.byte	0x04, 0x37
        /*0002*/ 	.short	(.L_276 - .L_275)
.L_275:
        /*0004*/ 	.word	0x00000082


	//----- nvinfo : EIATTR_KPARAM_INFO
	.align		4
.L_276:
        /*0008*/ 	.byte	0x04, 0x17
        /*000a*/ 	.short	(.L_278 - .L_277)
.L_277:
        /*000c*/ 	.word	0x00000000
        /*0010*/ 	.short	0x0003
        /*0012*/ 	.short	0x001c
        /*0014*/ 	.byte	0x00, 0xf0, 0x05, 0x00


	//----- nvinfo : EIATTR_KPARAM_INFO
	.align		4
.L_278:
        /*0018*/ 	.byte	0x04, 0x17
        /*001a*/ 	.short	(.L_280 - .L_279)
.L_279:
        /*001c*/ 	.word	0x00000000
        /*0020*/ 	.short	0x0002
        /*0022*/ 	.short	0x0018
        /*0024*/ 	.byte	0x00, 0xf0, 0x11, 0x00


	//----- nvinfo : EIATTR_KPARAM_INFO
	.align		4
.L_280:
        /*0028*/ 	.byte	0x04, 0x17
        /*002a*/ 	.short	(.L_282 - .L_281)
.L_281:
        /*002c*/ 	.word	0x00000000
        /*0030*/ 	.short	0x0001
        /*0032*/ 	.short	0x0010
        /*0034*/ 	.byte	0x00, 0xf5, 0x21, 0x00


	//----- nvinfo : EIATTR_KPARAM_INFO
	.align		4
.L_282:
        /*0038*/ 	.byte	0x04, 0x17
        /*003a*/ 	.short	(.L_284 - .L_283)
.L_283:
        /*003c*/ 	.word	0x00000000
        /*0040*/ 	.short	0x0000
        /*0042*/ 	.short	0x0000
        /*0044*/ 	.byte	0x00, 0xf0, 0x41, 0x00


	//----- nvinfo : EIATTR_SPARSE_MMA_MASK
	.align		4
.L_284:
        /*0048*/ 	.byte	0x03, 0x50
        /*004a*/ 	.short	0x0000


	//----- nvinfo : EIATTR_MAXREG_COUNT
	.align		4
        /*004c*/ 	.byte	0x03, 0x1b
        /*004e*/ 	.short	0x00ff


	//----- nvinfo : EIATTR_NUM_BARRIERS
	.align		4
        /*0050*/ 	.byte	0x02, 0x4c
        /*0052*/ 	.byte	0x01
	.zero		1


	//----- nvinfo : EIATTR_MERCURY_ISA_VERSION
	.align		4
        /*0054*/ 	.byte	0x03, 0x5f
        /*0056*/ 	.short	0x0101


	//----- nvinfo : EIATTR_COOP_GROUP_MASK_REGIDS
	.align		4
        /*0058*/ 	.byte	0x04, 0x29
        /*005a*/ 	.short	(.L_286 - .L_285)


	//   ....[0]....
.L_285:
        /*005c*/ 	.word	0xffffffff


	//   ....[1]....
        /*0060*/ 	.word	0xffffffff


	//   ....[2]....
        /*0064*/ 	.word	0xffffffff


	//   ....[3]....
        /*0068*/ 	.word	0xffffffff


	//   ....[4]....
        /*006c*/ 	.word	0xffffffff


	//   ....[5]....
        /*0070*/ 	.word	0xffffffff


	//   ....[6]....
        /*0074*/ 	.word	0xffffffff


	//   ....[7]....
        /*0078*/ 	.word	0xffffffff


	//   ....[8]....
        /*007c*/ 	.word	0xffffffff


	//   ....[9]....
        /*0080*/ 	.word	0xffffffff


	//   ....[10]....
        /*0084*/ 	.word	0xffffffff


	//   ....[11]....
        /*0088*/ 	.word	0xffffffff


	//   ....[12]....
        /*008c*/ 	.word	0xffffffff


	//   ....[13]....
        /*0090*/ 	.word	0xffffffff


	//   ....[14]....
        /*0094*/ 	.word	0xffffffff


	//   ....[15]....
        /*0098*/ 	.word	0xffffffff


	//   ....[16]....
        /*009c*/ 	.word	0xffffffff


	//   ....[17]....
        /*00a0*/ 	.word	0xffffffff


	//   ....[18]....
        /*00a4*/ 	.word	0xffffffff


	//   ....[19]....
        /*00a8*/ 	.word	0xffffffff


	//   ....[20]....
        /*00ac*/ 	.word	0xffffffff


	//   ....[21]....
        /*00b0*/ 	.word	0xffffffff


	//   ....[22]....
        /*00b4*/ 	.word	0xffffffff


	//   ....[23]....
        /*00b8*/ 	.word	0xffffffff


	//   ....[24]....
        /*00bc*/ 	.word	0xffffffff


	//   ....[25]....
        /*00c0*/ 	.word	0xffffffff


	//   ....[26]....
        /*00c4*/ 	.word	0xffffffff


	//   ....[27]....
        /*00c8*/ 	.word	0xffffffff


	//   ....[28]....
        /*00cc*/ 	.word	0xffffffff


	//   ....[29]....
        /*00d0*/ 	.word	0xffffffff


	//   ....[30]....
        /*00d4*/ 	.word	0xffffffff


	//   ....[31]....
        /*00d8*/ 	.word	0xffffffff


	//   ....[32]....
        /*00dc*/ 	.word	0xffffffff


	//   ....[33]....
        /*00e0*/ 	.word	0xffffffff


	//   ....[34]....
        /*00e4*/ 	.word	0xffffffff


	//   ....[35]....
        /*00e8*/ 	.word	0xffffffff


	//   ....[36]....
        /*00ec*/ 	.word	0xffffffff


	//   ....[37]....
        /*00f0*/ 	.word	0xffffffff


	//   ....[38]....
        /*00f4*/ 	.word	0xffffffff


	//   ....[39]....
        /*00f8*/ 	.word	0xffffffff


	//   ....[40]....
        /*00fc*/ 	.word	0xffffffff


	//   ....[41]....
        /*0100*/ 	.word	0xffffffff


	//   ....[42]....
        /*0104*/ 	.word	0xffffffff


	//   ....[43]....
        /*0108*/ 	.word	0xffffffff


	//   ....[44]....
        /*010c*/ 	.word	0xffffffff


	//   ....[45]....
        /*0110*/ 	.word	0xffffffff


	//   ....[46]....
        /*0114*/ 	.word	0xffffffff


	//   ....[47]....
        /*0118*/ 	.word	0xffffffff


	//   ....[48]....
        /*011c*/ 	.word	0xffffffff


	//   ....[49]....
        /*0120*/ 	.word	0xffffffff


	//   ....[50]....
        /*0124*/ 	.word	0xffffffff


	//   ....[51]....
        /*0128*/ 	.word	0xffffffff


	//   ....[52]....
        /*012c*/ 	.word	0xffffffff


	//   ....[53]....
        /*0130*/ 	.word	0xffffffff


	//   ....[54]....
        /*0134*/ 	.word	0xffffffff


	//   ....[55]....
        /*0138*/ 	.word	0xffffffff


	//   ....[56]....
        /*013c*/ 	.word	0xffffffff


	//   ....[57]....
        /*0140*/ 	.word	0xffffffff


	//   ....[58]....
        /*0144*/ 	.word	0xffffffff


	//   ....[59]....
        /*0148*/ 	.word	0xffffffff


	//----- nvinfo : EIATTR_COOP_GROUP_INSTR_OFFSETS
	.align		4
.L_286:
        /*014c*/ 	.byte	0x04, 0x28
        /*014e*/ 	.short	(.L_288 - .L_287)


	//   ....[0]....
.L_287:
        /*0150*/ 	.word	0x00000c90


	//   ....[1]....
        /*0154*/ 	.word	0x00000cc0


	//   ....[2]....
        /*0158*/ 	.word	0x00000ce0


	//   ....[3]....
        /*015c*/ 	.word	0x00000cf0


	//   ....[4]....
        /*0160*/ 	.word	0x00000e80


	//   ....[5]....
        /*0164*/ 	.word	0x00000eb0


	//   ....[6]....
        /*0168*/ 	.word	0x00000ee0


	//   ....[7]....
        /*016c*/ 	.word	0x00000f00


	//   ....[8]....
        /*0170*/ 	.word	0x00001080


	//   ....[9]....
        /*0174*/ 	.word	0x000010b0


	//   ....[10]....
        /*0178*/ 	.word	0x000010e0


	//   ....[11]....
        /*017c*/ 	.word	0x00001100


	//   ....[12]....
        /*0180*/ 	.word	0x00001280


	//   ....[13]....
        /*0184*/ 	.word	0x000012b0


	//   ....[14]....
        /*0188*/ 	.word	0x000012e0


	//   ....[15]....
        /*018c*/ 	.word	0x00001300


	//   ....[16]....
        /*0190*/ 	.word	0x00001480


	//   ....[17]....
        /*0194*/ 	.word	0x000014b0


	//   ....[18]....
        /*0198*/ 	.word	0x000014e0


	//   ....[19]....
        /*019c*/ 	.word	0x00001500


	//   ....[20]....
        /*01a0*/ 	.word	0x00002260


	//   ....[21]....
        /*01a4*/ 	.word	0x00002270


	//   ....[22]....
        /*01a8*/ 	.word	0x00002280


	//   ....[23]....
        /*01ac*/ 	.word	0x000022a0


	//   ....[24]....
        /*01b0*/ 	.word	0x00002420


	//   ....[25]....
        /*01b4*/ 	.word	0x00002460


	//   ....[26]....
        /*01b8*/ 	.word	0x00002490


	//   ....[27]....
        /*01bc*/ 	.word	0x000024b0


	//   ....[28]....
        /*01c0*/ 	.word	0x00002630


	//   ....[29]....
        /*01c4*/ 	.word	0x00002670


	//   ....[30]....
        /*01c8*/ 	.word	0x000026a0


	//   ....[31]....
        /*01cc*/ 	.word	0x000026c0


	//   ....[32]....
        /*01d0*/ 	.word	0x00002840


	//   ....[33]....
        /*01d4*/ 	.word	0x00002880


	//   ....[34]....
        /*01d8*/ 	.word	0x000028b0


	//   ....[35]....
        /*01dc*/ 	.word	0x000028d0


	//   ....[36]....
        /*01e0*/ 	.word	0x00002a50


	//   ....[37]....
        /*01e4*/ 	.word	0x00002a90


	//   ....[38]....
        /*01e8*/ 	.word	0x00002ac0


	//   ....[39]....
        /*01ec*/ 	.word	0x00002ae0


	//   ....[40]....
        /*01f0*/ 	.word	0x00004f90


	//   ....[41]....
        /*01f4*/ 	.word	0x00004fc0


	//   ....[42]....
        /*01f8*/ 	.word	0x00004fe0


	//   ....[43]....
        /*01fc*/ 	.word	0x00004ff0


	//   ....[44]....
        /*0200*/ 	.word	0x00005180


	//   ....[45]....
        /*0204*/ 	.word	0x000051b0


	//   ....[46]....
        /*0208*/ 	.word	0x000051e0


	//   ....[47]....
        /*020c*/ 	.word	0x00005200


	//   ....[48]....
        /*0210*/ 	.word	0x00005380


	//   ....[49]....
        /*0214*/ 	.word	0x000053b0


	//   ....[50]....
        /*0218*/ 	.word	0x000053e0


	//   ....[51]....
        /*021c*/ 	.word	0x00005400


	//   ....[52]....
        /*0220*/ 	.word	0x00005580


	//   ....[53]....
        /*0224*/ 	.word	0x000055c0


	//   ....[54]....
        /*0228*/ 	.word	0x000055f0


	//   ....[55]....
        /*022c*/ 	.word	0x00005600


	//   ....[56]....
        /*0230*/ 	.word	0x00005780


	//   ....[57]....
        /*0234*/ 	.word	0x000057b0


	//   ....[58]....
        /*0238*/ 	.word	0x000057e0


	//   ....[59]....
        /*023c*/ 	.word	0x00005800


	//----- nvinfo : EIATTR_VRC_CTA_INIT_COUNT
	.align		4
.L_288:
        /*0240*/ 	.byte	0x02, 0x4a
	.zero		1
	.zero		1


	//----- nvinfo : EIATTR_EXIT_INSTR_OFFSETS
	.align		4
        /*0244*/ 	.byte	0x04, 0x1c
        /*0246*/ 	.short	(.L_290 - .L_289)


	//   ....[0]....
.L_289:
        /*0248*/ 	.word	0x00000030


	//   ....[1]....
        /*024c*/ 	.word	0x000064a0


	//   ....[2]....
        /*0250*/ 	.word	0x000064e0


	//----- nvinfo : EIATTR_MAX_THREADS
	.align		4
.L_290:
        /*0254*/ 	.byte	0x04, 0x05
        /*0256*/ 	.short	(.L_292 - .L_291)
.L_291:
        /*0258*/ 	.word	0x00000100
        /*025c*/ 	.word	0x00000001
        /*0260*/ 	.word	0x00000001


	//----- nvinfo : EIATTR_CRS_STACK_SIZE
	.align		4
.L_292:
        /*0264*/ 	.byte	0x04, 0x1e
        /*0266*/ 	.short	(.L_294 - .L_293)
.L_293:
        /*0268*/ 	.word	0x00000000


	//----- nvinfo : EIATTR_CBANK_PARAM_SIZE
	.align		4
.L_294:
        /*026c*/ 	.byte	0x03, 0x19
        /*026e*/ 	.short	0x001d


	//----- nvinfo : EIATTR_PARAM_CBANK
	.align		4
        /*0270*/ 	.byte	0x04, 0x0a
        /*0272*/ 	.short	(.L_296 - .L_295)
	.align		4
.L_295:
        /*0274*/ 	.word	index@(.nv.constant0._ZN6thrust24THRUST_300001_SM_1000_NS8cuda_cub4core6detail13_kernel_agentINS1_8__reduce11ReduceAgentINS0_12zip_iteratorIN4cuda3std3__45tupleIJNS0_10device_ptrIdEENS0_17counting_iteratorIlNS0_11use_defaultESF_SF_EEEEEEEPNSB_IJdlEEESJ_iNS1_9__extrema9arg_max_fIdl7CompareEEEEJSI_SK_iSO_EEEvDpT0_)
        /*0278*/ 	.short	0x0380
        /*027a*/ 	.short	0x001d


	//----- nvinfo : EIATTR_SW_WAR
	.align		4
.L_296:
        /*027c*/ 	.byte	0x04, 0x36
        /*027e*/ 	.short	(.L_298 - .L_297)
.L_297:
        /*0280*/ 	.word	0x00000008
.L_298:


//--------------------- .nv.info._Z20kernel_gaussian_stepPdiiii --------------------------
	.section	.nv.info._Z20kernel_gaussian_stepPdiiii,"",@"SHT_CUDA_INFO"
	.sectionflags	@""
	.align	4


	//----- nvinfo : EIATTR_CUDA_API_VERSION
	.align		4
        /*0000*/ 	.byte	0x04, 0x37
        /*0002*/ 	.short	(.L_300 - .L_299)
.L_299:
        /*0004*/ 	.word	0x00000082


	//----- nvinfo : EIATTR_KPARAM_INFO
	.align		4
.L_300:
        /*0008*/ 	.byte	0x04, 0x17
        /*000a*/ 	.short	(.L_302 - .L_301)
.L_301:
        /*000c*/ 	.word	0x00000000
        /*0010*/ 	.short	0x0004
        /*0012*/ 	.short	0x0014
        /*0014*/ 	.byte	0x00, 0xf0, 0x11, 0x00


	//----- nvinfo : EIATTR_KPARAM_INFO
	.align		4
.L_302:
        /*0018*/ 	.byte	0x04, 0x17
        /*001a*/ 	.short	(.L_304 - .L_303)
.L_303:
        /*001c*/ 	.word	0x00000000
        /*0020*/ 	.short	0x0003
        /*0022*/ 	.short	0x0010
        /*0024*/ 	.byte	0x00, 0xf0, 0x11, 0x00


	//----- nvinfo : EIATTR_KPARAM_INFO
	.align		4
.L_304:
        /*0028*/ 	.byte	0x04, 0x17
        /*002a*/ 	.short	(.L_306 - .L_305)
.L_305:
        /*002c*/ 	.word	0x00000000
        /*0030*/ 	.short	0x0002
        /*0032*/ 	.short	0x000c
        /*0034*/ 	.byte	0x00, 0xf0, 0x11, 0x00


	//----- nvinfo : EIATTR_KPARAM_INFO
	.align		4
.L_306:
        /*0038*/ 	.byte	0x04, 0x17
        /*003a*/ 	.short	(.L_308 - .L_307)
.L_307:
        /*003c*/ 	.word	0x00000000
        /*0040*/ 	.short	0x0001
        /*0042*/ 	.short	0x0008
        /*0044*/ 	.byte	0x00, 0xf0, 0x11, 0x00


	//----- nvinfo : EIATTR_KPARAM_INFO
	.align		4
.L_308:
        /*0048*/ 	.byte	0x04, 0x17
        /*004a*/ 	.short	(.L_310 - .L_309)
.L_309:
        /*004c*/ 	.word	0x00000000
        /*0050*/ 	.short	0x0000
        /*0052*/ 	.short	0x0000
        /*0054*/ 	.byte	0x00, 0xf5, 0x21, 0x00


	//----- nvinfo : EIATTR_SPARSE_MMA_MASK
	.align		4
.L_310:
        /*0058*/ 	.byte	0x03, 0x50
        /*005a*/ 	.short	0x0000


	//----- nvinfo : EIATTR_MAXREG_COUNT
	.align		4
        /*005c*/ 	.byte	0x03, 0x1b
        /*005e*/ 	.short	0x00ff


	//----- nvinfo : EIATTR_MERCURY_ISA_VERSION
	.align		4
        /*0060*/ 	.byte	0x03, 0x5f
        /*0062*/ 	.short	0x0101


	//----- nvinfo : EIATTR_VRC_CTA_INIT_COUNT
	.align		4
        /*0064*/ 	.byte	0x02, 0x4a
	.zero		1
	.zero		1


	//----- nvinfo : EIATTR_EXIT_INSTR_OFFSETS
	.align		4
        /*0068*/ 	.byte	0x04, 0x1c
        /*006a*/ 	.short	(.L_312 - .L_311)


	//   ....[0]....
.L_311:
        /*006c*/ 	.word	0x000000b0


	//   ....[1]....
        /*0070*/ 	.word	0x00000b70


	//----- nvinfo : EIATTR_CRS_STACK_SIZE
	.align		4
.L_312:
        /*0074*/ 	.byte	0x04, 0x1e
        /*0076*/ 	.short	(.L_314 - .L_313)
.L_313:
        /*0078*/ 	.word	0x00000000


	//----- nvinfo : EIATTR_CBANK_PARAM_SIZE
	.align		4
.L_314:
        /*007c*/ 	.byte	0x03, 0x19
        /*007e*/ 	.short	0x0018


	//----- nvinfo : EIATTR_PARAM_CBANK
	.align		4
        /*0080*/ 	.byte	0x04, 0x0a
        /*0082*/ 	.short	(.L_316 - .L_315)
	.align		4
.L_315:
        /*0084*/ 	.word	index@(.nv.constant0._Z20kernel_gaussian_stepPdiiii)
        /*0088*/ 	.short	0x0380
        /*008a*/ 	.short	0x0018


	//----- nvinfo : EIATTR_SW_WAR
	.align		4
.L_316:
        /*008c*/ 	.byte	0x04, 0x36
        /*008e*/ 	.short	(.L_318 - .L_317)
.L_317:
        /*0090*/ 	.word	0x00000008
.L_318:


//--------------------- .nv.info._Z16kernel_swap_rowsPdiiii --------------------------
	.section	.nv.info._Z16kernel_swap_rowsPdiiii,"",@"SHT_CUDA_INFO"
	.sectionflags	@""
	.align	4


	//----- nvinfo : EIATTR_CUDA_API_VERSION
	.align		4
        /*0000*/ 	.byte	0x04, 0x37
        /*0002*/ 	.short	(.L_320 - .L_319)
.L_319:
        /*0004*/ 	.word	0x00000082


	//----- nvinfo : EIATTR_KPARAM_INFO
	.align		4
.L_320:
        /*0008*/ 	.byte	0x04, 0x17
        /*000a*/ 	.short	(.L_322 - .L_321)
.L_321:
        /*000c*/ 	.word	0x00000000
        /*0010*/ 	.short	0x0004
        /*0012*/ 	.short	0x0014
        /*0014*/ 	.byte	0x00, 0xf0, 0x11, 0x00


	//----- nvinfo : EIATTR_KPARAM_INFO
	.align		4
.L_322:
        /*0018*/ 	.byte	0x04, 0x17
        /*001a*/ 	.short	(.L_324 - .L_323)
.L_323:
        /*001c*/ 	.word	0x00000000
        /*0020*/ 	.short	0x0003
        /*0022*/ 	.short	0x0010
        /*0024*/ 	.byte	0x00, 0xf0, 0x11, 0x00


	//----- nvinfo : EIATTR_KPARAM_INFO
	.align		4
.L_324:
        /*0028*/ 	.byte	0x04, 0x17
        /*002a*/ 	.short	(.L_326 - .L_325)
.L_325:
        /*002c*/ 	.word	0x00000000
        /*0030*/ 	.short	0x0002
        /*0032*/ 	.short	0x000c
        /*0034*/ 	.byte	0x00, 0xf0, 0x11, 0x00


	//----- nvinfo : EIATTR_KPARAM_INFO
	.align		4
.L_326:
        /*0038*/ 	.byte	0x04, 0x17
        /*003a*/ 	.short	(.L_328 - .L_327)
.L_327:
        /*003c*/ 	.word	0x00000000
        /*0040*/ 	.short	0x0001
        /*0042*/ 	.short	0x0008
        /*0044*/ 	.byte	0x00, 0xf0, 0x11, 0x00


	//----- nvinfo : EIATTR_KPARAM_INFO
	.align		4
.L_328:
        /*0048*/ 	.byte	0x04, 0x17
        /*004a*/ 	.short	(.L_330 - .L_329)
.L_329:
        /*004c*/ 	.word	0x00000000
        /*0050*/ 	.short	0x0000
        /*0052*/ 	.short	0x0000
        /*0054*/ 	.byte	0x00, 0xf5, 0x21, 0x00


	//----- nvinfo : EIATTR_SPARSE_MMA_MASK
	.align		4
.L_330:
        /*0058*/ 	.byte	0x03, 0x50
        /*005a*/ 	.short	0x0000


	//----- nvinfo : EIATTR_MAXREG_COUNT
	.align		4
        /*005c*/ 	.byte	0x03, 0x1b
        /*005e*/ 	.short	0x00ff


	//----- nvinfo : EIATTR_MERCURY_ISA_VERSION
	.align		4
        /*0060*/ 	.byte	0x03, 0x5f
        /*0062*/ 	.short	0x0101


	//----- nvinfo : EIATTR_VRC_CTA_INIT_COUNT
	.align		4
        /*0064*/ 	.byte	0x02, 0x4a
	.zero		1
	.zero		1


	//----- nvinfo : EIATTR_EXIT_INSTR_OFFSETS
	.align		4
        /*0068*/ 	.byte	0x04, 0x1c
        /*006a*/ 	.short	(.L_332 - .L_331)


	//   ....[0]....
.L_331:
        /*006c*/ 	.word	0x00000090


	//   ....[1]....
        /*0070*/ 	.word	0x00000400


	//   ....[2]....
        /*0074*/ 	.word	0x00000670


	//----- nvinfo : EIATTR_CRS_STACK_SIZE
	.align		4
.L_332:
        /*0078*/ 	.byte	0x04, 0x1e
        /*007a*/ 	.short	(.L_334 - .L_333)
.L_333:
        /*007c*/ 	.word	0x00000000


	//----- nvinfo : EIATTR_CBANK_PARAM_SIZE
	.align		4
.L_334:
        /*0080*/ 	.byte	0x03, 0x19
        /*0082*/ 	.short	0x0018


	//----- nvinfo : EIATTR_PARAM_CBANK
	.align		4
        /*0084*/ 	.byte	0x04, 0x0a
        /*0086*/ 	.short	(.L_336 - .L_335)
	.align		4
.L_335:
        /*0088*/ 	.word	index@(.nv.constant0._Z16kernel_swap_rowsPdiiii)
        /*008c*/ 	.short	0x0380
        /*008e*/ 	.short	0x0018


	//----- nvinfo : EIATTR_SW_WAR
	.align		4
.L_336:
        /*0090*/ 	.byte	0x04, 0x36
        /*0092*/ 	.short	(.L_338 - .L_337)
.L_337:
        /*0094*/ 	.word	0x00000008
.L_338:


//--------------------- .nv.callgraph             --------------------------
	.section	.nv.callgraph,"",@"SHT_CUDA_CALLGRAPH"
	.align	4
	.sectionentsize	8
	.align		4
        /*0000*/ 	.word	0x00000000
	.align		4
        /*0004*/ 	.word	0xffffffff
	.align		4
        /*0008*/ 	.word	0x00000000
	.align		4
        /*000c*/ 	.word	0xfffffffe
	.align		4
        /*0010*/ 	.word	0x00000000
	.align		4
        /*0014*/ 	.word	0xfffffffd
	.align		4
        /*0018*/ 	.word	0x00000000
	.align		4
        /*001c*/ 	.word	0xfffffffc


//--------------------- .nv.constant4             --------------------------
	.section	.nv.constant4,"a",@progbits
	.align	8
	.align		8
.nv.constant4:
        /*0000*/ 	.dword	_ZN34_INTERNAL_4d805c57_4_k_cu_e7a25f9c4cuda3std3__45__cpo5beginE
	.align		8
        /*0008*/ 	.dword	_ZN34_INTERNAL_4d805c57_4_k_cu_e7a25f9c4cuda3std3__45__cpo3endE
	.align		8
        /*0010*/ 	.dword	_ZN34_INTERNAL_4d805c57_4_k_cu_e7a25f9c4cuda3std3__45__cpo6cbeginE
	.align		8
        /*0018*/ 	.dword	_ZN34_INTERNAL_4d805c57_4_k_cu_e7a25f9c4cuda3std3__45__cpo4cendE
	.align		8
        /*0020*/ 	.dword	_ZN34_INTERNAL_4d805c57_4_k_cu_e7a25f9c4cuda3std3__45__cpo6rbeginE
	.align		8
        /*0028*/ 	.dword	_ZN34_INTERNAL_4d805c57_4_k_cu_e7a25f9c4cuda3std3__45__cpo4rendE
	.align		8
        /*0030*/ 	.dword	_ZN34_INTERNAL_4d805c57_4_k_cu_e7a25f9c4cuda3std3__45__cpo7crbeginE
	.align		8
        /*0038*/ 	.dword	_ZN34_INTERNAL_4d805c57_4_k_cu_e7a25f9c4cuda3std3__45__cpo5crendE
	.align		8
        /*0040*/ 	.dword	_ZN34_INTERNAL_4d805c57_4_k_cu_e7a25f9c4cuda3std3__436_GLOBAL__N__4d805c57_4_k_cu_e7a25f9c6ignoreE
	.align		8
        /*0048*/ 	.dword	_ZN34_INTERNAL_4d805c57_4_k_cu_e7a25f9c4cuda3std3__419piecewise_constructE
	.align		8
        /*0050*/ 	.dword	_ZN34_INTERNAL_4d805c57_4_k_cu_e7a25f9c4cuda3std3__48in_placeE
	.align		8
        /*0058*/ 	.dword	_ZN34_INTERNAL_4d805c57_4_k_cu_e7a25f9c4cuda3std3__420unreachable_sentinelE
	.align		8
        /*0060*/ 	.dword	_ZN34_INTERNAL_4d805c57_4_k_cu_e7a25f9c4cuda3std3__47nulloptE
	.align		8
        /*0068*/ 	.dword	_ZN34_INTERNAL_4d805c57_4_k_cu_e7a25f9c4cuda3std3__48unexpectE
	.align		8
        /*0070*/ 	.dword	_ZN34_INTERNAL_4d805c57_4_k_cu_e7a25f9c4cuda3std6ranges3__45__cpo4swapE
	.align		8
        /*0078*/ 	.dword	_ZN34_INTERNAL_4d805c57_4_k_cu_e7a25f9c4cuda3std6ranges3__45__cpo9iter_moveE
	.align		8
        /*0080*/ 	.dword	_ZN34_INTERNAL_4d805c57_4_k_cu_e7a25f9c4cuda3std6ranges3__45__cpo5beginE
	.align		8
        /*0088*/ 	.dword	_ZN34_INTERNAL_4d805c57_4_k_cu_e7a25f9c4cuda3std6ranges3__45__cpo3endE
	.align		8
        /*0090*/ 	.dword	_ZN34_INTERNAL_4d805c57_4_k_cu_e7a25f9c4cuda3std6ranges3__45__cpo6cbeginE
	.align		8
        /*0098*/ 	.dword	_ZN34_INTERNAL_4d805c57_4_k_cu_e7a25f9c4cuda3std6ranges3__45__cpo4cendE
	.align		8
        /*00a0*/ 	.dword	_ZN34_INTERNAL_4d805c57_4_k_cu_e7a25f9c4cuda3std6ranges3__45__cpo7advanceE
	.align		8
        /*00a8*/ 	.dword	_ZN34_INTERNAL_4d805c57_4_k_cu_e7a25f9c4cuda3std6ranges3__45__cpo9iter_swapE
	.align		8
        /*00b0*/ 	.dword	_ZN34_INTERNAL_4d805c57_4_k_cu_e7a25f9c4cuda3std6ranges3__45__cpo4nextE
	.align		8
        /*00b8*/ 	.dword	_ZN34_INTERNAL_4d805c57_4_k_cu_e7a25f9c4cuda3std6ranges3__45__cpo4prevE
	.align		8
        /*00c0*/ 	.dword	_ZN34_INTERNAL_4d805c57_4_k_cu_e7a25f9c4cuda3std6ranges3__45__cpo4dataE
	.align		8
        /*00c8*/ 	.dword	_ZN34_INTERNAL_4d805c57_4_k_cu_e7a25f9c4cuda3std6ranges3__45__cpo5cdataE
	.align		8
        /*00d0*/ 	.dword	_ZN34_INTERNAL_4d805c57_4_k_cu_e7a25f9c4cuda3std6ranges3__45__cpo4sizeE
	.align		8
        /*00d8*/ 	.dword	_ZN34_INTERNAL_4d805c57_4_k_cu_e7a25f9c4cuda3std6ranges3__45__cpo5ssizeE
	.align		8
        /*00e0*/ 	.dword	_ZN34_INTERNAL_4d805c57_4_k_cu_e7a25f9c4cuda3std6ranges3__45__cpo8distanceE
	.align		8
        /*00e8*/ 	.dword	_ZN34_INTERNAL_4d805c57_4_k_cu_e7a25f9c6thrust24THRUST_300001_SM_1000_NS8cuda_cub3parE
	.align		8
        /*00f0*/ 	.dword	_ZN34_INTERNAL_4d805c57_4_k_cu_e7a25f9c6thrust24THRUST_300001_SM_1000_NS8cuda_cub10par_nosyncE
	.align		8
        /*00f8*/ 	.dword	_ZN34_INTERNAL_4d805c57_4_k_cu_e7a25f9c6thrust24THRUST_300001_SM_1000_NS6system6detail10sequential3seqE
	.align		8
        /*0100*/ 	.dword	_ZN34_INTERNAL_4d805c57_4_k_cu_e7a25f9c6thrust24THRUST_300001_SM_1000_NS6system3cpp3parE
	.align		8
        /*0108*/ 	.dword	_ZN34_INTERNAL_4d805c57_4_k_cu_e7a25f9c6thrust24THRUST_300001_SM_1000_NS12placeholders2_1E
	.align		8
        /*0110*/ 	.dword	_ZN34_INTERNAL_4d805c57_4_k_cu_e7a25f9c6thrust24THRUST_300001_SM_1000_NS12placeholders2_2E
	.align		8
        /*0118*/ 	.dword	_ZN34_INTERNAL_4d805c57_4_k_cu_e7a25f9c6thrust24THRUST_300001_SM_1000_NS12placeholders2_3E
	.align		8
        /*0120*/ 	.dword	_ZN34_INTERNAL_4d805c57_4_k_cu_e7a25f9c6thrust24THRUST_300001_SM_1000_NS12placeholders2_4E
	.align		8
        /*0128*/ 	.dword	_ZN34_INTERNAL_4d805c57_4_k_cu_e7a25f9c6thrust24THRUST_300001_SM_1000_NS12placeholders2_5E
	.align		8
        /*0130*/ 	.dword	_ZN34_INTERNAL_4d805c57_4_k_cu_e7a25f9c6thrust24THRUST_300001_SM_1000_NS12placeholders2_6E
	.align		8
        /*0138*/ 	.dword	_ZN34_INTERNAL_4d805c57_4_k_cu_e7a25f9c6thrust24THRUST_300001_SM_1000_NS12placeholders2_7E
	.align		8
        /*0140*/ 	.dword	_ZN34_INTERNAL_4d805c57_4_k_cu_e7a25f9c6thrust24THRUST_300001_SM_1000_NS12placeholders2_8E
	.align		8
        /*0148*/ 	.dword	_ZN34_INTERNAL_4d805c57_4_k_cu_e7a25f9c6thrust24THRUST_300001_SM_1000_NS12placeholders2_9E
	.align		8
        /*0150*/ 	.dword	_ZN34_INTERNAL_4d805c57_4_k_cu_e7a25f9c6thrust24THRUST_300001_SM_1000_NS12placeholders3_10E
	.align		8
        /*0158*/ 	.dword	_ZN34_INTERNAL_4d805c57_4_k_cu_e7a25f9c6thrust24THRUST_300001_SM_1000_NS3seqE
	.align		8
        /*0160*/ 	.dword	_ZN34_INTERNAL_4d805c57_4_k_cu_e7a25f9c6thrust24THRUST_300001_SM_1000_NS6deviceE


//--------------------- .text._ZN3cub18CUB_300001_SM_10006detail11EmptyKernelIvEEvv --------------------------
	.section	.text._ZN3cub18CUB_300001_SM_10006detail11EmptyKernelIvEEvv,"ax",@progbits
	.align	128
        .global         _ZN3cub18CUB_300001_SM_10006detail11EmptyKernelIvEEvv
        .type           _ZN3cub18CUB_300001_SM_10006detail11EmptyKernelIvEEvv,@function
        .size           _ZN3cub18CUB_300001_SM_10006detail11EmptyKernelIvEEvv,(.L_x_719 - _ZN3cub18CUB_300001_SM_10006detail11EmptyKernelIvEEvv)
        .other          _ZN3cub18CUB_300001_SM_10006detail11EmptyKernelIvEEvv,@"STO_CUDA_ENTRY STV_DEFAULT"
_ZN3cub18CUB_300001_SM_10006detail11EmptyKernelIvEEvv:
.text._ZN3cub18CUB_300001_SM_10006detail11EmptyKernelIvEEvv:
[----:B------:R-:W-:Y:S01]  /*0000*/  LDC R1, c[0x0][0x37c] ;  /* 0x0000df00ff017b82 */ /* 0x000fe20000000800 */
[----:B------:R-:W-:Y:S05]  /*0010*/  EXIT ;  /* 0x000000000000794d */ /* 0x000fea0003800000 */
.L_x_0:
[----:B------:R-:W-:-:S00]  /*0020*/  BRA `(.L_x_0) ;  /* 0xfffffffc00fc7947 */ /* 0x000fc0000383ffff */
[----:B------:R-:W-:-:S00]  /*0030*/  NOP ;  /* 0x0000000000007918 */ /* 0x000fc00000000000 */
        /* <DEDUP_REMOVED lines=12> */
.L_x_719:


//--------------------- .text._ZN6thrust24THRUST_300001_SM_1000_NS8cuda_cub4core6detail13_kernel_agentINS1_8__reduce11ReduceAgentIPN4cuda3std3__45tupleIJdlEEESC_SB_lNS1_9__extrema9arg_max_fIdl7CompareEEEEJSC_SC_iSG_EEEvDpT0_ --------------------------
	.section	.text._ZN6thrust24THRUST_300001_SM_1000_NS8cuda_cub4core6detail13_kernel_agentINS1_8__reduce11ReduceAgentIPN4cuda3std3__45tupleIJdlEEESC_SB_lNS1_9__extrema9arg_max_fIdl7CompareEEEEJSC_SC_iSG_EEEvDpT0_,"ax",@progbits
	.align	128
        .global         _ZN6thrust24THRUST_300001_SM_1000_NS8cuda_cub4core6detail13_kernel_agentINS1_8__reduce11ReduceAgentIPN4cuda3std3__45tupleIJdlEEESC_SB_lNS1_9__extrema9arg_max_fIdl7CompareEEEEJSC_SC_iSG_EEEvDpT0_
        .type           _ZN6thrust24THRUST_300001_SM_1000_NS8cuda_cub4core6detail13_kernel_agentINS1_8__reduce11ReduceAgentIPN4cuda3std3__45tupleIJdlEEESC_SB_lNS1_9__extrema9arg_max_fIdl7CompareEEEEJSC_SC_iSG_EEEvDpT0_,@function
        .size           _ZN6thrust24THRUST_300001_SM_1000_NS8cuda_cub4core6detail13_kernel_agentINS1_8__reduce11ReduceAgentIPN4cuda3std3__45tupleIJdlEEESC_SB_lNS1_9__extrema9arg_max_fIdl7CompareEEEEJSC_SC_iSG_EEEvDpT0_,(.L_x_720 - _ZN6thrust24THRUST_300001_SM_1000_NS8cuda_cub4core6detail13_kernel_agentINS1_8__reduce11ReduceAgentIPN4cuda3std3__45tupleIJdlEEESC_SB_lNS1_9__extrema9arg_max_fIdl7CompareEEEEJSC_SC_iSG_EEEvDpT0_)
        .other          _ZN6thrust24THRUST_300001_SM_1000_NS8cuda_cub4core6detail13_kernel_agentINS1_8__reduce11ReduceAgentIPN4cuda3std3__45tupleIJdlEEESC_SB_lNS1_9__extrema9arg_max_fIdl7CompareEEEEJSC_SC_iSG_EEEvDpT0_,@"STO_CUDA_ENTRY STV_DEFAULT"
_ZN6thrust24THRUST_300001_SM_1000_NS8cuda_cub4core6detail13_kernel_agentINS1_8__reduce11ReduceAgentIPN4cuda3std3__45tupleIJdlEEESC_SB_lNS1_9__extrema9arg_max_fIdl7CompareEEEEJSC_SC_iSG_EEEvDpT0_:
.text._ZN6thrust24THRUST_300001_SM_1000_NS8cuda_cub4core6detail13_kernel_agentINS1_8__reduce11ReduceAgentIPN4cuda3std3__45tupleIJdlEEESC_SB_lNS1_9__extrema9arg_max_fIdl7CompareEEEEJSC_SC_iSG_EEEvDpT0_:
[----:B------:R-:W-:Y:S01]  /*0000*/  LDC R1, c[0x0][0x37c] ;  /* 0x0000df00ff017b82 */ /* 0x000fe20000000800 */
[----:B------:R-:W0:Y:S02]  /*0010*/  LDCU UR8, c[0x0][0x390] ;  /* 0x00007200ff0877ac */ /* 0x000e240008000800 */
[----:B0-----:R-:W-:-:S13]  /*0020*/  ISETP.NE.AND P0, PT, RZ, UR8, PT ;  /* 0x00000008ff007c0c */ /* 0x001fda000bf05270 */
[----:B------:R-:W-:Y:S05]  /*0030*/  @!P0 EXIT ;  /* 0x000000000000894d */ /* 0x000fea0003800000 */
[----:B------:R-:W-:Y:S01]  /*0040*/  UISETP.GT.AND UP0, UPT, UR8, 0x4ff, UPT ;  /* 0x000004ff0800788c */ /* 0x000fe2000bf04270 */
[----:B------:R-:W-:Y:S01]  /*0050*/  BSSY.RECONVERGENT B0, `(.L_x_1) ;  /* 0x00006c1000007945 */ /* 0x000fe20003800200 */
[----:B------:R-:W0:Y:S07]  /*0060*/  LDCU.64 UR10, c[0x0][0x358] ;  /* 0x00006b00ff0a77ac */ /* 0x000e2e0008000a00 */
[----:B------:R-:W-:Y:S05]  /*0070*/  BRA.U UP0, `(.L_x_2) ;  /* 0x0000003900807547 */ /* 0x000fea000b800000 */
[----:B------:R-:W1:Y:S01]  /*0080*/  S2R R0, SR_TID.X ;  /* 0x0000000000007919 */ /* 0x000e620000002100 */
[----:B------:R-:W2:Y:S01]  /*0090*/  LDCU UR4, c[0x0][0x390] ;  /* 0x00007200ff0477ac */ /* 0x000ea20008000800 */
[----:B------:R-:W-:Y:S01]  /*00a0*/  BSSY.RECONVERGENT B1, `(.L_x_3) ;  /* 0x000000b000017945 */ /* 0x000fe20003800200 */
[----:B------:R-:W-:Y:S02]  /*00b0*/  CS2R R14, SRZ ;  /* 0x00000000000e7805 */ /* 0x000fe4000001ff00 */
[----:B------:R-:W-:Y:S02]  /*00c0*/  CS2R R12, SRZ ;  /* 0x00000000000c7805 */ /* 0x000fe4000001ff00 */
[----:B-1----:R-:W-:Y:S01]  /*00d0*/  ISETP.GE.AND P0, PT, R0, UR8, PT ;  /* 0x0000000800007c0c */ /* 0x002fe2000bf06270 */
[----:B------:R-:W-:-:S12]  /*00e0*/  IMAD.MOV.U32 R19, RZ, RZ, R0 ;  /* 0x000000ffff137224 */ /* 0x000fd800078e0000 */
[----:B--2---:R-:W-:Y:S05]  /*00f0*/  @P0 BRA `(.L_x_4) ;  /* 0x0000000000140947 */ /* 0x004fea0003800000 */
[----:B------:R-:W1:Y:S02]  /*0100*/  LDC.64 R2, c[0x0][0x380] ;  /* 0x0000e000ff027b82 */ /* 0x000e640000000a00 */
[----:B-1----:R-:W-:-:S05]  /*0110*/  IMAD.WIDE.U32 R2, R0, 0x10, R2 ;  /* 0x0000001000027825 */ /* 0x002fca00078e0002 */
[----:B0-----:R1:W5:Y:S04]  /*0120*/  LDG.E.64.CONSTANT R14, desc[UR10][R2.64] ;  /* 0x0000000a020e7981 */ /* 0x001368000c1e9b00 */
[----:B------:R1:W5:Y:S01]  /*0130*/  LDG.E.64.CONSTANT R12, desc[UR10][R2.64+0x8] ;  /* 0x0000080a020c7981 */ /* 0x000362000c1e9b00 */
[----:B------:R-:W-:-:S07]  /*0140*/  VIADD R19, R0, 0x100 ;  /* 0x0000010000137836 */ /* 0x000fce0000000000 */
.L_x_4:
[----:B0-----:R-:W-:Y:S05]  /*0150*/  BSYNC.RECONVERGENT B1 ;  /* 0x0000000000017941 */ /* 0x001fea0003800200 */
.L_x_3:
[----:B------:R-:W-:Y:S01]  /*0160*/  ISETP.GE.AND P0, PT, R19, UR8, PT ;  /* 0x0000000813007c0c */ /* 0x000fe2000bf06270 */
[----:B------:R-:W-:-:S12]  /*0170*/  BSSY.RECONVERGENT B1, `(.L_x_5) ;  /* 0x0000099000017945 */ /* 0x000fd80003800200 */
[----:B------:R-:W-:Y:S05]  /*0180*/  @P0 BRA `(.L_x_6) ;  /* 0x00000008005c0947 */ /* 0x000fea0003800000 */
[----:B------:R-:W-:Y:S01]  /*0190*/  LOP3.LUT R4, RZ, R19, RZ, 0x33, !PT ;  /* 0x00000013ff047212 */ /* 0x000fe200078e33ff */
[----:B------:R-:W-:Y:S04]  /*01a0*/  BSSY.RECONVERGENT B2, `(.L_x_7) ;  /* 0x000002e000027945 */ /* 0x000fe80003800200 */
[----:B------:R-:W-:-:S05]  /*01b0*/  VIADD R4, R4, UR8 ;  /* 0x0000000804047c36 */ /* 0x000fca0008000000 */
[----:B-1----:R-:W-:-:S04]  /*01c0*/  LOP3.LUT R2, R4, 0x300, RZ, 0xc0, !PT ;  /* 0x0000030004027812 */ /* 0x002fc800078ec0ff */
[----:B------:R-:W-:-:S13]  /*01d0*/  ISETP.NE.AND P0, PT, R2, 0x300, PT ;  /* 0x000003000200780c */ /* 0x000fda0003f05270 */
[----:B------:R-:W-:Y:S05]  /*01e0*/  @!P0 BRA `(.L_x_8) ;  /* 0x0000000000a48947 */ /* 0x000fea0003800000 */
[----:B------:R-:W0:Y:S01]  /*01f0*/  LDC.64 R2, c[0x0][0x380] ;  /* 0x0000e000ff027b82 */ /* 0x000e220000000a00 */
[----:B------:R-:W-:-:S04]  /*0200*/  LEA.HI R5, R4, 0x1, RZ, 0x18 ;  /* 0x0000000104057811 */ /* 0x000fc800078fc0ff */
[----:B------:R-:W-:-:S05]  /*0210*/  LOP3.LUT R5, R5, 0x3, RZ, 0xc0, !PT ;  /* 0x0000000305057812 */ /* 0x000fca00078ec0ff */
[----:B------:R-:W-:Y:S02]  /*0220*/  IMAD.MOV R5, RZ, RZ, -R5 ;  /* 0x000000ffff057224 */ /* 0x000fe400078e0a05 */
[----:B0-----:R-:W-:-:S04]  /*0230*/  IMAD.WIDE.U32 R2, R19, 0x10, R2 ;  /* 0x0000001013027825 */ /* 0x001fc800078e0002 */
[----:B------:R-:W-:-:S07]  /*0240*/  IMAD.MOV.U32 R16, RZ, RZ, R2 ;  /* 0x000000ffff107224 */ /* 0x000fce00078e0002 */
.L_x_11:
[----:B------:R-:W-:-:S05]  /*0250*/  IMAD.MOV.U32 R2, RZ, RZ, R16 ;  /* 0x000000ffff027224 */ /* 0x000fca00078e0010 */
[----:B------:R-:W2:Y:S04]  /*0260*/  LDG.E.64.CONSTANT R8, desc[UR10][R2.64] ;  /* 0x0000000a02087981 */ /* 0x000ea8000c1e9b00 */
[----:B------:R-:W3:Y:S01]  /*0270*/  LDG.E.64.CONSTANT R10, desc[UR10][R2.64+0x8] ;  /* 0x0000080a020a7981 */ /* 0x000ee2000c1e9b00 */
[----:B------:R-:W-:Y:S01]  /*0280*/  VIADD R5, R5, 0x1 ;  /* 0x0000000105057836 */ /* 0x000fe20000000000 */
[----:B------:R-:W-:Y:S01]  /*0290*/  BSSY.RECONVERGENT B3, `(.L_x_9) ;  /* 0x000001b000037945 */ /* 0x000fe20003800200 */
[----:B-----5:R-:W-:Y:S01]  /*02a0*/  IMAD.MOV.U32 R21, RZ, RZ, R13 ;  /* 0x000000ffff157224 */ /* 0x020fe200078e000d */
[----:B------:R-:W-:Y:S01]  /*02b0*/  IADD3 R16, P3, PT, R2, 0x1000, RZ ;  /* 0x0000100002107810 */ /* 0x000fe20007f7e0ff */
[----:B------:R-:W-:Y:S01]  /*02c0*/  IMAD.MOV.U32 R17, RZ, RZ, R12 ;  /* 0x000000ffff117224 */ /* 0x000fe200078e000c */
[----:B------:R-:W-:Y:S01]  /*02d0*/  ISETP.NE.AND P2, PT, R5, RZ, PT ;  /* 0x000000ff0500720c */ /* 0x000fe20003f45270 */
[----:B------:R-:W-:-:S02]  /*02e0*/  IMAD.MOV.U32 R6, RZ, RZ, R14 ;  /* 0x000000ffff067224 */ /* 0x000fc400078e000e */
[----:B------:R-:W-:Y:S01]  /*02f0*/  IMAD.MOV.U32 R7, RZ, RZ, R15 ;  /* 0x000000ffff077224 */ /* 0x000fe200078e000f */
[----:B--2---:R-:W-:Y:S01]  /*0300*/  DSETP.GEU.AND P0, PT, |R14|, |R8|, PT ;  /* 0x400000080e00722a */ /* 0x004fe20003f0e200 */
[----:B------:R-:W-:Y:S02]  /*0310*/  IMAD.MOV.U32 R14, RZ, RZ, R8 ;  /* 0x000000ffff0e7224 */ /* 0x000fe400078e0008 */
[----:B---3--:R-:W-:Y:S02]  /*0320*/  IMAD.MOV.U32 R12, RZ, RZ, R10 ;  /* 0x000000ffff0c7224 */ /* 0x008fe400078e000a */
[----:B------:R-:W-:Y:S02]  /*0330*/  IMAD.MOV.U32 R13, RZ, RZ, R11 ;  /* 0x000000ffff0d7224 */ /* 0x000fe400078e000b */
[----:B------:R-:W-:-:S07]  /*0340*/  IMAD.MOV.U32 R15, RZ, RZ, R9 ;  /* 0x000000ffff0f7224 */ /* 0x000fce00078e0009 */
[----:B------:R-:W-:Y:S05]  /*0350*/  @!P0 BRA `(.L_x_10) ;  /* 0x0000000000388947 */ /* 0x000fea0003800000 */
[----:B------:R-:W-:Y:S01]  /*0360*/  DSETP.GEU.AND P0, PT, |R8|, |R6|, PT ;  /* 0x400000060800722a */ /* 0x000fe20003f0e200 */
[----:B------:R-:W-:Y:S02]  /*0370*/  IMAD.MOV.U32 R14, RZ, RZ, R6 ;  /* 0x000000ffff0e7224 */ /* 0x000fe400078e0006 */
[----:B------:R-:W-:Y:S02]  /*0380*/  IMAD.MOV.U32 R15, RZ, RZ, R7 ;  /* 0x000000ffff0f7224 */ /* 0x000fe400078e0007 */
[----:B------:R-:W-:Y:S02]  /*0390*/  IMAD.MOV.U32 R12, RZ, RZ, R17 ;  /* 0x000000ffff0c7224 */ /* 0x000fe400078e0011 */
[----:B------:R-:W-:-:S07]  /*03a0*/  IMAD.MOV.U32 R13, RZ, RZ, R21 ;  /* 0x000000ffff0d7224 */ /* 0x000fce00078e0015 */
[----:B------:R-:W-:Y:S05]  /*03b0*/  @!P0 BRA `(.L_x_10) ;  /* 0x0000000000208947 */ /* 0x000fea0003800000 */
[CC--:B------:R-:W-:Y:S02]  /*03c0*/  ISETP.GE.U32.AND P1, PT, R17.reuse, R10.reuse, PT ;  /* 0x0000000a1100720c */ /* 0x0c0fe40003f26070 */
[----:B------:R-:W-:Y:S02]  /*03d0*/  ISETP.LT.U32.AND P0, PT, R17, R10, PT ;  /* 0x0000000a1100720c */ /* 0x000fe40003f01070 */
[CC--:B------:R-:W-:Y:S02]  /*03e0*/  ISETP.GE.AND.EX P1, PT, R21.reuse, R11.reuse, PT, P1 ;  /* 0x0000000b1500720c */ /* 0x0c0fe40003f26310 */
[----:B------:R-:W-:Y:S02]  /*03f0*/  ISETP.LT.AND.EX P0, PT, R21, R11, PT, P0 ;  /* 0x0000000b1500720c */ /* 0x000fe40003f01300 */
[----:B------:R-:W-:Y:S02]  /*0400*/  FSEL R14, R6, R8, !P1 ;  /* 0x00000008060e7208 */ /* 0x000fe40004800000 */
[----:B------:R-:W-:-:S02]  /*0410*/  FSEL R15, R7, R9, !P1 ;  /* 0x00000009070f7208 */ /* 0x000fc40004800000 */
[----:B------:R-:W-:Y:S02]  /*0420*/  SEL R12, R17, R10, P0 ;  /* 0x0000000a110c7207 */ /* 0x000fe40000000000 */
[----:B------:R-:W-:-:S07]  /*0430*/  SEL R13, R21, R11, P0 ;  /* 0x0000000b150d7207 */ /* 0x000fce0000000000 */
.L_x_10:
[----:B------:R-:W-:Y:S05]  /*0440*/  BSYNC.RECONVERGENT B3 ;  /* 0x0000000000037941 */ /* 0x000fea0003800200 */
.L_x_9:
[----:B------:R-:W-:Y:S02]  /*0450*/  IMAD.X R3, RZ, RZ, R3, P3 ;  /* 0x000000ffff037224 */ /* 0x000fe400018e0603 */
[----:B------:R-:W-:Y:S01]  /*0460*/  VIADD R19, R19, 0x100 ;  /* 0x0000010013137836 */ /* 0x000fe20000000000 */
[----:B------:R-:W-:Y:S06]  /*0470*/  @P2 BRA `(.L_x_11) ;  /* 0xfffffffc00742947 */ /* 0x000fec000383ffff */
.L_x_8:
[----:B------:R-:W-:Y:S05]  /*0480*/  BSYNC.RECONVERGENT B2 ;  /* 0x0000000000027941 */ /* 0x000fea0003800200 */
.L_x_7:
[----:B------:R-:W0:Y:S01]  /*0490*/  LDC.64 R8, c[0x0][0x380] ;  /* 0x0000e000ff087b82 */ /* 0x000e220000000a00 */
[----:B------:R-:W-:-:S13]  /*04a0*/  ISETP.GE.U32.AND P0, PT, R4, 0x300, PT ;  /* 0x000003000400780c */ /* 0x000fda0003f06070 */
[----:B------:R-:W-:Y:S05]  /*04b0*/  @!P0 BRA `(.L_x_6) ;  /* 0x0000000400908947 */ /* 0x000fea0003800000 */
.L_x_20:
[----:B0-----:R-:W-:-:S05]  /*04c0*/  IMAD.WIDE R20, R19, 0x10, R8 ;  /* 0x0000001013147825 */ /* 0x001fca00078e0208 */
[----:B------:R-:W2:Y:S04]  /*04d0*/  LDG.E.64.CONSTANT R10, desc[UR10][R20.64] ;  /* 0x0000000a140a7981 */ /* 0x000ea8000c1e9b00 */
[----:B------:R-:W3:Y:S04]  /*04e0*/  LDG.E.64.CONSTANT R16, desc[UR10][R20.64+0x8] ;  /* 0x0000080a14107981 */ /* 0x000ee8000c1e9b00 */
[----:B-----5:R0:W5:Y:S04]  /*04f0*/  LDG.E.64.CONSTANT R6, desc[UR10][R20.64+0x1000] ;  /* 0x0010000a14067981 */ /* 0x020168000c1e9b00 */
[----:B------:R0:W5:Y:S01]  /*0500*/  LDG.E.64.CONSTANT R4, desc[UR10][R20.64+0x1008] ;  /* 0x0010080a14047981 */ /* 0x000162000c1e9b00 */
[----:B------:R-:W-:Y:S01]  /*0510*/  BSSY.RECONVERGENT B2, `(.L_x_12) ;  /* 0x0000015000027945 */ /* 0x000fe20003800200 */
[----:B--2---:R-:W-:Y:S01]  /*0520*/  DSETP.GEU.AND P0, PT, |R14|, |R10|, PT ;  /* 0x4000000a0e00722a */ /* 0x004fe20003f0e200 */
[----:B------:R-:W-:-:S02]  /*0530*/  IMAD.MOV.U32 R2, RZ, RZ, R10 ;  /* 0x000000ffff027224 */ /* 0x000fc400078e000a */
[----:B------:R-:W-:Y:S02]  /*0540*/  IMAD.MOV.U32 R3, RZ, RZ, R11 ;  /* 0x000000ffff037224 */ /* 0x000fe400078e000b */
[----:B---3--:R-:W-:Y:S02]  /*0550*/  IMAD.MOV.U32 R23, RZ, RZ, R16 ;  /* 0x000000ffff177224 */ /* 0x008fe400078e0010 */
[----:B------:R-:W-:-:S07]  /*0560*/  IMAD.MOV.U32 R25, RZ, RZ, R17 ;  /* 0x000000ffff197224 */ /* 0x000fce00078e0011 */
[----:B0-----:R-:W-:Y:S05]  /*0570*/  @!P0 BRA `(.L_x_13) ;  /* 0x0000000000388947 */ /* 0x001fea0003800000 */
[----:B------:R-:W-:Y:S01]  /*0580*/  DSETP.GEU.AND P0, PT, |R10|, |R14|, PT ;  /* 0x4000000e0a00722a */ /* 0x000fe20003f0e200 */
[----:B------:R-:W-:Y:S02]  /*0590*/  IMAD.MOV.U32 R23, RZ, RZ, R12 ;  /* 0x000000ffff177224 */ /* 0x000fe400078e000c */
[----:B------:R-:W-:Y:S02]  /*05a0*/  IMAD.MOV.U32 R25, RZ, RZ, R13 ;  /* 0x000000ffff197224 */ /* 0x000fe400078e000d */
[----:B------:R-:W-:Y:S02]  /*05b0*/  IMAD.MOV.U32 R2, RZ, RZ, R14 ;  /* 0x000000ffff027224 */ /* 0x000fe400078e000e */
[----:B------:R-:W-:-:S07]  /*05c0*/  IMAD.MOV.U32 R3, RZ, RZ, R15 ;  /* 0x000000ffff037224 */ /* 0x000fce00078e000f */
[----:B------:R-:W-:Y:S05]  /*05d0*/  @!P0 BRA `(.L_x_13) ;  /* 0x0000000000208947 */ /* 0x000fea0003800000 */
[CC--:B------:R-:W-:Y:S02]  /*05e0*/  ISETP.LT.U32.AND P1, PT, R12.reuse, R16.reuse, PT ;  /* 0x000000100c00720c */ /* 0x0c0fe40003f21070 */
[CC--:B------:R-:W-:Y:S02]  /*05f0*/  ISETP.GE.U32.AND P0, PT, R12.reuse, R16.reuse, PT ;  /* 0x000000100c00720c */ /* 0x0c0fe40003f06070 */
[CC--:B------:R-:W-:Y:S02]  /*0600*/  ISETP.LT.AND.EX P1, PT, R13.reuse, R17.reuse, PT, P1 ;  /* 0x000000110d00720c */ /* 0x0c0fe40003f21310 */
[CC--:B------:R-:W-:Y:S02]  /*0610*/  ISETP.GE.AND.EX P0, PT, R13.reuse, R17.reuse, PT, P0 ;  /* 0x000000110d00720c */ /* 0x0c0fe40003f06300 */
[----:B------:R-:W-:Y:S02]  /*0620*/  SEL R23, R12, R16, P1 ;  /* 0x000000100c177207 */ /* 0x000fe40000800000 */
[----:B------:R-:W-:-:S02]  /*0630*/  SEL R25, R13, R17, P1 ;  /* 0x000000110d197207 */ /* 0x000fc40000800000 */
[----:B------:R-:W-:Y:S02]  /*0640*/  FSEL R2, R14, R10, !P0 ;  /* 0x0000000a0e027208 */ /* 0x000fe40004000000 */
[----:B------:R-:W-:-:S07]  /*0650*/  FSEL R3, R15, R11, !P0 ;  /* 0x0000000b0f037208 */ /* 0x000fce0004000000 */
.L_x_13:
[----:B------:R-:W-:Y:S05]  /*0660*/  BSYNC.RECONVERGENT B2 ;  /* 0x0000000000027941 */ /* 0x000fea0003800200 */
.L_x_12:
[----:B------:R0:W5:Y:S04]  /*0670*/  LDG.E.64.CONSTANT R14, desc[UR10][R20.64+0x2000] ;  /* 0x0020000a140e7981 */ /* 0x000168000c1e9b00 */
[----:B------:R0:W5:Y:S04]  /*0680*/  LDG.E.64.CONSTANT R12, desc[UR10][R20.64+0x2008] ;  /* 0x0020080a140c7981 */ /* 0x000168000c1e9b00 */
[----:B------:R0:W5:Y:S04]  /*0690*/  LDG.E.64.CONSTANT R10, desc[UR10][R20.64+0x3000] ;  /* 0x0030000a140a7981 */ /* 0x000168000c1e9b00 */
[----:B------:R0:W5:Y:S02]  /*06a0*/  LDG.E.64.CONSTANT R16, desc[UR10][R20.64+0x3008] ;  /* 0x0030080a14107981 */ /* 0x000164000c1e9b00 */
[----:B-----5:R-:W-:Y:S01]  /*06b0*/  DSETP.GEU.AND P0, PT, |R2|, |R6|, PT ;  /* 0x400000060200722a */ /* 0x020fe20003f0e200 */
[----:B------:R-:W-:Y:S01]  /*06c0*/  BSSY.RECONVERGENT B2, `(.L_x_14) ;  /* 0x0000014000027945 */ /* 0x000fe20003800200 */
[----:B------:R-:W-:-:S02]  /*06d0*/  IMAD.MOV.U32 R26, RZ, RZ, R6 ;  /* 0x000000ffff1a7224 */ /* 0x000fc400078e0006 */
[----:B------:R-:W-:Y:S02]  /*06e0*/  IMAD.MOV.U32 R27, RZ, RZ, R7 ;  /* 0x000000ffff1b7224 */ /* 0x000fe400078e0007 */
[----:B------:R-:W-:Y:S02]  /*06f0*/  IMAD.MOV.U32 R29, RZ, RZ, R4 ;  /* 0x000000ffff1d7224 */ /* 0x000fe400078e0004 */
[----:B------:R-:W-:-:S06]  /*0700*/  IMAD.MOV.U32 R18, RZ, RZ, R5 ;  /* 0x000000ffff127224 */ /* 0x000fcc00078e0005 */
[----:B0-----:R-:W-:Y:S05]  /*0710*/  @!P0 BRA `(.L_x_15) ;  /* 0x0000000000388947 */ /* 0x001fea0003800000 */
        /* <DEDUP_REMOVED lines=14> */
.L_x_15:
[----:B------:R-:W-:Y:S05]  /*0800*/  BSYNC.RECONVERGENT B2 ;  /* 0x0000000000027941 */ /* 0x000fea0003800200 */
.L_x_14:
[----:B------:R-:W-:Y:S01]  /*0810*/  DSETP.GEU.AND P0, PT, |R26|, |R14|, PT ;  /* 0x4000000e1a00722a */ /* 0x000fe20003f0e200 */
[----:B------:R-:W-:Y:S01]  /*0820*/  BSSY.RECONVERGENT B2, `(.L_x_16) ;  /* 0x0000014000027945 */ /* 0x000fe20003800200 */
[----:B------:R-:W-:Y:S02]  /*0830*/  IMAD.MOV.U32 R2, RZ, RZ, R14 ;  /* 0x000000ffff027224 */ /* 0x000fe400078e000e */
[----:B------:R-:W-:Y:S02]  /*0840*/  IMAD.MOV.U32 R3, RZ, RZ, R15 ;  /* 0x000000ffff037224 */ /* 0x000fe400078e000f */
[----:B------:R-:W-:Y:S02]  /*0850*/  IMAD.MOV.U32 R5, RZ, RZ, R12 ;  /* 0x000000ffff057224 */ /* 0x000fe400078e000c */
[----:B------:R-:W-:-:S06]  /*0860*/  IMAD.MOV.U32 R7, RZ, RZ, R13 ;  /* 0x000000ffff077224 */ /* 0x000fcc00078e000d */
        /* <DEDUP_REMOVED lines=15> */
.L_x_17:
[----:B------:R-:W-:Y:S05]  /*0960*/  BSYNC.RECONVERGENT B2 ;  /* 0x0000000000027941 */ /* 0x000fea0003800200 */
.L_x_16:
        /* <DEDUP_REMOVED lines=21> */
.L_x_19:
[----:B------:R-:W-:Y:S05]  /*0ac0*/  BSYNC.RECONVERGENT B2 ;  /* 0x0000000000027941 */ /* 0x000fea0003800200 */
.L_x_18:
[----:B------:R-:W-:-:S05]  /*0ad0*/  VIADD R19, R19, 0x400 ;  /* 0x0000040013137836 */ /* 0x000fca0000000000 */
[----:B------:R-:W-:-:S13]  /*0ae0*/  ISETP.GE.AND P0, PT, R19, UR4, PT ;  /* 0x0000000413007c0c */ /* 0x000fda000bf06270 */
[----:B------:R-:W-:Y:S05]  /*0af0*/  @!P0 BRA `(.L_x_20) ;  /* 0xfffffff800708947 */ /* 0x000fea000383ffff */
.L_x_6:
[----:B------:R-:W-:Y:S05]  /*0b00*/  BSYNC.RECONVERGENT B1 ;  /* 0x0000000000017941 */ /* 0x000fea0003800200 */
.L_x_5:
[----:B------:R-:W2:Y:S02]  /*0b10*/  LDCU UR6, c[0x0][0x390] ;  /* 0x00007200ff0677ac */ /* 0x000ea40008000800 */
[----:B--2---:R-:W-:-:S09]  /*0b20*/  UISETP.GE.AND UP0, UPT, UR6, 0x100, UPT ;  /* 0x000001000600788c */ /* 0x004fd2000bf06270 */
[----:B------:R-:W-:Y:S05]  /*0b30*/  BRA.U !UP0, `(.L_x_21) ;  /* 0x0000001508507547 */ /* 0x000fea000b800000 */
[----:B0-----:R-:W0:Y:S01]  /*0b40*/  S2R R9, SR_LANEID ;  /* 0x0000000000097919 */ /* 0x001e220000000000 */
[----:B------:R-:W-:Y:S01]  /*0b50*/  BSSY.RECONVERGENT B1, `(.L_x_22) ;  /* 0x000001f000017945 */ /* 0x000fe20003800200 */
[----:B-----5:R-:W-:Y:S01]  /*0b60*/  IMAD.MOV.U32 R11, RZ, RZ, R12 ;  /* 0x000000ffff0b7224 */ /* 0x020fe200078e000c */
[----:B------:R2:W3:Y:S01]  /*0b70*/  SHFL.DOWN PT, R4, R14, 0x1, 0x1f ;  /* 0x08201f000e047f89 */ /* 0x0004e200000e0000 */
[----:B------:R-:W-:Y:S02]  /*0b80*/  IMAD.MOV.U32 R16, RZ, RZ, R13 ;  /* 0x000000ffff107224 */ /* 0x000fe400078e000d */
[----:B-1----:R-:W-:Y:S01]  /*0b90*/  IMAD.MOV.U32 R2, RZ, RZ, R14 ;  /* 0x000000ffff027224 */ /* 0x002fe200078e000e */
[----:B------:R2:W1:Y:S01]  /*0ba0*/  SHFL.DOWN PT, R5, R15, 0x1, 0x1f ;  /* 0x08201f000f057f89 */ /* 0x00046200000e0000 */
[----:B------:R-:W-:-:S03]  /*0bb0*/  IMAD.MOV.U32 R3, RZ, RZ, R15 ;  /* 0x000000ffff037224 */ /* 0x000fc600078e000f */
[----:B------:R2:W4:Y:S04]  /*0bc0*/  SHFL.DOWN PT, R7, R12, 0x1, 0x1f ;  /* 0x08201f000c077f89 */ /* 0x00052800000e0000 */
[----:B------:R2:W1:Y:S01]  /*0bd0*/  SHFL.DOWN PT, R17, R13, 0x1, 0x1f ;  /* 0x08201f000d117f89 */ /* 0x00046200000e0000 */
[----:B0-----:R-:W-:-:S13]  /*0be0*/  ISETP.GT.AND P0, PT, R9, 0x1e, PT ;  /* 0x0000001e0900780c */ /* 0x001fda0003f04270 */
[----:B-1234-:R-:W-:Y:S05]  /*0bf0*/  @P0 BRA `(.L_x_23) ;  /* 0x0000000000500947 */ /* 0x01efea0003800000 */
[----:B------:R-:W-:Y:S01]  /*0c00*/  DSETP.GEU.AND P0, PT, |R14|, |R4|, PT ;  /* 0x400000040e00722a */ /* 0x000fe20003f0e200 */
[----:B------:R-:W-:Y:S02]  /*0c10*/  IMAD.MOV.U32 R11, RZ, RZ, R7 ;  /* 0x000000ffff0b7224 */ /* 0x000fe400078e0007 */
[----:B------:R-:W-:Y:S02]  /*0c20*/  IMAD.MOV.U32 R16, RZ, RZ, R17 ;  /* 0x000000ffff107224 */ /* 0x000fe400078e0011 */
        /* <DEDUP_REMOVED lines=9> */
[CC--:B------:R-:W-:Y:S02]  /*0cc0*/  ISETP.LT.U32.AND P1, PT, R12.reuse, R7.reuse, PT ;  /* 0x000000070c00720c */ /* 0x0c0fe40003f21070 */
[C---:B------:R-:W-:Y:S02]  /*0cd0*/  ISETP.GE.U32.AND P0, PT, R12.reuse, R7, PT ;  /* 0x000000070c00720c */ /* 0x040fe40003f06070 */
[CC--:B------:R-:W-:Y:S02]  /*0ce0*/  ISETP.LT.AND.EX P1, PT, R13.reuse, R17.reuse, PT, P1 ;  /* 0x000000110d00720c */ /* 0x0c0fe40003f21310 */
[C---:B------:R-:W-:Y:S02]  /*0cf0*/  ISETP.GE.AND.EX P0, PT, R13.reuse, R17, PT, P0 ;  /* 0x000000110d00720c */ /* 0x040fe40003f06300 */
[----:B------:R-:W-:Y:S02]  /*0d00*/  SEL R11, R12, R7, P1 ;  /* 0x000000070c0b7207 */ /* 0x000fe40000800000 */
[----:B------:R-:W-:-:S02]  /*0d10*/  SEL R16, R13, R17, P1 ;  /* 0x000000110d107207 */ /* 0x000fc40000800000 */
[----:B------:R-:W-:Y:S02]  /*0d20*/  FSEL R2, R14, R4, !P0 ;  /* 0x000000040e027208 */ /* 0x000fe40004000000 */
[----:B------:R-:W-:-:S07]  /*0d30*/  FSEL R3, R15, R5, !P0 ;  /* 0x000000050f037208 */ /* 0x000fce0004000000 */
.L_x_23:
[----:B------:R-:W-:Y:S05]  /*0d40*/  BSYNC.RECONVERGENT B1 ;  /* 0x0000000000017941 */ /* 0x000fea0003800200 */
.L_x_22:
[----:B------:R-:W-:Y:S01]  /*0d50*/  ISETP.GT.AND P0, PT, R9, 0x1d, PT ;  /* 0x0000001d0900780c */ /* 0x000fe20003f04270 */
[----:B------:R0:W1:Y:S01]  /*0d60*/  SHFL.DOWN PT, R6, R2, 0x2, 0x1f ;  /* 0x08401f0002067f89 */ /* 0x00006200000e0000 */
[----:B------:R-:W-:Y:S01]  /*0d70*/  BSSY.RECONVERGENT B1, `(.L_x_24) ;  /* 0x000001d000017945 */ /* 0x000fe20003800200 */
[----:B------:R-:W-:Y:S02]  /*0d80*/  IMAD.MOV.U32 R8, RZ, RZ, R11 ;  /* 0x000000ffff087224 */ /* 0x000fe400078e000b */
[----:B------:R0:W2:Y:S01]  /*0d90*/  SHFL.DOWN PT, R7, R3, 0x2, 0x1f ;  /* 0x08401f0003077f89 */ /* 0x0000a200000e0000 */
[----:B------:R-:W-:Y:S02]  /*0da0*/  IMAD.MOV.U32 R10, RZ, RZ, R16 ;  /* 0x000000ffff0a7224 */ /* 0x000fe400078e0010 */
[----:B------:R-:W-:Y:S01]  /*0db0*/  IMAD.MOV.U32 R4, RZ, RZ, R2 ;  /* 0x000000ffff047224 */ /* 0x000fe200078e0002 */
[----:B------:R0:W3:Y:S01]  /*0dc0*/  SHFL.DOWN PT, R12, R11, 0x2, 0x1f ;  /* 0x08401f000b0c7f89 */ /* 0x0000e200000e0000 */
[----:B------:R-:W-:-:S03]  /*0dd0*/  IMAD.MOV.U32 R5, RZ, RZ, R3 ;  /* 0x000000ffff057224 */ /* 0x000fc600078e0003 */
[----:B------:R0:W4:Y:S01]  /*0de0*/  SHFL.DOWN PT, R13, R16, 0x2, 0x1f ;  /* 0x08401f00100d7f89 */ /* 0x00012200000e0000 */
[----:B------:R-:W-:Y:S05]  /*0df0*/  @P0 BRA `(.L_x_25) ;  /* 0x0000000000500947 */ /* 0x000fea0003800000 */
[----:B-12---:R-:W-:Y:S01]  /*0e00*/  DSETP.GEU.AND P0, PT, |R2|, |R6|, PT ;  /* 0x400000060200722a */ /* 0x006fe20003f0e200 */
[----:B---3--:R-:W-:Y:S02]  /*0e10*/  IMAD.MOV.U32 R8, RZ, RZ, R12 ;  /* 0x000000ffff087224 */ /* 0x008fe400078e000c */
[----:B----4-:R-:W-:Y:S02]  /*0e20*/  IMAD.MOV.U32 R10, RZ, RZ, R13 ;  /* 0x000000ffff0a7224 */ /* 0x010fe400078e000d */
        /* <DEDUP_REMOVED lines=17> */
.L_x_25:
[----:B------:R-:W-:Y:S05]  /*0f40*/  BSYNC.RECONVERGENT B1 ;  /* 0x0000000000017941 */ /* 0x000fea0003800200 */
.L_x_24:
[----:B------:R-:W-:Y:S01]  /*0f50*/  ISETP.GT.AND P0, PT, R9, 0x1b, PT ;  /* 0x0000001b0900780c */ /* 0x000fe20003f04270 */
[----:B-1----:R1:W1:Y:S01]  /*0f60*/  SHFL.DOWN PT, R6, R4, 0x4, 0x1f ;  /* 0x08801f0004067f89 */ /* 0x00226200000e0000 */
[----:B------:R-:W-:Y:S01]  /*0f70*/  BSSY.RECONVERGENT B1, `(.L_x_26) ;  /* 0x000001d000017945 */ /* 0x000fe20003800200 */
[----:B0-----:R-:W-:Y:S02]  /*0f80*/  IMAD.MOV.U32 R11, RZ, RZ, R8 ;  /* 0x000000ffff0b7224 */ /* 0x001fe400078e0008 */
[----:B--2---:R0:W2:Y:S01]  /*0f90*/  SHFL.DOWN PT, R7, R5, 0x4, 0x1f ;  /* 0x08801f0005077f89 */ /* 0x0040a200000e0000 */
[----:B---3--:R-:W-:Y:S02]  /*0fa0*/  IMAD.MOV.U32 R12, RZ, RZ, R10 ;  /* 0x000000ffff0c7224 */ /* 0x008fe400078e000a */
[----:B------:R-:W-:Y:S01]  /*0fb0*/  IMAD.MOV.U32 R2, RZ, RZ, R4 ;  /* 0x000000ffff027224 */ /* 0x000fe200078e0004 */
[----:B----4-:R0:W3:Y:S01]  /*0fc0*/  SHFL.DOWN PT, R13, R8, 0x4, 0x1f ;  /* 0x08801f00080d7f89 */ /* 0x0100e200000e0000 */
        /* <DEDUP_REMOVED lines=23> */
.L_x_27:
[----:B------:R-:W-:Y:S05]  /*1140*/  BSYNC.RECONVERGENT B1 ;  /* 0x0000000000017941 */ /* 0x000fea0003800200 */
.L_x_26:
[----:B------:R-:W-:Y:S01]  /*1150*/  ISETP.GT.AND P0, PT, R9, 0x17, PT ;  /* 0x000000170900780c */ /* 0x000fe20003f04270 */
[----:B-1----:R1:W1:Y:S01]  /*1160*/  SHFL.DOWN PT, R6, R2, 0x8, 0x1f ;  /* 0x09001f0002067f89 */ /* 0x00226200000e0000 */
[----:B------:R-:W-:Y:S01]  /*1170*/  BSSY.RECONVERGENT B1, `(.L_x_28) ;  /* 0x000001d000017945 */ /* 0x000fe20003800200 */
[----:B0-----:R-:W-:Y:S02]  /*1180*/  IMAD.MOV.U32 R8, RZ, RZ, R11 ;  /* 0x000000ffff087224 */ /* 0x001fe400078e000b */
[----:B--2---:R0:W2:Y:S01]  /*1190*/  SHFL.DOWN PT, R7, R3, 0x8, 0x1f ;  /* 0x09001f0003077f89 */ /* 0x0040a200000e0000 */
[----:B------:R-:W-:Y:S02]  /*11a0*/  IMAD.MOV.U32 R10, RZ, RZ, R12 ;  /* 0x000000ffff0a7224 */ /* 0x000fe400078e000c */
[----:B------:R-:W-:Y:S01]  /*11b0*/  IMAD.MOV.U32 R4, RZ, RZ, R2 ;  /* 0x000000ffff047224 */ /* 0x000fe200078e0002 */
[----:B------:R0:W0:Y:S01]  /*11c0*/  SHFL.DOWN PT, R14, R11, 0x8, 0x1f ;  /* 0x09001f000b0e7f89 */ /* 0x00002200000e0000 */
[----:B------:R-:W-:-:S03]  /*11d0*/  IMAD.MOV.U32 R5, RZ, RZ, R3 ;  /* 0x000000ffff057224 */ /* 0x000fc600078e0003 */
[----:B---3--:R3:W0:Y:S01]  /*11e0*/  SHFL.DOWN PT, R13, R12, 0x8, 0x1f ;  /* 0x09001f000c0d7f89 */ /* 0x00862200000e0000 */
[----:B------:R-:W-:Y:S05]  /*11f0*/  @P0 BRA `(.L_x_29) ;  /* 0x0000000000500947 */ /* 0x000fea0003800000 */
[----:B-12---:R-:W-:Y:S01]  /*1200*/  DSETP.GEU.AND P0, PT, |R2|, |R6|, PT ;  /* 0x400000060200722a */ /* 0x006fe20003f0e200 */
[----:B0-----:R-:W-:Y:S02]  /*1210*/  IMAD.MOV.U32 R8, RZ, RZ, R14 ;  /* 0x000000ffff087224 */ /* 0x001fe400078e000e */
        /* <DEDUP_REMOVED lines=18> */
.L_x_29:
[----:B------:R-:W-:Y:S05]  /*1340*/  BSYNC.RECONVERGENT B1 ;  /* 0x0000000000017941 */ /* 0x000fea0003800200 */
.L_x_28:
[----:B------:R-:W-:Y:S01]  /*1350*/  ISETP.GT.AND P0, PT, R9, 0xf, PT ;  /* 0x0000000f0900780c */ /* 0x000fe20003f04270 */
[----:B-1----:R1:W1:Y:S01]  /*1360*/  SHFL.DOWN PT, R6, R4, 0x10, 0x1f ;  /* 0x0a001f0004067f89 */ /* 0x00226200000e0000 */
[----:B------:R-:W-:Y:S01]  /*1370*/  BSSY.RECONVERGENT B1, `(.L_x_30) ;  /* 0x000001d000017945 */ /* 0x000fe20003800200 */
[----:B0-----:R-:W-:Y:S02]  /*1380*/  IMAD.MOV.U32 R14, RZ, RZ, R8 ;  /* 0x000000ffff0e7224 */ /* 0x001fe400078e0008 */
[----:B--2---:R0:W2:Y:S01]  /*1390*/  SHFL.DOWN PT, R7, R5, 0x10, 0x1f ;  /* 0x0a001f0005077f89 */ /* 0x0040a200000e0000 */
[----:B----4-:R-:W-:Y:S02]  /*13a0*/  IMAD.MOV.U32 R15, RZ, RZ, R10 ;  /* 0x000000ffff0f7224 */ /* 0x010fe400078e000a */
[----:B------:R-:W-:Y:S01]  /*13b0*/  IMAD.MOV.U32 R2, RZ, RZ, R4 ;  /* 0x000000ffff027224 */ /* 0x000fe200078e0004 */
[----:B------:R0:W4:Y:S01]  /*13c0*/  SHFL.DOWN PT, R11, R8, 0x10, 0x1f ;  /* 0x0a001f00080b7f89 */ /* 0x00012200000e0000 */
[----:B------:R-:W-:-:S03]  /*13d0*/  IMAD.MOV.U32 R3, RZ, RZ, R5 ;  /* 0x000000ffff037224 */ /* 0x000fc600078e0005 */
[----:B------:R0:W0:Y:S01]  /*13e0*/  SHFL.DOWN PT, R13, R10, 0x10, 0x1f ;  /* 0x0a001f000a0d7f89 */ /* 0x00002200000e0000 */
[----:B------:R-:W-:Y:S05]  /*13f0*/  @P0 BRA `(.L_x_31) ;  /* 0x0000000000500947 */ /* 0x000fea0003800000 */
[----:B-12---:R-:W-:Y:S01]  /*1400*/  DSETP.GEU.AND P0, PT, |R4|, |R6|, PT ;  /* 0x400000060400722a */ /* 0x006fe20003f0e200 */
[----:B----4-:R-:W-:Y:S02]  /*1410*/  IMAD.MOV.U32 R14, RZ, RZ, R11 ;  /* 0x000000ffff0e7224 */ /* 0x010fe400078e000b */
[----:B0-----:R-:W-:Y:S02]  /*1420*/  IMAD.MOV.U32 R15, RZ, RZ, R13 ;  /* 0x000000ffff0f7224 */ /* 0x001fe400078e000d */
        /* <DEDUP_REMOVED lines=17> */
.L_x_31:
[----:B------:R-:W-:Y:S05]  /*1540*/  BSYNC.RECONVERGENT B1 ;  /* 0x0000000000017941 */ /* 0x000fea0003800200 */
.L_x_30:
[----:B------:R-:W-:Y:S01]  /*1550*/  ISETP.NE.AND P0, PT, R9, RZ, PT ;  /* 0x000000ff0900720c */ /* 0x000fe20003f05270 */
[----:B------:R-:W-:-:S12]  /*1560*/  BSSY.RECONVERGENT B1, `(.L_x_32) ;  /* 0x000000a000017945 */ /* 0x000fd80003800200 */
[----:B------:R-:W-:Y:S05]  /*1570*/  @P0 BRA `(.L_x_33) ;  /* 0x0000000000200947 */ /* 0x000fea0003800000 */
[----:B-1----:R-:W1:Y:S01]  /*1580*/  S2R R6, SR_CgaCtaId ;  /* 0x0000000000067919 */ /* 0x002e620000008800 */
[----:B0-----:R-:W-:Y:S02]  /*1590*/  MOV R5, 0x400 ;  /* 0x0000040000057802 */ /* 0x001fe40000000f00 */
[----:B------:R-:W-:-:S04]  /*15a0*/  SHF.R.U32.HI R4, RZ, 0x1, R0 ;  /* 0x00000001ff047819 */ /* 0x000fc80000011600 */
[----:B------:R-:W-:Y:S02]  /*15b0*/  LOP3.LUT R4, R4, 0x1f0, RZ, 0xc0, !PT ;  /* 0x000001f004047812 */ /* 0x000fe400078ec0ff */
[----:B-1----:R-:W-:-:S05]  /*15c0*/  LEA R5, R6, R5, 0x18 ;  /* 0x0000000506057211 */ /* 0x002fca00078ec0ff */
[----:B------:R-:W-:-:S05]  /*15d0*/  IMAD.IADD R5, R4, 0x1, R5 ;  /* 0x0000000104057824 */ /* 0x000fca00078e0205 */
[----:B------:R0:W-:Y:S04]  /*15e0*/  STS.64 [R5+0x10], R14 ;  /* 0x0000100e05007388 */ /* 0x0001e80000000a00 */
[----:B------:R0:W-:Y:S02]  /*15f0*/  STS.64 [R5+0x8], R2 ;  /* 0x0000080205007388 */ /* 0x0001e40000000a00 */
.L_x_33:
[----:B------:R-:W-:Y:S05]  /*1600*/  BSYNC.RECONVERGENT B1 ;  /* 0x0000000000017941 */ /* 0x000fea0003800200 */
.L_x_32:
[----:B------:R-:W-:Y:S01]  /*1610*/  BAR.SYNC.DEFER_BLOCKING 0x0 ;  /* 0x0000000000007b1d */ /* 0x000fe20000010000 */
[----:B------:R-:W-:-:S13]  /*1620*/  ISETP.NE.AND P1, PT, R0, RZ, PT ;  /* 0x000000ff0000720c */ /* 0x000fda0003f25270 */
[----:B------:R-:W-:Y:S05]  /*1630*/  @P1 BRA `(.L_x_34) ;  /* 0x0000005400881947 */ /* 0x000fea0003800000 */
[----:B0-----:R-:W0:Y:S01]  /*1640*/  S2R R5, SR_CgaCtaId ;  /* 0x0000000000057919 */ /* 0x001e220000008800 */
[----:B------:R-:W-:Y:S01]  /*1650*/  MOV R0, 0x400 ;  /* 0x0000040000007802 */ /* 0x000fe20000000f00 */
[----:B------:R-:W-:Y:S03]  /*1660*/  BSSY.RECONVERGENT B1, `(.L_x_35) ;  /* 0x000001a000017945 */ /* 0x000fe60003800200 */
[----:B0-----:R-:W-:-:S05]  /*1670*/  LEA R0, R5, R0, 0x18 ;  /* 0x0000000005007211 */ /* 0x001fca00078ec0ff */
[----:B------:R-:W0:Y:S04]  /*1680*/  LDS.64 R16, [R0+0x18] ;  /* 0x0000180000107984 */ /* 0x000e280000000a00 */
[----:B-12---:R-:W1:Y:S04]  /*1690*/  LDS.128 R4, [R0+0x20] ;  /* 0x0000200000047984 */ /* 0x006e680000000c00 */
[----:B---3--:R2:W3:Y:S04]  /*16a0*/  LDS.64 R12, [R0+0x80] ;  /* 0x00008000000c7984 */ /* 0x0084e80000000a00 */
[----:B----4-:R2:W4:Y:S01]  /*16b0*/  LDS.128 R8, [R0+0x30] ;  /* 0x0000300000087984 */ /* 0x0105220000000c00 */
[----:B0-----:R-:W-:Y:S01]  /*16c0*/  DSETP.GEU.AND P0, PT, |R2|, |R16|, PT ;  /* 0x400000100200722a */ /* 0x001fe20003f0e200 */
[----:B------:R-:W-:-:S02]  /*16d0*/  IMAD.MOV.U32 R24, RZ, RZ, R16 ;  /* 0x000000ffff187224 */ /* 0x000fc400078e0010 */
[----:B------:R-:W-:Y:S02]  /*16e0*/  IMAD.MOV.U32 R25, RZ, RZ, R17 ;  /* 0x000000ffff197224 */ /* 0x000fe400078e0011 */
[----:B-1----:R-:W-:Y:S02]  /*16f0*/  IMAD.MOV.U32 R26, RZ, RZ, R4 ;  /* 0x000000ffff1a7224 */ /* 0x002fe400078e0004 */
[----:B------:R-:W-:-:S07]  /*1700*/  IMAD.MOV.U32 R27, RZ, RZ, R5 ;  /* 0x000000ffff1b7224 */ /* 0x000fce00078e0005 */
[----:B--234-:R-:W-:Y:S05]  /*1710*/  @!P0 BRA `(.L_x_36) ;  /* 0x0000000000388947 */ /* 0x01cfea0003800000 */
        /* <DEDUP_REMOVED lines=14> */
.L_x_36:
[----:B------:R-:W-:Y:S05]  /*1800*/  BSYNC.RECONVERGENT B1 ;  /* 0x0000000000017941 */ /* 0x000fea0003800200 */
.L_x_35:
[----:B------:R0:W1:Y:S01]  /*1810*/  LDS.128 R16, [R0+0x40] ;  /* 0x0000400000107984 */ /* 0x0000620000000c00 */
[----:B------:R-:W-:Y:S01]  /*1820*/  DSETP.GEU.AND P0, PT, |R24|, |R6|, PT ;  /* 0x400000061800722a */ /* 0x000fe20003f0e200 */
[----:B------:R-:W-:Y:S01]  /*1830*/  BSSY.RECONVERGENT B1, `(.L_x_37) ;  /* 0x0000015000017945 */ /* 0x000fe20003800200 */
[----:B------:R-:W-:Y:S01]  /*1840*/  IMAD.MOV.U32 R4, RZ, RZ, R6 ;  /* 0x000000ffff047224 */ /* 0x000fe200078e0006 */
[----:B------:R0:W2:Y:S01]  /*1850*/  LDS.128 R20, [R0+0x50] ;  /* 0x0000500000147984 */ /* 0x0000a20000000c00 */
        /* <DEDUP_REMOVED lines=18> */
.L_x_38:
[----:B------:R-:W-:Y:S05]  /*1980*/  BSYNC.RECONVERGENT B1 ;  /* 0x0000000000017941 */ /* 0x000fea0003800200 */
.L_x_37:
[----:B------:R-:W-:Y:S01]  /*1990*/  DSETP.GEU.AND P0, PT, |R4|, |R10|, PT ;  /* 0x4000000a0400722a */ /* 0x000fe20003f0e200 */
[----:B------:R-:W-:Y:S01]  /*19a0*/  BSSY.RECONVERGENT B1, `(.L_x_39) ;  /* 0x0000014000017945 */ /* 0x000fe20003800200 */
[----:B------:R-:W-:Y:S02]  /*19b0*/  IMAD.MOV.U32 R2, RZ, RZ, R10 ;  /* 0x000000ffff027224 */ /* 0x000fe400078e000a */
[----:B------:R-:W-:Y:S02]  /*19c0*/  IMAD.MOV.U32 R3, RZ, RZ, R11 ;  /* 0x000000ffff037224 */ /* 0x000fe400078e000b */
[----:B-1----:R-:W-:Y:S02]  /*19d0*/  IMAD.MOV.U32 R27, RZ, RZ, R16 ;  /* 0x000000ffff1b7224 */ /* 0x002fe400078e0010 */
        /* <DEDUP_REMOVED lines=16> */
.L_x_40:
[----:B------:R-:W-:Y:S05]  /*1ae0*/  BSYNC.RECONVERGENT B1 ;  /* 0x0000000000017941 */ /* 0x000fea0003800200 */
.L_x_39:
[----:B------:R0:W1:Y:S01]  /*1af0*/  LDS.128 R8, [R0+0x60] ;  /* 0x0000600000087984 */ /* 0x0000620000000c00 */
[----:B------:R-:W-:Y:S01]  /*1b00*/  DSETP.GEU.AND P0, PT, |R2|, |R18|, PT ;  /* 0x400000120200722a */ /* 0x000fe20003f0e200 */
[----:B------:R-:W-:Y:S01]  /*1b10*/  BSSY.RECONVERGENT B1, `(.L_x_41) ;  /* 0x0000015000017945 */ /* 0x000fe20003800200 */
[----:B------:R-:W-:Y:S01]  /*1b20*/  IMAD.MOV.U32 R14, RZ, RZ, R18 ;  /* 0x000000ffff0e7224 */ /* 0x000fe200078e0012 */
[----:B------:R0:W3:Y:S01]  /*1b30*/  LDS.128 R4, [R0+0x70] ;  /* 0x0000700000047984 */ /* 0x0000e20000000c00 */
[----:B------:R-:W-:Y:S02]  /*1b40*/  IMAD.MOV.U32 R15, RZ, RZ, R19 ;  /* 0x000000ffff0f7224 */ /* 0x000fe400078e0013 */
[----:B--2---:R-:W-:Y:S02]  /*1b50*/  IMAD.MOV.U32 R17, RZ, RZ, R20 ;  /* 0x000000ffff117224 */ /* 0x004fe400078e0014 */
        /* <DEDUP_REMOVED lines=16> */
.L_x_42:
[----:B------:R-:W-:Y:S05]  /*1c60*/  BSYNC.RECONVERGENT B1 ;  /* 0x0000000000017941 */ /* 0x000fea0003800200 */
.L_x_41:
        /* <DEDUP_REMOVED lines=21> */
.L_x_44:
[----:B------:R-:W-:Y:S05]  /*1dc0*/  BSYNC.RECONVERGENT B1 ;  /* 0x0000000000017941 */ /* 0x000fea0003800200 */
.L_x_43:
[----:B------:R-:W-:Y:S01]  /*1dd0*/  DSETP.GEU.AND P0, PT, |R2|, |R10|, PT ;  /* 0x4000000a0200722a */ /* 0x000fe20003f0e200 */
[----:B------:R-:W-:Y:S01]  /*1de0*/  BSSY.RECONVERGENT B1, `(.L_x_45) ;  /* 0x0000014000017945 */ /* 0x000fe20003800200 */
[----:B------:R-:W-:Y:S02]  /*1df0*/  IMAD.MOV.U32 R8, RZ, RZ, R10 ;  /* 0x000000ffff087224 */ /* 0x000fe400078e000a */
[----:B------:R-:W-:Y:S02]  /*1e00*/  IMAD.MOV.U32 R9, RZ, RZ, R11 ;  /* 0x000000ffff097224 */ /* 0x000fe400078e000b */
[----:B---3--:R-:W-:Y:S02]  /*1e10*/  IMAD.MOV.U32 R17, RZ, RZ, R4 ;  /* 0x000000ffff117224 */ /* 0x008fe400078e0004 */
        /* <DEDUP_REMOVED lines=16> */
.L_x_46:
[----:B------:R-:W-:Y:S05]  /*1f20*/  BSYNC.RECONVERGENT B1 ;  /* 0x0000000000017941 */ /* 0x000fea0003800200 */
.L_x_45:
        /* <DEDUP_REMOVED lines=19> */
[----:B------:R-:W-:Y:S01]  /*2060*/  SEL R15, R0, R13, P2 ;  /* 0x0000000d000f7207 */ /* 0x000fe20001000000 */
[----:B------:R-:W-:Y:S06]  /*2070*/  BRA `(.L_x_34) ;  /* 0x0000004800f87947 */ /* 0x000fec0003800000 */
.L_x_21:
[----:B------:R-:W2:Y:S01]  /*2080*/  S2R R4, SR_LANEID ;  /* 0x0000000000047919 */ /* 0x000ea20000000000 */
[----:B-1----:R-:W-:Y:S01]  /*2090*/  LOP3.LUT R2, R0, 0x3e0, RZ, 0xc0, !PT ;  /* 0x000003e000027812 */ /* 0x002fe200078ec0ff */
[----:B------:R-:W-:Y:S01]  /*20a0*/  BSSY.RECONVERGENT B1, `(.L_x_47) ;  /* 0x0000024000017945 */ /* 0x000fe20003800200 */
[----:B-----5:R-:W-:Y:S02]  /*20b0*/  IMAD.MOV.U32 R16, RZ, RZ, R12 ;  /* 0x000000ffff107224 */ /* 0x020fe400078e000c */
[----:B------:R-:W-:Y:S02]  /*20c0*/  IMAD.MOV.U32 R18, RZ, RZ, R13 ;  /* 0x000000ffff127224 */ /* 0x000fe400078e000d */
[----:B------:R-:W-:Y:S01]  /*20d0*/  VIADD R3, R2, 0x20 ;  /* 0x0000002002037836 */ /* 0x000fe20000000000 */
[----:B------:R-:W-:-:S04]  /*20e0*/  LOP3.LUT R2, RZ, R2, RZ, 0x33, !PT ;  /* 0x00000002ff027212 */ /* 0x000fc800078e33ff */
[----:B------:R-:W-:Y:S01]  /*20f0*/  ISETP.GT.AND P0, PT, R3, UR6, PT ;  /* 0x0000000603007c0c */ /* 0x000fe2000bf04270 */
[----:B------:R-:W-:Y:S02]  /*2100*/  VIADD R2, R2, UR6 ;  /* 0x0000000602027c36 */ /* 0x000fe40008000000 */
[----:B------:R-:W-:-:S03]  /*2110*/  IMAD.MOV.U32 R3, RZ, RZ, R15 ;  /* 0x000000ffff037224 */ /* 0x000fc600078e000f */
[----:B------:R-:W-:Y:S01]  /*2120*/  SEL R5, R2, 0x1f, P0 ;  /* 0x0000001f02057807 */ /* 0x000fe20000000000 */
[----:B------:R-:W-:-:S04]  /*2130*/  IMAD.MOV.U32 R2, RZ, RZ, R14 ;  /* 0x000000ffff027224 */ /* 0x000fc800078e000e */
[----:B------:R1:W3:Y:S04]  /*2140*/  SHFL.DOWN PT, R6, R14, 0x1, R5 ;  /* 0x082000000e067989 */ /* 0x0002e800000e0005 */
[----:B------:R1:W4:Y:S04]  /*2150*/  SHFL.DOWN PT, R7, R15, 0x1, R5 ;  /* 0x082000000f077989 */ /* 0x00032800000e0005 */
[----:B0-----:R1:W0:Y:S01]  /*2160*/  SHFL.DOWN PT, R9, R12, 0x1, R5 ;  /* 0x082000000c097989 */ /* 0x00122200000e0005 */
[----:B--2---:R-:W-:-:S03]  /*2170*/  ISETP.GE.AND P0, PT, R4, R5, PT ;  /* 0x000000050400720c */ /* 0x004fc60003f06270 */
[----:B------:R1:W2:Y:S10]  /*2180*/  SHFL.DOWN PT, R11, R13, 0x1, R5 ;  /* 0x082000000d0b7989 */ /* 0x0002b400000e0005 */
[----:B-1----:R-:W-:Y:S05]  /*2190*/  @P0 BRA `(.L_x_48) ;  /* 0x0000000000500947 */ /* 0x002fea0003800000 */
[----:B---34-:R-:W-:Y:S01]  /*21a0*/  DSETP.GEU.AND P0, PT, |R14|, |R6|, PT ;  /* 0x400000060e00722a */ /* 0x018fe20003f0e200 */
[----:B0-----:R-:W-:Y:S02]  /*21b0*/  IMAD.MOV.U32 R16, RZ, RZ, R9 ;  /* 0x000000ffff107224 */ /* 0x001fe400078e0009 */
[----:B--2---:R-:W-:Y:S02]  /*21c0*/  IMAD.MOV.U32 R18, RZ, RZ, R11 ;  /* 0x000000ffff127224 */ /* 0x004fe400078e000b */
        /* <DEDUP_REMOVED lines=17> */
.L_x_48:
[----:B------:R-:W-:Y:S05]  /*22e0*/  BSYNC.RECONVERGENT B1 ;  /* 0x0000000000017941 */ /* 0x000fea0003800200 */
.L_x_47:
[----:B---3--:R-:W-:Y:S01]  /*22f0*/  VIADD R6, R4, 0x2 ;  /* 0x0000000204067836 */ /* 0x008fe20000000000 */
[----:B------:R1:W3:Y:S01]  /*2300*/  SHFL.DOWN PT, R8, R2, 0x2, R5 ;  /* 0x0840000002087989 */ /* 0x0002e200000e0005 */
[----:B------:R-:W-:Y:S01]  /*2310*/  BSSY.RECONVERGENT B1, `(.L_x_49) ;  /* 0x000001e000017945 */ /* 0x000fe20003800200 */
[----:B------:R-:W-:Y:S02]  /*2320*/  IMAD.MOV.U32 R10, RZ, RZ, R16 ;  /* 0x000000ffff0a7224 */ /* 0x000fe400078e0010 */
[----:B------:R-:W-:Y:S01]  /*2330*/  ISETP.GT.AND P0, PT, R6, R5, PT ;  /* 0x000000050600720c */ /* 0x000fe20003f04270 */
[----:B0-----:R1:W0:Y:S01]  /*2340*/  SHFL.DOWN PT, R9, R3, 0x2, R5 ;  /* 0x0840000003097989 */ /* 0x00122200000e0005 */
[----:B------:R-:W-:Y:S02]  /*2350*/  IMAD.MOV.U32 R12, RZ, RZ, R18 ;  /* 0x000000ffff0c7224 */ /* 0x000fe400078e0012 */
[----:B------:R-:W-:Y:S01]  /*2360*/  IMAD.MOV.U32 R6, RZ, RZ, R2 ;  /* 0x000000ffff067224 */ /* 0x000fe200078e0002 */
[----:B--2---:R1:W2:Y:S01]  /*2370*/  SHFL.DOWN PT, R11, R16, 0x2, R5 ;  /* 0x08400000100b7989 */ /* 0x0042a200000e0005 */
[----:B----4-:R-:W-:-:S03]  /*2380*/  IMAD.MOV.U32 R7, RZ, RZ, R3 ;  /* 0x000000ffff077224 */ /* 0x010fc600078e0003 */
[----:B------:R1:W4:Y:S04]  /*2390*/  SHFL.DOWN PT, R13, R18, 0x2, R5 ;  /* 0x08400000120d7989 */ /* 0x00032800000e0005 */
[----:B------:R-:W-:Y:S05]  /*23a0*/  @P0 BRA `(.L_x_50) ;  /* 0x0000000000500947 */ /* 0x000fea0003800000 */
[----:B0--3--:R-:W-:Y:S01]  /*23b0*/  DSETP.GEU.AND P0, PT, |R2|, |R8|, PT ;  /* 0x400000080200722a */ /* 0x009fe20003f0e200 */
[----:B--2---:R-:W-:Y:S02]  /*23c0*/  IMAD.MOV.U32 R10, RZ, RZ, R11 ;  /* 0x000000ffff0a7224 */ /* 0x004fe400078e000b */
        /* <DEDUP_REMOVED lines=18> */
.L_x_50:
[----:B------:R-:W-:Y:S05]  /*24f0*/  BSYNC.RECONVERGENT B1 ;  /* 0x0000000000017941 */ /* 0x000fea0003800200 */
.L_x_49:
[----:B-1----:R-:W-:Y:S01]  /*2500*/  VIADD R2, R4, 0x4 ;  /* 0x0000000404027836 */ /* 0x002fe20000000000 */
[----:B---3--:R1:W3:Y:S01]  /*2510*/  SHFL.DOWN PT, R8, R6, 0x4, R5 ;  /* 0x0880000006087989 */ /* 0x0082e200000e0005 */
[----:B------:R-:W-:Y:S01]  /*2520*/  BSSY.RECONVERGENT B1, `(.L_x_51) ;  /* 0x000001e000017945 */ /* 0x000fe20003800200 */
[----:B------:R-:W-:Y:S02]  /*2530*/  IMAD.MOV.U32 R14, RZ, RZ, R10 ;  /* 0x000000ffff0e7224 */ /* 0x000fe400078e000a */
[----:B------:R-:W-:Y:S01]  /*2540*/  ISETP.GT.AND P0, PT, R2, R5, PT ;  /* 0x000000050200720c */ /* 0x000fe20003f04270 */
[----:B0-----:R1:W0:Y:S01]  /*2550*/  SHFL.DOWN PT, R9, R7, 0x4, R5 ;  /* 0x0880000007097989 */ /* 0x00122200000e0005 */
[----:B------:R-:W-:Y:S02]  /*2560*/  IMAD.MOV.U32 R16, RZ, RZ, R12 ;  /* 0x000000ffff107224 */ /* 0x000fe400078e000c */
[----:B------:R-:W-:Y:S01]  /*2570*/  IMAD.MOV.U32 R2, RZ, RZ, R6 ;  /* 0x000000ffff027224 */ /* 0x000fe200078e0006 */
[----:B--2---:R1:W2:Y:S01]  /*2580*/  SHFL.DOWN PT, R11, R10, 0x4, R5 ;  /* 0x088000000a0b7989 */ /* 0x0042a200000e0005 */
[----:B------:R-:W-:-:S03]  /*2590*/  IMAD.MOV.U32 R3, RZ, RZ, R7 ;  /* 0x000000ffff037224 */ /* 0x000fc600078e0007 */
[----:B----4-:R1:W4:Y:S04]  /*25a0*/  SHFL.DOWN PT, R13, R12, 0x4, R5 ;  /* 0x088000000c0d7989 */ /* 0x01032800000e0005 */
        /* <DEDUP_REMOVED lines=21> */
.L_x_52:
[----:B------:R-:W-:Y:S05]  /*2700*/  BSYNC.RECONVERGENT B1 ;  /* 0x0000000000017941 */ /* 0x000fea0003800200 */
.L_x_51:
        /* <DEDUP_REMOVED lines=32> */
.L_x_54:
[----:B------:R-:W-:Y:S05]  /*2910*/  BSYNC.RECONVERGENT B1 ;  /* 0x0000000000017941 */ /* 0x000fea0003800200 */
.L_x_53:
        /* <DEDUP_REMOVED lines=32> */
.L_x_56:
[----:B------:R-:W-:Y:S05]  /*2b20*/  BSYNC.RECONVERGENT B1 ;  /* 0x0000000000017941 */ /* 0x000fea0003800200 */
.L_x_55:
[----:B------:R-:W-:Y:S01]  /*2b30*/  ISETP.NE.AND P0, PT, R4, RZ, PT ;  /* 0x000000ff0400720c */ /* 0x000fe20003f05270 */
[----:B------:R-:W-:-:S12]  /*2b40*/  BSSY.RECONVERGENT B1, `(.L_x_57) ;  /* 0x000000a000017945 */ /* 0x000fd80003800200 */
[----:B------:R-:W-:Y:S05]  /*2b50*/  @P0 BRA `(.L_x_58) ;  /* 0x0000000000200947 */ /* 0x000fea0003800000 */
[----:B-1----:R-:W1:Y:S01]  /*2b60*/  S2R R6, SR_CgaCtaId ;  /* 0x0000000000067919 */ /* 0x002e620000008800 */
[----:B------:R-:W-:Y:S02]  /*2b70*/  MOV R5, 0x400 ;  /* 0x0000040000057802 */ /* 0x000fe40000000f00 */
[----:B------:R-:W-:-:S04]  /*2b80*/  SHF.R.U32.HI R4, RZ, 0x1, R0 ;  /* 0x00000001ff047819 */ /* 0x000fc80000011600 */
[----:B------:R-:W-:Y:S02]  /*2b90*/  LOP3.LUT R4, R4, 0x1f0, RZ, 0xc0, !PT ;  /* 0x000001f004047812 */ /* 0x000fe400078ec0ff */
[----:B-1----:R-:W-:-:S05]  /*2ba0*/  LEA R5, R6, R5, 0x18 ;  /* 0x0000000506057211 */ /* 0x002fca00078ec0ff */
[----:B------:R-:W-:-:S05]  /*2bb0*/  IMAD.IADD R5, R4, 0x1, R5 ;  /* 0x0000000104057824 */ /* 0x000fca00078e0205 */
[----:B------:R1:W-:Y:S04]  /*2bc0*/  STS.64 [R5+0x10], R14 ;  /* 0x0000100e05007388 */ /* 0x0003e80000000a00 */
[----:B------:R1:W-:Y:S02]  /*2bd0*/  STS.64 [R5+0x8], R2 ;  /* 0x0000080205007388 */ /* 0x0003e40000000a00 */
.L_x_58:
[----:B------:R-:W-:Y:S05]  /*2be0*/  BSYNC.RECONVERGENT B1 ;  /* 0x0000000000017941 */ /* 0x000fea0003800200 */
.L_x_57:
[----:B------:R-:W-:Y:S01]  /*2bf0*/  BAR.SYNC.DEFER_BLOCKING 0x0 ;  /* 0x0000000000007b1d */ /* 0x000fe20000010000 */
[----:B------:R-:W-:-:S13]  /*2c00*/  ISETP.NE.AND P1, PT, R0, RZ, PT ;  /* 0x000000ff0000720c */ /* 0x000fda0003f25270 */
[----:B------:R-:W-:Y:S05]  /*2c10*/  @P1 BRA `(.L_x_34) ;  /* 0x0000004000101947 */ /* 0x000fea0003800000 */
[----:B------:R-:W-:Y:S01]  /*2c20*/  UISETP.GE.AND UP0, UPT, UR6, 0x21, UPT ;  /* 0x000000210600788c */ /* 0x000fe2000bf06270 */
[----:B--2---:R-:W-:Y:S02]  /*2c30*/  IMAD.MOV.U32 R11, RZ, RZ, R14 ;  /* 0x000000ffff0b7224 */ /* 0x004fe400078e000e */
[----:B---3--:R-:W-:Y:S02]  /*2c40*/  IMAD.MOV.U32 R8, RZ, RZ, R15 ;  /* 0x000000ffff087224 */ /* 0x008fe400078e000f */
[----:B------:R-:W-:Y:S02]  /*2c50*/  IMAD.MOV.U32 R4, RZ, RZ, R2 ;  /* 0x000000ffff047224 */ /* 0x000fe400078e0002 */
[----:B-1----:R-:W-:Y:S02]  /*2c60*/  IMAD.MOV.U32 R5, RZ, RZ, R3 ;  /* 0x000000ffff057224 */ /* 0x002fe400078e0003 */
[----:B------:R-:W-:Y:S05]  /*2c70*/  BRA.U !UP0, `(.L_x_59) ;  /* 0x00000001086c7547 */ /* 0x000fea000b800000 */
[----:B------:R-:W1:Y:S01]  /*2c80*/  S2UR UR5, SR_CgaCtaId ;  /* 0x00000000000579c3 */ /* 0x000e620000008800 */
[----:B------:R-:W-:Y:S01]  /*2c90*/  UMOV UR4, 0x400 ;  /* 0x0000040000047882 */ /* 0x000fe20000000000 */
[----:B------:R-:W-:Y:S01]  /*2ca0*/  BSSY.RECONVERGENT B1, `(.L_x_59) ;  /* 0x0000018000017945 */ /* 0x000fe20003800200 */
[----:B-1----:R-:W-:-:S09]  /*2cb0*/  ULEA UR4, UR5, UR4, 0x18 ;  /* 0x0000000405047291 */ /* 0x002fd2000f8ec0ff */
[----:B------:R-:W1:Y:S04]  /*2cc0*/  LDS.64 R6, [UR4+0x18] ;  /* 0x00001804ff067984 */ /* 0x000e680008000a00 */
[----:B----4-:R-:W2:Y:S01]  /*2cd0*/  LDS.64 R12, [UR4+0x20] ;  /* 0x00002004ff0c7984 */ /* 0x010ea20008000a00 */
[----:B-1----:R-:W-:Y:S01]  /*2ce0*/  DSETP.GEU.AND P0, PT, |R2|, |R6|, PT ;  /* 0x400000060200722a */ /* 0x002fe20003f0e200 */
[----:B------:R-:W-:Y:S02]  /*2cf0*/  IMAD.MOV.U32 R4, RZ, RZ, R6 ;  /* 0x000000ffff047224 */ /* 0x000fe400078e0006 */
[----:B------:R-:W-:Y:S02]  /*2d00*/  IMAD.MOV.U32 R5, RZ, RZ, R7 ;  /* 0x000000ffff057224 */ /* 0x000fe400078e0007 */
[----:B--2---:R-:W-:-:S02]  /*2d10*/  IMAD.MOV.U32 R11, RZ, RZ, R12 ;  /* 0x000000ffff0b7224 */ /* 0x004fc400078e000c */
        /* <DEDUP_REMOVED lines=16> */
.L_x_60:
[----:B------:R-:W-:Y:S05]  /*2e20*/  BSYNC.RECONVERGENT B1 ;  /* 0x0000000000017941 */ /* 0x000fea0003800200 */
.L_x_59:
[----:B------:R-:W-:Y:S01]  /*2e30*/  UISETP.GE.AND UP0, UPT, UR6, 0x41, UPT ;  /* 0x000000410600788c */ /* 0x000fe2000bf06270 */
[----:B0-----:R-:W-:Y:S02]  /*2e40*/  IMAD.MOV.U32 R9, RZ, RZ, R11 ;  /* 0x000000ffff097224 */ /* 0x001fe400078e000b */
[----:B------:R-:W-:Y:S02]  /*2e50*/  IMAD.MOV.U32 R0, RZ, RZ, R8 ;  /* 0x000000ffff007224 */ /* 0x000fe400078e0008 */
[----:B------:R-:W-:Y:S02]  /*2e60*/  IMAD.MOV.U32 R2, RZ, RZ, R4 ;  /* 0x000000ffff027224 */ /* 0x000fe400078e0004 */
[----:B------:R-:W-:Y:S02]  /*2e70*/  IMAD.MOV.U32 R3, RZ, RZ, R5 ;  /* 0x000000ffff037224 */ /* 0x000fe400078e0005 */
[----:B------:R-:W-:Y:S05]  /*2e80*/  BRA.U !UP0, `(.L_x_61) ;  /* 0x00000001086c7547 */ /* 0x000fea000b800000 */
[----:B------:R-:W0:Y:S01]  /*2e90*/  S2UR UR5, SR_CgaCtaId ;  /* 0x00000000000579c3 */ /* 0x000e220000008800 */
[----:B------:R-:W-:Y:S01]  /*2ea0*/  UMOV UR4, 0x400 ;  /* 0x0000040000047882 */ /* 0x000fe20000000000 */
[----:B------:R-:W-:Y:S01]  /*2eb0*/  BSSY.RECONVERGENT B1, `(.L_x_61) ;  /* 0x0000018000017945 */ /* 0x000fe20003800200 */
[----:B0-----:R-:W-:-:S09]  /*2ec0*/  ULEA UR4, UR5, UR4, 0x18 ;  /* 0x0000000405047291 */ /* 0x001fd2000f8ec0ff */
[----:B------:R-:W0:Y:S04]  /*2ed0*/  LDS.64 R6, [UR4+0x28] ;  /* 0x00002804ff067984 */ /* 0x000e280008000a00 */
[----:B----4-:R-:W1:Y:S01]  /*2ee0*/  LDS.64 R12, [UR4+0x30] ;  /* 0x00003004ff0c7984 */ /* 0x010e620008000a00 */
[----:B0-----:R-:W-:Y:S01]  /*2ef0*/  DSETP.GEU.AND P0, PT, |R4|, |R6|, PT ;  /* 0x400000060400722a */ /* 0x001fe20003f0e200 */
[----:B------:R-:W-:Y:S02]  /*2f00*/  IMAD.MOV.U32 R2, RZ, RZ, R6 ;  /* 0x000000ffff027224 */ /* 0x000fe400078e0006 */
[----:B------:R-:W-:Y:S02]  /*2f10*/  IMAD.MOV.U32 R3, RZ, RZ, R7 ;  /* 0x000000ffff037224 */ /* 0x000fe400078e0007 */
[----:B-1----:R-:W-:-:S02]  /*2f20*/  IMAD.MOV.U32 R9, RZ, RZ, R12 ;  /* 0x000000ffff097224 */ /* 0x002fc400078e000c */
        /* <DEDUP_REMOVED lines=16> */
.L_x_62:
[----:B------:R-:W-:Y:S05]  /*3030*/  BSYNC.RECONVERGENT B1 ;  /* 0x0000000000017941 */ /* 0x000fea0003800200 */
.L_x_61:
[----:B------:R-:W-:Y:S01]  /*3040*/  UISETP.GE.AND UP0, UPT, UR6, 0x61, UPT ;  /* 0x000000610600788c */ /* 0x000fe2000bf06270 */
[----:B------:R-:W-:Y:S02]  /*3050*/  IMAD.MOV.U32 R11, RZ, RZ, R9 ;  /* 0x000000ffff0b7224 */ /* 0x000fe400078e0009 */
        /* <DEDUP_REMOVED lines=30> */
.L_x_64:
[----:B------:R-:W-:Y:S05]  /*3240*/  BSYNC.RECONVERGENT B1 ;  /* 0x0000000000017941 */ /* 0x000fea0003800200 */
.L_x_63:
        /* <DEDUP_REMOVED lines=32> */
.L_x_66:
[----:B------:R-:W-:Y:S05]  /*3450*/  BSYNC.RECONVERGENT B1 ;  /* 0x0000000000017941 */ /* 0x000fea0003800200 */
.L_x_65:
        /* <DEDUP_REMOVED lines=32> */
.L_x_68:
[----:B------:R-:W-:Y:S05]  /*3660*/  BSYNC.RECONVERGENT B1 ;  /* 0x0000000000017941 */ /* 0x000fea0003800200 */
.L_x_67:
        /* <DEDUP_REMOVED lines=32> */
.L_x_70:
[----:B------:R-:W-:Y:S05]  /*3870*/  BSYNC.RECONVERGENT B1 ;  /* 0x0000000000017941 */ /* 0x000fea0003800200 */
.L_x_69:
[----:B------:R-:W-:Y:S01]  /*3880*/  UISETP.GE.AND UP0, UPT, UR6, 0xe1, UPT ;  /* 0x000000e10600788c */ /* 0x000fe2000bf06270 */
[----:B------:R-:W-:Y:S02]  /*3890*/  IMAD.MOV.U32 R14, RZ, RZ, R9 ;  /* 0x000000ffff0e7224 */ /* 0x000fe400078e0009 */
[----:B------:R-:W-:Y:S02]  /*38a0*/  IMAD.MOV.U32 R15, RZ, RZ, R0 ;  /* 0x000000ffff0f7224 */ /* 0x000fe400078e0000 */
[----:B------:R-:W-:Y:S02]  /*38b0*/  IMAD.MOV.U32 R2, RZ, RZ, R6 ;  /* 0x000000ffff027224 */ /* 0x000fe400078e0006 */
[----:B------:R-:W-:Y:S02]  /*38c0*/  IMAD.MOV.U32 R3, RZ, RZ, R7 ;  /* 0x000000ffff037224 */ /* 0x000fe400078e0007 */
[----:B------:R-:W-:Y:S05]  /*38d0*/  BRA.U !UP0, `(.L_x_34) ;  /* 0x0000003108e07547 */ /* 0x000fea000b800000 */
[----:B------:R-:W0:Y:S01]  /*38e0*/  S2UR UR5, SR_CgaCtaId ;  /* 0x00000000000579c3 */ /* 0x000e220000008800 */
[----:B------:R-:W-:Y:S02]  /*38f0*/  UMOV UR4, 0x400 ;  /* 0x0000040000047882 */ /* 0x000fe40000000000 */
[----:B0-----:R-:W-:-:S09]  /*3900*/  ULEA UR4, UR5, UR4, 0x18 ;  /* 0x0000000405047291 */ /* 0x001fd2000f8ec0ff */
[----:B------:R-:W0:Y:S04]  /*3910*/  LDS.64 R4, [UR4+0x78] ;  /* 0x00007804ff047984 */ /* 0x000e280008000a00 */
[----:B------:R-:W1:Y:S01]  /*3920*/  LDS.64 R10, [UR4+0x80] ;  /* 0x00008004ff0a7984 */ /* 0x000e620008000a00 */
        /* <DEDUP_REMOVED lines=21> */
.L_x_2:
[----:B------:R-:W1:Y:S01]  /*3a80*/  S2R R0, SR_TID.X ;  /* 0x0000000000007919 */ /* 0x000e620000002100 */
[----:B------:R-:W1:Y:S02]  /*3a90*/  LDC.64 R2, c[0x0][0x380] ;  /* 0x0000e000ff027b82 */ /* 0x000e640000000a00 */
[----:B-1----:R-:W-:-:S05]  /*3aa0*/  IMAD.WIDE.U32 R18, R0, 0x10, R2 ;  /* 0x0000001000127825 */ /* 0x002fca00078e0002 */
[----:B0-----:R-:W2:Y:S04]  /*3ab0*/  LDG.E.64.CONSTANT R20, desc[UR10][R18.64] ;  /* 0x0000000a12147981 */ /* 0x001ea8000c1e9b00 */
[----:B------:R-:W2:Y:S04]  /*3ac0*/  LDG.E.64.CONSTANT R14, desc[UR10][R18.64+0x1000] ;  /* 0x0010000a120e7981 */ /* 0x000ea8000c1e9b00 */
[----:B------:R-:W3:Y:S04]  /*3ad0*/  LDG.E.64.CONSTANT R12, desc[UR10][R18.64+0x8] ;  /* 0x0000080a120c7981 */ /* 0x000ee8000c1e9b00 */
[----:B------:R-:W3:Y:S04]  /*3ae0*/  LDG.E.64.CONSTANT R10, desc[UR10][R18.64+0x1008] ;  /* 0x0010080a120a7981 */ /* 0x000ee8000c1e9b00 */
[----:B------:R-:W4:Y:S04]  /*3af0*/  LDG.E.64.CONSTANT R8, desc[UR10][R18.64+0x2000] ;  /* 0x0020000a12087981 */ /* 0x000f28000c1e9b00 */
[----:B------:R-:W5:Y:S04]  /*3b00*/  LDG.E.64.CONSTANT R6, desc[UR10][R18.64+0x2008] ;  /* 0x0020080a12067981 */ /* 0x000f68000c1e9b00 */
[----:B------:R-:W5:Y:S04]  /*3b10*/  LDG.E.64.CONSTANT R4, desc[UR10][R18.64+0x3000] ;  /* 0x0030000a12047981 */ /* 0x000f68000c1e9b00 */
[----:B------:R-:W5:Y:S04]  /*3b20*/  LDG.E.64.CONSTANT R2, desc[UR10][R18.64+0x3008] ;  /* 0x0030080a12027981 */ /* 0x000f68000c1e9b00 */
[----:B------:R-:W5:Y:S04]  /*3b30*/  LDG.E.64.CONSTANT R16, desc[UR10][R18.64+0x4000] ;  /* 0x0040000a12107981 */ /* 0x000f68000c1e9b00 */
[----:B------:R-:W5:Y:S01]  /*3b40*/  LDG.E.64.CONSTANT R22, desc[UR10][R18.64+0x4008] ;  /* 0x0040080a12167981 */ /* 0x000f62000c1e9b00 */
[----:B------:R-:W-:Y:S01]  /*3b50*/  UISETP.GE.U32.AND UP0, UPT, UR8, 0xa00, UPT ;  /* 0x00000a000800788c */ /* 0x000fe2000bf06070 */
[----:B--2---:R-:W-:-:S14]  /*3b60*/  DSETP.GEU.AND P2, PT, |R20|, |R14|, PT ;  /* 0x4000000e1400722a */ /* 0x004fdc0003f4e200 */
[----:B---3--:R-:W-:-:S04]  /*3b70*/  @P2 ISETP.GE.U32.AND P0, PT, R12, R10, PT ;  /* 0x0000000a0c00220c */ /* 0x008fc80003f06070 */
[----:B------:R-:W-:-:S13]  /*3b80*/  @P2 ISETP.GE.AND.EX P0, PT, R13, R11, PT, P0 ;  /* 0x0000000b0d00220c */ /* 0x000fda0003f06300 */
[----:B------:R-:W-:-:S06]  /*3b90*/  @P2 DSETP.LT.OR P0, PT, |R14|, |R20|, !P0 ;  /* 0x400000140e00222a */ /* 0x000fcc0004701600 */
[----:B------:R-:W-:Y:S02]  /*3ba0*/  @P2 FSEL R20, R20, R14, P0 ;  /* 0x0000000e14142208 */ /* 0x000fe40000000000 */
[----:B------:R-:W-:Y:S02]  /*3bb0*/  @P2 FSEL R21, R21, R15, P0 ;  /* 0x0000000f15152208 */ /* 0x000fe40000000000 */
[----:B------:R-:W-:Y:S01]  /*3bc0*/  @P2 SEL R10, R12, R10, P0 ;  /* 0x0000000a0c0a2207 */ /* 0x000fe20000000000 */
[----:B------:R-:W-:Y:S01]  /*3bd0*/  @P2 IMAD.MOV.U32 R14, RZ, RZ, R20 ;  /* 0x000000ffff0e2224 */ /* 0x000fe200078e0014 */
[----:B------:R-:W-:Y:S01]  /*3be0*/  @P2 SEL R11, R13, R11, P0 ;  /* 0x0000000b0d0b2207 */ /* 0x000fe20000000000 */
[----:B------:R-:W-:-:S06]  /*3bf0*/  @P2 IMAD.MOV.U32 R15, RZ, RZ, R21 ;  /* 0x000000ffff0f2224 */ /* 0x000fcc00078e0015 */
[----:B----4-:R-:W-:-:S14]  /*3c00*/  DSETP.GEU.AND P1, PT, |R14|, |R8|, PT ;  /* 0x400000080e00722a */ /* 0x010fdc0003f2e200 */
[----:B-----5:R-:W-:-:S04]  /*3c10*/  @P1 ISETP.GE.U32.AND P0, PT, R10, R6, PT ;  /* 0x000000060a00120c */ /* 0x020fc80003f06070 */
        /* <DEDUP_REMOVED lines=8> */
[----:B------:R-:W-:-:S14]  /*3ca0*/  DSETP.GEU.AND P2, PT, |R8|, |R4|, PT ;  /* 0x400000040800722a */ /* 0x000fdc0003f4e200 */
[----:B------:R-:W-:-:S04]  /*3cb0*/  @P2 ISETP.GE.U32.AND P0, PT, R6, R2, PT ;  /* 0x000000020600220c */ /* 0x000fc80003f06070 */
        /* <DEDUP_REMOVED lines=15> */
[----:B------:R-:W-:Y:S01]  /*3db0*/  IMAD.MOV.U32 R2, RZ, RZ, RZ ;  /* 0x000000ffff027224 */ /* 0x000fe200078e00ff */
[----:B------:R-:W-:Y:S01]  /*3dc0*/  @P1 SEL R23, R3, R23, P0 ;  /* 0x0000001703171207 */ /* 0x000fe20000000000 */
[----:B------:R-:W-:Y:S02]  /*3dd0*/  IMAD.MOV.U32 R3, RZ, RZ, 0x500 ;  /* 0x00000500ff037424 */ /* 0x000fe400078e00ff */
[----:B------:R-:W-:Y:S02]  /*3de0*/  @P1 IMAD.MOV.U32 R16, RZ, RZ, R4 ;  /* 0x000000ffff101224 */ /* 0x000fe400078e0004 */
[----:B------:R-:W-:Y:S01]  /*3df0*/  @P1 IMAD.MOV.U32 R17, RZ, RZ, R5 ;  /* 0x000000ffff111224 */ /* 0x000fe200078e0005 */
[----:B------:R-:W-:Y:S06]  /*3e00*/  BRA.U !UP0, `(.L_x_71) ;  /* 0x0000000d08987547 */ /* 0x000fec000b800000 */
[----:B------:R-:W-:Y:S01]  /*3e10*/  UIADD3 UR9, UP0, UPT, UR8, -0xa00, URZ ;  /* 0xfffff60008097890 */ /* 0x000fe2000ff1e0ff */
[----:B------:R-:W-:Y:S02]  /*3e20*/  IMAD.MOV.U32 R3, RZ, RZ, 0x500 ;  /* 0x00000500ff037424 */ /* 0x000fe400078e00ff */
[----:B------:R-:W-:Y:S01]  /*3e30*/  IMAD.MOV.U32 R2, RZ, RZ, RZ ;  /* 0x000000ffff027224 */ /* 0x000fe200078e00ff */
[----:B------:R-:W-:Y:S02]  /*3e40*/  ULEA.HI.X.SX32 UR8, UR8, 0xffffffff, 0x1, UP0 ;  /* 0xffffffff08087891 */ /* 0x000fe400080f0eff */
[----:B------:R-:W-:Y:S02]  /*3e50*/  UIMAD.WIDE.U32 UR12, UR9, -0x33333333, URZ ;  /* 0xcccccccd090c78a5 */ /* 0x000fe4000f8e00ff */
[----:B------:R-:W-:Y:S02]  /*3e60*/  UIMAD.WIDE.U32 UR4, UR8, -0x33333333, URZ ;  /* 0xcccccccd080478a5 */ /* 0x000fe4000f8e00ff */
[----:B------:R-:W-:-:S02]  /*3e70*/  UISETP.GE.U32.AND UP1, UPT, UR9, 0x500, UPT ;  /* 0x000005000900788c */ /* 0x000fc4000bf26070 */
[----:B------:R-:W-:Y:S02]  /*3e80*/  UIMAD.WIDE.U32 UR4, UP0, UR9, -0x33333334, UR4 ;  /* 0xcccccccc090478a5 */ /* 0x000fe4000f800004 */
[----:B------:R-:W-:Y:S02]  /*3e90*/  UISETP.GE.U32.AND.EX UP1, UPT, UR8, URZ, UPT, UP1 ;  /* 0x000000ff0800728c */ /* 0x000fe4000bf26110 */
[----:B------:R-:W-:Y:S02]  /*3ea0*/  UIADD3.X UR7, UPT, UPT, URZ, URZ, URZ, UP0, !UPT ;  /* 0x000000ffff077290 */ /* 0x000fe400087fe4ff */
[----:B------:R-:W-:Y:S01]  /*3eb0*/  UIADD3 URZ, UP0, UPT, UR13, UR4, URZ ;  /* 0x000000040dff7290 */ /* 0x000fe2000ff1e0ff */
[----:B------:R-:W-:-:S03]  /*3ec0*/  UMOV UR6, UR5 ;  /* 0x0000000500067c82 */ /* 0x000fc60008000000 */
[----:B------:R-:W-:-:S04]  /*3ed0*/  UIMAD.WIDE.U32.X UR4, UR8, -0x33333334, UR6, UP0 ;  /* 0xcccccccc080478a5 */ /* 0x000fc800080e0406 */
[----:B------:R-:W-:-:S04]  /*3ee0*/  USHF.R.U64 UR6, UR4, 0xa, UR5 ;  /* 0x0000000a04067899 */ /* 0x000fc80008001205 */
[----:B------:R-:W-:-:S04]  /*3ef0*/  ULOP3.LUT UR7, UR6, 0x1, URZ, 0xc0, !UPT ;  /* 0x0000000106077892 */ /* 0x000fc8000f8ec0ff */
[----:B------:R-:W-:-:S04]  /*3f00*/  UISETP.NE.U32.AND UP0, UPT, UR7, 0x1, UPT ;  /* 0x000000010700788c */ /* 0x000fc8000bf05070 */
[----:B------:R-:W-:Y:S01]  /*3f10*/  UISETP.NE.U32.AND.EX UP0, UPT, URZ, URZ, UPT, UP0 ;  /* 0x000000ffff00728c */ /* 0x000fe2000bf05100 */
[----:B------:R-:W-:Y:S10]  /*3f20*/  BRA.U !UP1, `(.L_x_72) ;  /* 0x00000009093c7547 */ /* 0x000ff4000b800000 */
[----:B------:R-:W0:Y:S01]  /*3f30*/  LDCU.64 UR8, c[0x0][0x380] ;  /* 0x00007000ff0877ac */ /* 0x000e220008000a00 */
[----:B------:R-:W-:Y:S02]  /*3f40*/  IMAD.MOV.U32 R3, RZ, RZ, 0x500 ;  /* 0x00000500ff037424 */ /* 0x000fe400078e00ff */
[----:B------:R-:W-:Y:S01]  /*3f50*/  IMAD.MOV.U32 R2, RZ, RZ, RZ ;  /* 0x000000ffff027224 */ /* 0x000fe200078e00ff */
[----:B------:R-:W-:-:S04]  /*3f60*/  UIADD3 UR4, UP1, UPT, UR6, 0x1, URZ ;  /* 0x0000000106047890 */ /* 0x000fc8000ff3e0ff */
[----:B------:R-:W-:Y:S02]  /*3f70*/  ULEA.HI.X UR5, UR5, URZ, URZ, 0x16, UP1 ;  /* 0x000000ff05057291 */ /* 0x000fe400088fb4ff */
[----:B------:R-:W-:Y:S02]  /*3f80*/  ULOP3.LUT UR4, UR4, 0xfffffffe, URZ, 0xc0, !UPT ;  /* 0xfffffffe04047892 */ /* 0x000fe4000f8ec0ff */
[----:B------:R-:W-:Y:S01]  /*3f90*/  ULOP3.LUT UR5, UR5, 0x7fffff, URZ, 0xc0, !UPT ;  /* 0x007fffff05057892 */ /* 0x000fe2000f8ec0ff */
[----:B0-----:R-:W-:-:S04]  /*3fa0*/  LEA R6, P0, R0, UR8, 0x4 ;  /* 0x0000000800067c11 */ /* 0x001fc8000f8020ff */
[----:B------:R-:W-:Y:S02]  /*3fb0*/  IADD3 R6, P1, PT, R6, 0xe008, RZ ;  /* 0x0000e00806067810 */ /* 0x000fe40007f3e0ff */
[----:B------:R-:W-:-:S05]  /*3fc0*/  LEA.HI.X R5, R0, UR9, RZ, 0x4, P0 ;  /* 0x0000000900057c11 */ /* 0x000fca00080f24ff */
[----:B------:R-:W-:-:S07]  /*3fd0*/  IMAD.X R5, RZ, RZ, R5, P1 ;  /* 0x000000ffff057224 */ /* 0x000fce00008e0605 */
.L_x_73:
[----:B------:R-:W-:-:S05]  /*3fe0*/  IMAD.MOV.U32 R4, RZ, RZ, R6 ;  /* 0x000000ffff047224 */ /* 0x000fca00078e0006 */
[----:B------:R-:W2:Y:S04]  /*3ff0*/  LDG.E.64.CONSTANT R12, desc[UR10][R4.64+-0x9008] ;  /* 0xff6ff80a040c7981 */ /* 0x000ea8000c1e9b00 */
[----:B------:R-:W3:Y:S04]  /*4000*/  LDG.E.64.CONSTANT R8, desc[UR10][R4.64+-0x9000] ;  /* 0xff70000a04087981 */ /* 0x000ee8000c1e9b00 */
[----:B------:R-:W4:Y:S04]  /*4010*/  LDG.E.64.CONSTANT R10, desc[UR10][R4.64+-0x8008] ;  /* 0xff7ff80a040a7981 */ /* 0x000f28000c1e9b00 */
[----:B------:R-:W5:Y:S04]  /*4020*/  LDG.E.64.CONSTANT R6, desc[UR10][R4.64+-0x8000] ;  /* 0xff80000a04067981 */ /* 0x000f68000c1e9b00 */
[----:B------:R-:W5:Y:S04]  /*4030*/  LDG.E.64.CONSTANT R26, desc[UR10][R4.64+-0x7008] ;  /* 0xff8ff80a041a7981 */ /* 0x000f68000c1e9b00 */
[----:B------:R-:W5:Y:S04]  /*4040*/  LDG.E.64.CONSTANT R24, desc[UR10][R4.64+-0x7000] ;  /* 0xff90000a04187981 */ /* 0x000f68000c1e9b00 */
[----:B------:R-:W5:Y:S04]  /*4050*/  LDG.E.64.CONSTANT R20, desc[UR10][R4.64+-0x6008] ;  /* 0xff9ff80a04147981 */ /* 0x000f68000c1e9b00 */
[----:B------:R-:W5:Y:S01]  /*4060*/  LDG.E.64.CONSTANT R18, desc[UR10][R4.64+-0x6000] ;  /* 0xffa0000a04127981 */ /* 0x000f62000c1e9b00 */
[----:B--2---:R-:W-:-:S14]  /*4070*/  DSETP.GEU.AND P2, PT, |R16|, |R12|, PT ;  /* 0x4000000c1000722a */ /* 0x004fdc0003f4e200 */
[----:B---3--:R-:W-:-:S04]  /*4080*/  @P2 ISETP.GE.U32.AND P0, PT, R22, R8, PT ;  /* 0x000000081600220c */ /* 0x008fc80003f06070 */
[----:B------:R-:W-:-:S13]  /*4090*/  @P2 ISETP.GE.AND.EX P0, PT, R23, R9, PT, P0 ;  /* 0x000000091700220c */ /* 0x000fda0003f06300 */
[----:B------:R-:W-:-:S06]  /*40a0*/  @P2 DSETP.LT.OR P0, PT, |R12|, |R16|, !P0 ;  /* 0x400000100c00222a */ /* 0x000fcc0004701600 */
[----:B------:R-:W-:Y:S02]  /*40b0*/  @P2 FSEL R17, R17, R13, P0 ;  /* 0x0000000d11112208 */ /* 0x000fe40000000000 */
[----:B------:R-:W-:-:S03]  /*40c0*/  @P2 FSEL R14, R16, R12, P0 ;  /* 0x0000000c100e2208 */ /* 0x000fc60000000000 */
[----:B------:R-:W-:Y:S02]  /*40d0*/  @P2 IMAD.MOV.U32 R13, RZ, RZ, R17 ;  /* 0x000000ffff0d2224 */ /* 0x000fe400078e0011 */
[----:B------:R-:W2:Y:S01]  /*40e0*/  LDG.E.64.CONSTANT R16, desc[UR10][R4.64+-0x5008] ;  /* 0xffaff80a04107981 */ /* 0x000ea2000c1e9b00 */
[----:B------:R-:W-:-:S03]  /*40f0*/  @P2 IMAD.MOV.U32 R12, RZ, RZ, R14 ;  /* 0x000000ffff0c2224 */ /* 0x000fc600078e000e */
[----:B------:R-:W3:Y:S03]  /*4100*/  LDG.E.64.CONSTANT R14, desc[UR10][R4.64+-0x5000] ;  /* 0xffb0000a040e7981 */ /* 0x000ee6000c1e9b00 */
[----:B----4-:R-:W-:Y:S01]  /*4110*/  DSETP.GEU.AND P1, PT, |R12|, |R10|, PT ;  /* 0x4000000a0c00722a */ /* 0x010fe20003f2e200 */
[----:B------:R-:W-:Y:S02]  /*4120*/  @P2 SEL R8, R22, R8, P0 ;  /* 0x0000000816082207 */ /* 0x000fe40000000000 */
[----:B------:R-:W-:Y:S02]  /*4130*/  @P2 SEL R9, R23, R9, P0 ;  /* 0x0000000917092207 */ /* 0x000fe40000000000 */
[----:B------:R-:W4:Y:S09]  /*4140*/  LDG.E.64.CONSTANT R22, desc[UR10][R4.64+-0x4008] ;  /* 0xffbff80a04167981 */ /* 0x000f32000c1e9b00 */
[----:B-----5:R-:W-:-:S04]  /*4150*/  @P1 ISETP.GE.U32.AND P0, PT, R8, R6, PT ;  /* 0x000000060800120c */ /* 0x020fc80003f06070 */
[----:B------:R-:W-:-:S13]  /*4160*/  @P1 ISETP.GE.AND.EX P0, PT, R9, R7, PT, P0 ;  /* 0x000000070900120c */ /* 0x000fda0003f06300 */
[----:B------:R-:W-:-:S06]  /*4170*/  @P1 DSETP.LT.OR P0, PT, |R10|, |R12|, !P0 ;  /* 0x4000000c0a00122a */ /* 0x000fcc0004701600 */
[----:B------:R-:W-:Y:S02]  /*4180*/  @P1 FSEL R12, R12, R10, P0 ;  /* 0x0000000a0c0c1208 */ /* 0x000fe40000000000 */
[----:B------:R-:W-:-:S03]  /*4190*/  @P1 FSEL R13, R13, R11, P0 ;  /* 0x0000000b0d0d1208 */ /* 0x000fc60000000000 */
[----:B------:R-:W-:Y:S02]  /*41a0*/  @P1 IMAD.MOV.U32 R10, RZ, RZ, R12 ;  /* 0x000000ffff0a1224 */ /* 0x000fe400078e000c */
[----:B------:R-:W-:Y:S02]  /*41b0*/  @P1 IMAD.MOV.U32 R11, RZ, RZ, R13 ;  /* 0x000000ffff0b1224 */ /* 0x000fe400078e000d */
[----:B------:R-:W5:Y:S04]  /*41c0*/  LDG.E.64.CONSTANT R12, desc[UR10][R4.64+-0x4000] ;  /* 0xffc0000a040c7981 */ /* 0x000f68000c1e9b00 */
[----:B------:R-:W-:Y:S01]  /*41d0*/  DSETP.GEU.AND P2, PT, |R10|, |R26|, PT ;  /* 0x4000001a0a00722a */ /* 0x000fe20003f4e200 */
[----:B------:R-:W-:Y:S02]  /*41e0*/  @P1 SEL R6, R8, R6, P0 ;  /* 0x0000000608061207 */ /* 0x000fe40000000000 */
[----:B------:R-:W-:-:S11]  /*41f0*/  @P1 SEL R7, R9, R7, P0 ;  /* 0x0000000709071207 */ /* 0x000fd60000000000 */
[----:B------:R-:W-:-:S04]  /*4200*/  @P2 ISETP.GE.U32.AND P0, PT, R6, R24, PT ;  /* 0x000000180600220c */ /* 0x000fc80003f06070 */
[----:B------:R-:W-:-:S13]  /*4210*/  @P2 ISETP.GE.AND.EX P0, PT, R7, R25, PT, P0 ;  /* 0x000000190700220c */ /* 0x000fda0003f06300 */
[----:B------:R-:W-:-:S06]  /*4220*/  @P2 DSETP.LT.OR P0, PT, |R26|, |R10|, !P0 ;  /* 0x4000000a1a00222a */ /* 0x000fcc0004701600 */
[----:B------:R-:W-:Y:S02]  /*4230*/  @P2 FSEL R8, R10, R26, P0 ;  /* 0x0000001a0a082208 */ /* 0x000fe40000000000 */
[----:B------:R-:W-:-:S03]  /*4240*/  @P2 FSEL R11, R11, R27, P0 ;  /* 0x0000001b0b0b2208 */ /* 0x000fc60000000000 */
[----:B------:R-:W-:Y:S02]  /*4250*/  @P2 IMAD.MOV.U32 R26, RZ, RZ, R8 ;  /* 0x000000ffff1a2224 */ /* 0x000fe400078e0008 */
[----:B------:R-:W-:Y:S01]  /*4260*/  @P2 IMAD.MOV.U32 R27, RZ, RZ, R11 ;  /* 0x000000ffff1b2224 */ /* 0x000fe200078e000b */
[----:B------:R-:W5:Y:S04]  /*4270*/  LDG.E.64.CONSTANT R8, desc[UR10][R4.64+-0x3000] ;  /* 0xffd0000a04087981 */ /* 0x000f68000c1e9b00 */
[----:B------:R-:W5:Y:S01]  /*4280*/  LDG.E.64.CONSTANT R10, desc[UR10][R4.64+-0x3008] ;  /* 0xffcff80a040a7981 */ /* 0x000f62000c1e9b00 */
        /* <DEDUP_REMOVED lines=10> */
[----:B------:R-:W5:Y:S01]  /*4330*/  LDG.E.64.CONSTANT R6, desc[UR10][R4.64+-0x2008] ;  /* 0xffdff80a04067981 */ /* 0x000f62000c1e9b00 */
[----:B------:R-:W-:Y:S02]  /*4340*/  @P1 SEL R18, R24, R18, P0 ;  /* 0x0000001218121207 */ /* 0x000fe40000000000 */
[----:B------:R-:W-:Y:S02]  /*4350*/  @P1 SEL R19, R25, R19, P0 ;  /* 0x0000001319131207 */ /* 0x000fe40000000000 */
        /* <DEDUP_REMOVED lines=8> */
[----:B------:R-:W-:Y:S02]  /*43e0*/  @P2 IMAD.MOV.U32 R17, RZ, RZ, R21 ;  /* 0x000000ffff112224 */ /* 0x000fe400078e0015 */
[----:B------:R-:W2:Y:S04]  /*43f0*/  LDG.E.64.CONSTANT R20, desc[UR10][R4.64+-0x1008] ;  /* 0xffeff80a04147981 */ /* 0x000ea8000c1e9b00 */
[----:B----4-:R-:W-:Y:S01]  /*4400*/  DSETP.GEU.AND P1, PT, |R16|, |R22|, PT ;  /* 0x400000161000722a */ /* 0x010fe20003f2e200 */
[----:B------:R-:W-:Y:S02]  /*4410*/  @P2 SEL R14, R18, R14, P0 ;  /* 0x0000000e120e2207 */ /* 0x000fe40000000000 */
[----:B------:R-:W-:-:S02]  /*4420*/  @P2 SEL R15, R19, R15, P0 ;  /* 0x0000000f130f2207 */ /* 0x000fc40000000000 */
[----:B------:R-:W3:Y:S09]  /*4430*/  LDG.E.64.CONSTANT R18, desc[UR10][R4.64+-0x1000] ;  /* 0xfff0000a04127981 */ /* 0x000ef2000c1e9b00 */
[----:B-----5:R-:W-:-:S04]  /*4440*/  @P1 ISETP.GE.U32.AND P0, PT, R14, R12, PT ;  /* 0x0000000c0e00120c */ /* 0x020fc80003f06070 */
[----:B------:R-:W-:Y:S01]  /*4450*/  @P1 ISETP.GE.AND.EX P0, PT, R15, R13, PT, P0 ;  /* 0x0000000d0f00120c */ /* 0x000fe20003f06300 */
[----:B------:R-:W-:Y:S02]  /*4460*/  IMAD.MOV.U32 R26, RZ, RZ, R22 ;  /* 0x000000ffff1a7224 */ /* 0x000fe400078e0016 */
[----:B------:R-:W-:-:S10]  /*4470*/  IMAD.MOV.U32 R27, RZ, RZ, R23 ;  /* 0x000000ffff1b7224 */ /* 0x000fd400078e0017 */
[----:B------:R-:W-:Y:S01]  /*4480*/  @P1 DSETP.LT.OR P0, PT, |R22|, |R16|, !P0 ;  /* 0x400000101600122a */ /* 0x000fe20004701600 */
[----:B------:R-:W4:Y:S05]  /*4490*/  LDG.E.64.CONSTANT R22, desc[UR10][R4.64] ;  /* 0x0000000a04167981 */ /* 0x000f2a000c1e9b00 */
        /* <DEDUP_REMOVED lines=14> */
[----:B------:R-:W-:-:S06]  /*4580*/  @P2 IMAD.MOV.U32 R11, RZ, RZ, R27 ;  /* 0x000000ffff0b2224 */ /* 0x000fcc00078e001b */
        /* <DEDUP_REMOVED lines=10> */
[----:B------:R-:W-:Y:S02]  /*4630*/  @P1 SEL R24, R8, R24, P0 ;  /* 0x0000001808181207 */ /* 0x000fe40000000000 */
[----:B------:R-:W-:Y:S01]  /*4640*/  @P1 SEL R25, R9, R25, P0 ;  /* 0x0000001909191207 */ /* 0x000fe20000000000 */
[----:B------:R-:W-:-:S04]  /*4650*/  UIADD3 UR4, UP1, UPT, UR4, -0x2, URZ ;  /* 0xfffffffe04047890 */ /* 0x000fc8000ff3e0ff */
[----:B------:R-:W-:Y:S02]  /*4660*/  UIADD3.X UR5, UPT, UPT, UR5, -0x1, URZ, UP1, !UPT ;  /* 0xffffffff05057890 */ /* 0x000fe40008ffe4ff */
[----:B------:R-:W-:-:S04]  /*4670*/  UISETP.NE.U32.AND UP1, UPT, UR4, URZ, UPT ;  /* 0x000000ff0400728c */ /* 0x000fc8000bf25070 */
[----:B------:R-:W-:Y:S01]  /*4680*/  UISETP.NE.AND.EX UP1, UPT, UR5, URZ, UPT, UP1 ;  /* 0x000000ff0500728c */ /* 0x000fe2000bf25310 */
[----:B--2---:R-:W-:-:S14]  /*4690*/  DSETP.GEU.AND P2, PT, |R6|, |R20|, PT ;  /* 0x400000140600722a */ /* 0x004fdc0003f4e200 */
[----:B---3--:R-:W-:-:S04]  /*46a0*/  @P2 ISETP.GE.U32.AND P0, PT, R24, R18, PT ;  /* 0x000000121800220c */ /* 0x008fc80003f06070 */
[----:B------:R-:W-:-:S13]  /*46b0*/  @P2 ISETP.GE.AND.EX P0, PT, R25, R19, PT, P0 ;  /* 0x000000131900220c */ /* 0x000fda0003f06300 */
[----:B------:R-:W-:-:S06]  /*46c0*/  @P2 DSETP.LT.OR P0, PT, |R20|, |R6|, !P0 ;  /* 0x400000061400222a */ /* 0x000fcc0004701600 */
[----:B------:R-:W-:Y:S02]  /*46d0*/  @P2 FSEL R6, R6, R20, P0 ;  /* 0x0000001406062208 */ /* 0x000fe40000000000 */
[----:B------:R-:W-:-:S03]  /*46e0*/  @P2 FSEL R7, R7, R21, P0 ;  /* 0x0000001507072208 */ /* 0x000fc60000000000 */
[----:B------:R-:W-:Y:S02]  /*46f0*/  @P2 IMAD.MOV.U32 R20, RZ, RZ, R6 ;  /* 0x000000ffff142224 */ /* 0x000fe400078e0006 */
[----:B------:R-:W-:-:S06]  /*4700*/  @P2 IMAD.MOV.U32 R21, RZ, RZ, R7 ;  /* 0x000000ffff152224 */ /* 0x000fcc00078e0007 */
[----:B-----5:R-:W-:Y:S01]  /*4710*/  DSETP.GEU.AND P1, PT, |R20|, |R16|, PT ;  /* 0x400000101400722a */ /* 0x020fe20003f2e200 */
[----:B------:R-:W-:Y:S02]  /*4720*/  @P2 SEL R18, R24, R18, P0 ;  /* 0x0000001218122207 */ /* 0x000fe40000000000 */
[----:B------:R-:W-:-:S11]  /*4730*/  @P2 SEL R19, R25, R19, P0 ;  /* 0x0000001319132207 */ /* 0x000fd60000000000 */
[----:B----4-:R-:W-:-:S04]  /*4740*/  @P1 ISETP.GE.U32.AND P0, PT, R18, R22, PT ;  /* 0x000000161200120c */ /* 0x010fc80003f06070 */
[----:B------:R-:W-:Y:S02]  /*4750*/  @P1 ISETP.GE.AND.EX P0, PT, R19, R23, PT, P0 ;  /* 0x000000171300120c */ /* 0x000fe40003f06300 */
[----:B------:R-:W-:-:S05]  /*4760*/  IADD3 R6, P2, PT, R4, 0xa000, RZ ;  /* 0x0000a00004067810 */ /* 0x000fca0007f5e0ff */
[----:B------:R-:W-:-:S06]  /*4770*/  IMAD.X R5, RZ, RZ, R5, P2 ;  /* 0x000000ffff057224 */ /* 0x000fcc00010e0605 */
[----:B------:R-:W-:Y:S01]  /*4780*/  @P1 DSETP.LT.OR P0, PT, |R16|, |R20|, !P0 ;  /* 0x400000141000122a */ /* 0x000fe20004701600 */
[----:B------:R-:W-:-:S05]  /*4790*/  IADD3 R3, P2, PT, R3, 0xa00, RZ ;  /* 0x00000a0003037810 */ /* 0x000fca0007f5e0ff */
[----:B------:R-:W-:Y:S02]  /*47a0*/  @P1 FSEL R4, R20, R16, P0 ;  /* 0x0000001014041208 */ /* 0x000fe40000000000 */
[----:B------:R-:W-:Y:S01]  /*47b0*/  @P1 FSEL R21, R21, R17, P0 ;  /* 0x0000001115151208 */ /* 0x000fe20000000000 */
[----:B------:R-:W-:Y:S01]  /*47c0*/  IMAD.X R2, RZ, RZ, R2, P2 ;  /* 0x000000ffff027224 */ /* 0x000fe200010e0602 */
[----:B------:R-:W-:Y:S01]  /*47d0*/  @P1 SEL R22, R18, R22, P0 ;  /* 0x0000001612161207 */ /* 0x000fe20000000000 */
[----:B------:R-:W-:Y:S01]  /*47e0*/  @P1 IMAD.MOV.U32 R16, RZ, RZ, R4 ;  /* 0x000000ffff101224 */ /* 0x000fe200078e0004 */
[----:B------:R-:W-:Y:S01]  /*47f0*/  @P1 SEL R23, R19, R23, P0 ;  /* 0x0000001713171207 */ /* 0x000fe20000000000 */
[----:B------:R-:W-:Y:S01]  /*4800*/  @P1 IMAD.MOV.U32 R17, RZ, RZ, R21 ;  /* 0x000000ffff111224 */ /* 0x000fe200078e0015 */
[----:B------:R-:W-:Y:S06]  /*4810*/  BRA.U UP1, `(.L_x_73) ;  /* 0xfffffff501f07547 */ /* 0x000fec000b83ffff */
.L_x_72:
[----:B------:R-:W-:Y:S05]  /*4820*/  BRA.U !UP0, `(.L_x_71) ;  /* 0x0000000508107547 */ /* 0x000fea000b800000 */
[----:B------:R-:W0:Y:S02]  /*4830*/  LDC.64 R4, c[0x0][0x380] ;  /* 0x0000e000ff047b82 */ /* 0x000e240000000a00 */
[----:B0-----:R-:W-:-:S03]  /*4840*/  IMAD.WIDE.U32 R4, R0, 0x10, R4 ;  /* 0x0000001000047825 */ /* 0x001fc600078e0004 */
[----:B------:R-:W-:-:S04]  /*4850*/  LEA R24, P0, R3, R4, 0x4 ;  /* 0x0000000403187211 */ /* 0x000fc800078020ff */
[----:B------:R-:W-:-:S05]  /*4860*/  LEA.HI.X R25, R3, R5, R2, 0x4, P0 ;  /* 0x0000000503197211 */ /* 0x000fca00000f2402 */
[----:B------:R-:W2:Y:S04]  /*4870*/  LDG.E.64.CONSTANT R20, desc[UR10][R24.64] ;  /* 0x0000000a18147981 */ /* 0x000ea8000c1e9b00 */
[----:B------:R-:W3:Y:S04]  /*4880*/  LDG.E.64.CONSTANT R18, desc[UR10][R24.64+0x8] ;  /* 0x0000080a18127981 */ /* 0x000ee8000c1e9b00 */
[----:B------:R-:W4:Y:S04]  /*4890*/  LDG.E.64.CONSTANT R14, desc[UR10][R24.64+0x1000] ;  /* 0x0010000a180e7981 */ /* 0x000f28000c1e9b00 */
[----:B------:R-:W5:Y:S04]  /*48a0*/  LDG.E.64.CONSTANT R12, desc[UR10][R24.64+0x1008] ;  /* 0x0010080a180c7981 */ /* 0x000f68000c1e9b00 */
        /* <DEDUP_REMOVED lines=16> */
[----:B------:R-:W-:-:S11]  /*49b0*/  @P2 SEL R19, R23, R19, P0 ;  /* 0x0000001317132207 */ /* 0x000fd60000000000 */
[----:B-----5:R-:W-:-:S04]  /*49c0*/  @P1 ISETP.GE.U32.AND P0, PT, R18, R12, PT ;  /* 0x0000000c1200120c */ /* 0x020fc80003f06070 */
        /* <DEDUP_REMOVED lines=27> */
[----:B------:R-:W-:Y:S02]  /*4b80*/  @P1 SEL R5, R9, R5, P0 ;  /* 0x0000000509051207 */ /* 0x000fe40000000000 */
[----:B------:R-:W-:-:S05]  /*4b90*/  IADD3 R3, P1, PT, R3, 0x500, RZ ;  /* 0x0000050003037810 */ /* 0x000fca0007f3e0ff */
[----:B------:R-:W-:Y:S01]  /*4ba0*/  IMAD.X R2, RZ, RZ, R2, P1 ;  /* 0x000000ffff027224 */ /* 0x000fe200008e0602 */
[----:B--2---:R-:W-:-:S14]  /*4bb0*/  DSETP.GEU.AND P2, PT, |R6|, |R16|, PT ;  /* 0x400000100600722a */ /* 0x004fdc0003f4e200 */
[----:B------:R-:W-:-:S04]  /*4bc0*/  @P2 ISETP.GE.U32.AND P0, PT, R4, R26, PT ;  /* 0x0000001a0400220c */ /* 0x000fc80003f06070 */
[----:B------:R-:W-:-:S13]  /*4bd0*/  @P2 ISETP.GE.AND.EX P0, PT, R5, R27, PT, P0 ;  /* 0x0000001b0500220c */ /* 0x000fda0003f06300 */
[----:B------:R-:W-:-:S06]  /*4be0*/  @P2 DSETP.LT.OR P0, PT, |R16|, |R6|, !P0 ;  /* 0x400000061000222a */ /* 0x000fcc0004701600 */
[----:B------:R-:W-:Y:S02]  /*4bf0*/  @P2 FSEL R6, R6, R16, P0 ;  /* 0x0000001006062208 */ /* 0x000fe40000000000 */
[----:B------:R-:W-:Y:S02]  /*4c00*/  @P2 FSEL R7, R7, R17, P0 ;  /* 0x0000001107072208 */ /* 0x000fe40000000000 */
[----:B------:R-:W-:Y:S02]  /*4c10*/  @P2 SEL R26, R4, R26, P0 ;  /* 0x0000001a041a2207 */ /* 0x000fe40000000000 */
[----:B------:R-:W-:Y:S01]  /*4c20*/  @P2 SEL R27, R5, R27, P0 ;  /* 0x0000001b051b2207 */ /* 0x000fe20000000000 */
[----:B------:R-:W-:Y:S02]  /*4c30*/  @P2 IMAD.MOV.U32 R16, RZ, RZ, R6 ;  /* 0x000000ffff102224 */ /* 0x000fe400078e0006 */
[----:B------:R-:W-:Y:S02]  /*4c40*/  @P2 IMAD.MOV.U32 R17, RZ, RZ, R7 ;  /* 0x000000ffff112224 */ /* 0x000fe400078e0007 */
[----:B------:R-:W-:-:S02]  /*4c50*/  IMAD.MOV.U32 R22, RZ, RZ, R26 ;  /* 0x000000ffff167224 */ /* 0x000fc400078e001a */
[----:B------:R-:W-:-:S07]  /*4c60*/  IMAD.MOV.U32 R23, RZ, RZ, R27 ;  /* 0x000000ffff177224 */ /* 0x000fce00078e001b */
.L_x_71:
[----:B------:R-:W0:Y:S02]  /*4c70*/  LDCU UR4, c[0x0][0x390] ;  /* 0x00007200ff0477ac */ /* 0x000e240008000800 */
[----:B0-----:R-:W-:Y:S02]  /*4c80*/  USHF.R.S32.HI UR5, URZ, 0x1f, UR4 ;  /* 0x0000001fff057899 */ /* 0x001fe40008011404 */
[----:B------:R-:W-:-:S04]  /*4c90*/  ISETP.GE.U32.AND P0, PT, R3, UR4, PT ;  /* 0x0000000403007c0c */ /* 0x000fc8000bf06070 */
[----:B------:R-:W-:-:S13]  /*4ca0*/  ISETP.GE.AND.EX P0, PT, R2, UR5, PT, P0 ;  /* 0x0000000502007c0c */ /* 0x000fda000bf06300 */
[----:B------:R-:W-:Y:S05]  /*4cb0*/  @P0 BRA `(.L_x_74) ;  /* 0x00000008009c0947 */ /* 0x000fea0003800000 */
[----:B------:R-:W-:Y:S01]  /*4cc0*/  IADD3 R21, PT, PT, -R3, UR4, RZ ;  /* 0x0000000403157c10 */ /* 0x000fe2000fffe1ff */
[----:B------:R-:W-:Y:S03]  /*4cd0*/  BSSY.RECONVERGENT B1, `(.L_x_74) ;  /* 0x00000a5000017945 */ /* 0x000fe60003800200 */
[----:B------:R-:W-:-:S13]  /*4ce0*/  ISETP.GE.AND P0, PT, R0, R21, PT ;  /* 0x000000150000720c */ /* 0x000fda0003f06270 */
[----:B------:R-:W-:Y:S05]  /*4cf0*/  @P0 BRA `(.L_x_75) ;  /* 0x0000000800880947 */ /* 0x000fea0003800000 */
[----:B------:R-:W-:Y:S01]  /*4d00*/  LOP3.LUT R12, RZ, R0, RZ, 0x33, !PT ;  /* 0x00000000ff0c7212 */ /* 0x000fe200078e33ff */
[----:B------:R-:W-:Y:S01]  /*4d10*/  BSSY.RECONVERGENT B2, `(.L_x_76) ;  /* 0x0000032000027945 */ /* 0x000fe20003800200 */
[----:B------:R-:W-:Y:S02]  /*4d20*/  IMAD.MOV.U32 R20, RZ, RZ, R0 ;  /* 0x000000ffff147224 */ /* 0x000fe400078e0000 */
[----:B------:R-:W-:-:S04]  /*4d30*/  IADD3 R12, PT, PT, -R3, UR4, R12 ;  /* 0x00000004030c7c10 */ /* 0x000fc8000fffe10c */
[----:B------:R-:W-:-:S04]  /*4d40*/  LOP3.LUT R4, R12, 0x300, RZ, 0xc0, !PT ;  /* 0x000003000c047812 */ /* 0x000fc800078ec0ff */
[----:B------:R-:W-:-:S13]  /*4d50*/  ISETP.NE.AND P0, PT, R4, 0x300, PT ;  /* 0x000003000400780c */ /* 0x000fda0003f05270 */
[----:B------:R-:W-:Y:S05]  /*4d60*/  @!P0 BRA `(.L_x_77) ;  /* 0x0000000000b08947 */ /* 0x000fea0003800000 */
[----:B------:R-:W0:Y:S01]  /*4d70*/  LDCU.64 UR6, c[0x0][0x380] ;  /* 0x00007000ff0677ac */ /* 0x000e220008000a00 */
[----:B------:R-:W-:Y:S01]  /*4d80*/  IADD3 R5, P0, PT, R0, R3, RZ ;  /* 0x0000000300057210 */ /* 0x000fe20007f1e0ff */
[----:B------:R-:W-:Y:S01]  /*4d90*/  IMAD.MOV.U32 R20, RZ, RZ, R0 ;  /* 0x000000ffff147224 */ /* 0x000fe200078e0000 */
[----:B------:R-:W-:-:S03]  /*4da0*/  LEA.HI R4, R12, 0x1, RZ, 0x18 ;  /* 0x000000010c047811 */ /* 0x000fc600078fc0ff */
[----:B------:R-:W-:Y:S01]  /*4db0*/  IMAD.X R6, RZ, RZ, R2, P0 ;  /* 0x000000ffff067224 */ /* 0x000fe200000e0602 */
[----:B------:R-:W-:-:S05]  /*4dc0*/  LOP3.LUT R4, R4, 0x3, RZ, 0xc0, !PT ;  /* 0x0000000304047812 */ /* 0x000fca00078ec0ff */
[----:B------:R-:W-:Y:S01]  /*4dd0*/  IMAD.MOV R13, RZ, RZ, -R4 ;  /* 0x000000ffff0d7224 */ /* 0x000fe200078e0a04 */
[----:B0-----:R-:W-:-:S04]  /*4de0*/  LEA R14, P1, R5, UR6, 0x4 ;  /* 0x00000006050e7c11 */ /* 0x001fc8000f8220ff */
[----:B------:R-:W-:-:S09]  /*4df0*/  LEA.HI.X R5, R5, UR7, R6, 0x4, P1 ;  /* 0x0000000705057c11 */ /* 0x000fd200088f2406 */
.L_x_80:
[----:B------:R-:W-:-:S05]  /*4e00*/  IMAD.MOV.U32 R4, RZ, RZ, R14 ;  /* 0x000000ffff047224 */ /* 0x000fca00078e000e */
[----:B------:R-:W2:Y:S04]  /*4e10*/  LDG.E.64.CONSTANT R8, desc[UR10][R4.64] ;  /* 0x0000000a04087981 */ /* 0x000ea8000c1e9b00 */
[----:B------:R-:W3:Y:S01]  /*4e20*/  LDG.E.64.CONSTANT R6, desc[UR10][R4.64+0x8] ;  /* 0x0000080a04067981 */ /* 0x000ee2000c1e9b00 */
[----:B------:R-:W-:Y:S01]  /*4e30*/  VIADD R13, R13, 0x1 ;  /* 0x000000010d0d7836 */ /* 0x000fe20000000000 */
[----:B------:R-:W-:Y:S01]  /*4e40*/  BSSY.RECONVERGENT B3, `(.L_x_78) ;  /* 0x000001b000037945 */ /* 0x000fe20003800200 */
[----:B------:R-:W-:Y:S01]  /*4e50*/  IMAD.MOV.U32 R15, RZ, RZ, R22 ;  /* 0x000000ffff0f7224 */ /* 0x000fe200078e0016 */
        /* <DEDUP_REMOVED lines=25> */
.L_x_79:
[----:B------:R-:W-:Y:S05]  /*4ff0*/  BSYNC.RECONVERGENT B3 ;  /* 0x0000000000037941 */ /* 0x000fea0003800200 */
.L_x_78:
[----:B------:R-:W-:Y:S02]  /*5000*/  IMAD.X R5, RZ, RZ, R5, P3 ;  /* 0x000000ffff057224 */ /* 0x000fe400018e0605 */
[----:B------:R-:W-:Y:S01]  /*5010*/  VIADD R20, R20, 0x100 ;  /* 0x0000010014147836 */ /* 0x000fe20000000000 */
[----:B------:R-:W-:Y:S06]  /*5020*/  @P2 BRA `(.L_x_80) ;  /* 0xfffffffc00742947 */ /* 0x000fec000383ffff */
.L_x_77:
[----:B------:R-:W-:Y:S05]  /*5030*/  BSYNC.RECONVERGENT B2 ;  /* 0x0000000000027941 */ /* 0x000fea0003800200 */
.L_x_76:
[----:B------:R-:W-:-:S13]  /*5040*/  ISETP.GE.U32.AND P0, PT, R12, 0x300, PT ;  /* 0x000003000c00780c */ /* 0x000fda0003f06070 */
[----:B------:R-:W-:Y:S05]  /*5050*/  @!P0 BRA `(.L_x_75) ;  /* 0x0000000400b08947 */ /* 0x000fea0003800000 */
[----:B------:R-:W0:Y:S01]  /*5060*/  LDCU.64 UR6, c[0x0][0x380] ;  /* 0x00007000ff0677ac */ /* 0x000e220008000a00 */
[----:B------:R-:W-:-:S05]  /*5070*/  IADD3 R3, P0, PT, R20, R3, RZ ;  /* 0x0000000314037210 */ /* 0x000fca0007f1e0ff */
[----:B------:R-:W-:Y:S01]  /*5080*/  IMAD.X R2, RZ, RZ, R2, P0 ;  /* 0x000000ffff027224 */ /* 0x000fe200000e0602 */
[----:B0-----:R-:W-:-:S04]  /*5090*/  LEA R8, P1, R3, UR6, 0x4 ;  /* 0x0000000603087c11 */ /* 0x001fc8000f8220ff */
[----:B------:R-:W-:Y:S02]  /*50a0*/  IADD3 R8, P0, PT, R8, 0x3008, RZ ;  /* 0x0000300808087810 */ /* 0x000fe40007f1e0ff */
[----:B------:R-:W-:-:S05]  /*50b0*/  LEA.HI.X R9, R3, UR7, R2, 0x4, P1 ;  /* 0x0000000703097c11 */ /* 0x000fca00088f2402 */
[----:B------:R-:W-:-:S07]  /*50c0*/  IMAD.X R9, RZ, RZ, R9, P0 ;  /* 0x000000ffff097224 */ /* 0x000fce00000e0609 */
.L_x_89:
[----:B------:R-:W2:Y:S04]  /*50d0*/  LDG.E.64.CONSTANT R10, desc[UR10][R8.64+-0x3008] ;  /* 0xffcff80a080a7981 */ /* 0x000ea8000c1e9b00 */
[----:B------:R-:W3:Y:S04]  /*50e0*/  LDG.E.64.CONSTANT R12, desc[UR10][R8.64+-0x3000] ;  /* 0xffd0000a080c7981 */ /* 0x000ee8000c1e9b00 */
[----:B------:R0:W5:Y:S04]  /*50f0*/  LDG.E.64.CONSTANT R6, desc[UR10][R8.64+-0x2008] ;  /* 0xffdff80a08067981 */ /* 0x000168000c1e9b00 */
        /* <DEDUP_REMOVED lines=22> */
.L_x_82:
[----:B------:R-:W-:Y:S05]  /*5260*/  BSYNC.RECONVERGENT B2 ;  /* 0x0000000000027941 */ /* 0x000fea0003800200 */
.L_x_81:
        /* <DEDUP_REMOVED lines=25> */
.L_x_84:
[----:B------:R-:W-:Y:S05]  /*5400*/  BSYNC.RECONVERGENT B2 ;  /* 0x0000000000027941 */ /* 0x000fea0003800200 */
.L_x_83:
        /* <DEDUP_REMOVED lines=21> */
.L_x_86:
[----:B------:R-:W-:Y:S05]  /*5560*/  BSYNC.RECONVERGENT B2 ;  /* 0x0000000000027941 */ /* 0x000fea0003800200 */
.L_x_85:
        /* <DEDUP_REMOVED lines=21> */
.L_x_88:
[----:B------:R-:W-:Y:S05]  /*56c0*/  BSYNC.RECONVERGENT B2 ;  /* 0x0000000000027941 */ /* 0x000fea0003800200 */
.L_x_87:
[----:B------:R-:W-:Y:S01]  /*56d0*/  VIADD R20, R20, 0x400 ;  /* 0x0000040014147836 */ /* 0x000fe20000000000 */
[----:B------:R-:W-:-:S04]  /*56e0*/  IADD3 R8, P1, PT, R8, 0x4000, RZ ;  /* 0x0000400008087810 */ /* 0x000fc80007f3e0ff */
[----:B------:R-:W-:Y:S01]  /*56f0*/  ISETP.GE.AND P0, PT, R20, R21, PT ;  /* 0x000000151400720c */ /* 0x000fe20003f06270 */
[----:B------:R-:W-:-:S12]  /*5700*/  IMAD.X R9, RZ, RZ, R9, P1 ;  /* 0x000000ffff097224 */ /* 0x000fd800008e0609 */
[----:B------:R-:W-:Y:S05]  /*5710*/  @!P0 BRA `(.L_x_89) ;  /* 0xfffffff8006c8947 */ /* 0x000fea000383ffff */
.L_x_75:
[----:B------:R-:W-:Y:S05]  /*5720*/  BSYNC.RECONVERGENT B1 ;  /* 0x0000000000017941 */ /* 0x000fea0003800200 */
.L_x_74:
[----:B------:R-:W0:Y:S01]  /*5730*/  S2R R8, SR_LANEID ;  /* 0x0000000000087919 */ /* 0x000e220000000000 */
[----:B------:R-:W-:Y:S01]  /*5740*/  BSSY.RECONVERGENT B1, `(.L_x_90) ;  /* 0x000001f000017945 */ /* 0x000fe20003800200 */
[----:B------:R-:W-:Y:S01]  /*5750*/  IMAD.MOV.U32 R11, RZ, RZ, R22 ;  /* 0x000000ffff0b7224 */ /* 0x000fe200078e0016 */
[----:B------:R1:W2:Y:S01]  /*5760*/  SHFL.DOWN PT, R4, R16, 0x1, 0x1f ;  /* 0x08201f0010047f89 */ /* 0x0002a200000e0000 */
[----:B------:R-:W-:Y:S02]  /*5770*/  IMAD.MOV.U32 R12, RZ, RZ, R23 ;  /* 0x000000ffff0c7224 */ /* 0x000fe400078e0017 */
[----:B------:R-:W-:Y:S01]  /*5780*/  IMAD.MOV.U32 R2, RZ, RZ, R16 ;  /* 0x000000ffff027224 */ /* 0x000fe200078e0010 */
[----:B------:R1:W3:Y:S01]  /*5790*/  SHFL.DOWN PT, R5, R17, 0x1, 0x1f ;  /* 0x08201f0011057f89 */ /* 0x0002e200000e0000 */
        /* <DEDUP_REMOVED lines=25> */
.L_x_91:
[----:B------:R-:W-:Y:S05]  /*5930*/  BSYNC.RECONVERGENT B1 ;  /* 0x0000000000017941 */ /* 0x000fea0003800200 */
.L_x_90:
        /* <DEDUP_REMOVED lines=31> */
.L_x_93:
[----:B------:R-:W-:Y:S05]  /*5b30*/  BSYNC.RECONVERGENT B1 ;  /* 0x0000000000017941 */ /* 0x000fea0003800200 */
.L_x_92:
[----:B------:R-:W-:Y:S01]  /*5b40*/  ISETP.GT.AND P0, PT, R8, 0x1b, PT ;  /* 0x0000001b0800780c */ /* 0x000fe20003f04270 */
[----:B-1----:R1:W1:Y:S01]  /*5b50*/  SHFL.DOWN PT, R6, R4, 0x4, 0x1f ;  /* 0x08801f0004067f89 */ /* 0x00226200000e0000 */
[----:B------:R-:W-:Y:S01]  /*5b60*/  BSSY.RECONVERGENT B1, `(.L_x_94) ;  /* 0x000001d000017945 */ /* 0x000fe20003800200 */
[----:B0-----:R-:W-:Y:S02]  /*5b70*/  IMAD.MOV.U32 R11, RZ, RZ, R9 ;  /* 0x000000ffff0b7224 */ /* 0x001fe400078e0009 */
[----:B--2---:R0:W2:Y:S01]  /*5b80*/  SHFL.DOWN PT, R7, R5, 0x4, 0x1f ;  /* 0x08801f0005077f89 */ /* 0x0040a200000e0000 */
[----:B------:R-:W-:Y:S02]  /*5b90*/  IMAD.MOV.U32 R12, RZ, RZ, R10 ;  /* 0x000000ffff0c7224 */ /* 0x000fe400078e000a */
[----:B------:R-:W-:Y:S01]  /*5ba0*/  IMAD.MOV.U32 R2, RZ, RZ, R4 ;  /* 0x000000ffff027224 */ /* 0x000fe200078e0004 */
[----:B---3--:R0:W3:Y:S01]  /*5bb0*/  SHFL.DOWN PT, R14, R9, 0x4, 0x1f ;  /* 0x08801f00090e7f89 */ /* 0x0080e200000e0000 */
[----:B------:R-:W-:-:S03]  /*5bc0*/  IMAD.MOV.U32 R3, RZ, RZ, R5 ;  /* 0x000000ffff037224 */ /* 0x000fc600078e0005 */
[----:B----4-:R0:W4:Y:S01]  /*5bd0*/  SHFL.DOWN PT, R13, R10, 0x4, 0x1f ;  /* 0x08801f000a0d7f89 */ /* 0x01012200000e0000 */
        /* <DEDUP_REMOVED lines=21> */
.L_x_95:
[----:B------:R-:W-:Y:S05]  /*5d30*/  BSYNC.RECONVERGENT B1 ;  /* 0x0000000000017941 */ /* 0x000fea0003800200 */
.L_x_94:
        /* <DEDUP_REMOVED lines=31> */
.L_x_97:
[----:B------:R-:W-:Y:S05]  /*5f30*/  BSYNC.RECONVERGENT B1 ;  /* 0x0000000000017941 */ /* 0x000fea0003800200 */
.L_x_96:
[----:B------:R-:W-:Y:S01]  /*5f40*/  ISETP.GT.AND P0, PT, R8, 0xf, PT ;  /* 0x0000000f0800780c */ /* 0x000fe20003f04270 */
[----:B-1----:R1:W1:Y:S01]  /*5f50*/  SHFL.DOWN PT, R6, R4, 0x10, 0x1f ;  /* 0x0a001f0004067f89 */ /* 0x00226200000e0000 */
[----:B------:R-:W-:Y:S01]  /*5f60*/  BSSY.RECONVERGENT B1, `(.L_x_98) ;  /* 0x000001d000017945 */ /* 0x000fe20003800200 */
[----:B---3--:R-:W-:Y:S02]  /*5f70*/  IMAD.MOV.U32 R14, RZ, RZ, R9 ;  /* 0x000000ffff0e7224 */ /* 0x008fe400078e0009 */
[----:B--2---:R2:W3:Y:S01]  /*5f80*/  SHFL.DOWN PT, R7, R5, 0x10, 0x1f ;  /* 0x0a001f0005077f89 */ /* 0x0044e200000e0000 */
[----:B------:R-:W-:Y:S02]  /*5f90*/  IMAD.MOV.U32 R15, RZ, RZ, R10 ;  /* 0x000000ffff0f7224 */ /* 0x000fe400078e000a */
[----:B------:R-:W-:Y:S01]  /*5fa0*/  IMAD.MOV.U32 R2, RZ, RZ, R4 ;  /* 0x000000ffff027224 */ /* 0x000fe200078e0004 */
[----:B0-----:R2:W0:Y:S01]  /*5fb0*/  SHFL.DOWN PT, R12, R9, 0x10, 0x1f ;  /* 0x0a001f00090c7f89 */ /* 0x00142200000e0000 */
[----:B------:R-:W-:-:S03]  /*5fc0*/  IMAD.MOV.U32 R3, RZ, RZ, R5 ;  /* 0x000000ffff037224 */ /* 0x000fc600078e0005 */
[----:B------:R2:W0:Y:S01]  /*5fd0*/  SHFL.DOWN PT, R11, R10, 0x10, 0x1f ;  /* 0x0a001f000a0b7f89 */ /* 0x00042200000e0000 */
[----:B------:R-:W-:Y:S05]  /*5fe0*/  @P0 BRA `(.L_x_99) ;  /* 0x0000000000500947 */ /* 0x000fea0003800000 */
[----:B-1-3--:R-:W-:Y:S01]  /*5ff0*/  DSETP.GEU.AND P0, PT, |R4|, |R6|, PT ;  /* 0x400000060400722a */ /* 0x00afe20003f0e200 */
        /* <DEDUP_REMOVED lines=19> */
.L_x_99:
[----:B------:R-:W-:Y:S05]  /*6130*/  BSYNC.RECONVERGENT B1 ;  /* 0x0000000000017941 */ /* 0x000fea0003800200 */
.L_x_98:
[----:B------:R-:W-:Y:S01]  /*6140*/  ISETP.NE.AND P0, PT, R8, RZ, PT ;  /* 0x000000ff0800720c */ /* 0x000fe20003f05270 */
[----:B------:R-:W-:-:S12]  /*6150*/  BSSY.RECONVERGENT B1, `(.L_x_100) ;  /* 0x000000a000017945 */ /* 0x000fd80003800200 */
[----:B------:R-:W-:Y:S05]  /*6160*/  @P0 BRA `(.L_x_101) ;  /* 0x0000000000200947 */ /* 0x000fea0003800000 */
[----:B-1----:R-:W1:Y:S01]  /*6170*/  S2R R6, SR_CgaCtaId ;  /* 0x0000000000067919 */ /* 0x002e620000008800 */
[----:B--2---:R-:W-:Y:S02]  /*6180*/  MOV R5, 0x400 ;  /* 0x0000040000057802 */ /* 0x004fe40000000f00 */
[----:B------:R-:W-:-:S04]  /*6190*/  SHF.R.U32.HI R4, RZ, 0x1, R0 ;  /* 0x00000001ff047819 */ /* 0x000fc80000011600 */
[----:B------:R-:W-:Y:S02]  /*61a0*/  LOP3.LUT R4, R4, 0x1f0, RZ, 0xc0, !PT ;  /* 0x000001f004047812 */ /* 0x000fe400078ec0ff */
[----:B-1----:R-:W-:-:S05]  /*61b0*/  LEA R5, R6, R5, 0x18 ;  /* 0x0000000506057211 */ /* 0x002fca00078ec0ff */
[----:B------:R-:W-:-:S05]  /*61c0*/  IMAD.IADD R5, R4, 0x1, R5 ;  /* 0x0000000104057824 */ /* 0x000fca00078e0205 */
[----:B------:R1:W-:Y:S04]  /*61d0*/  STS.64 [R5+0x10], R14 ;  /* 0x0000100e05007388 */ /* 0x0003e80000000a00 */
[----:B------:R1:W-:Y:S02]  /*61e0*/  STS.64 [R5+0x8], R2 ;  /* 0x0000080205007388 */ /* 0x0003e40000000a00 */
.L_x_101:
[----:B------:R-:W-:Y:S05]  /*61f0*/  BSYNC.RECONVERGENT B1 ;  /* 0x0000000000017941 */ /* 0x000fea0003800200 */
.L_x_100:
[----:B------:R-:W-:Y:S01]  /*6200*/  BAR.SYNC.DEFER_BLOCKING 0x0 ;  /* 0x0000000000007b1d */ /* 0x000fe20000010000 */
[----:B------:R-:W-:-:S13]  /*6210*/  ISETP.NE.AND P1, PT, R0, RZ, PT ;  /* 0x000000ff0000720c */ /* 0x000fda0003f25270 */
[----:B------:R-:W-:Y:S05]  /*6220*/  @P1 BRA `(.L_x_34) ;  /* 0x00000008008c1947 */ /* 0x000fea0003800000 */
[----:B-12---:R-:W1:Y:S01]  /*6230*/  S2R R5, SR_CgaCtaId ;  /* 0x0000000000057919 */ /* 0x006e620000008800 */
[----:B------:R-:W-:Y:S01]  /*6240*/  MOV R0, 0x400 ;  /* 0x0000040000007802 */ /* 0x000fe20000000f00 */
[----:B------:R-:W-:Y:S03]  /*6250*/  BSSY.RECONVERGENT B1, `(.L_x_102) ;  /* 0x000001a000017945 */ /* 0x000fe60003800200 */
[----:B-1----:R-:W-:-:S05]  /*6260*/  LEA R0, R5, R0, 0x18 ;  /* 0x0000000005007211 */ /* 0x002fca00078ec0ff */
[----:B------:R-:W1:Y:S04]  /*6270*/  LDS.64 R16, [R0+0x18] ;  /* 0x0000180000107984 */ /* 0x000e680000000a00 */
[----:B---3--:R-:W2:Y:S04]  /*6280*/  LDS.128 R4, [R0+0x20] ;  /* 0x0000200000047984 */ /* 0x008ea80000000c00 */
[----:B0---4-:R0:W3:Y:S04]  /*6290*/  LDS.64 R12, [R0+0x80] ;  /* 0x00008000000c7984 */ /* 0x0110e80000000a00 */
[----:B------:R0:W4:Y:S01]  /*62a0*/  LDS.128 R8, [R0+0x30] ;  /* 0x0000300000087984 */ /* 0x0001220000000c00 */
[----:B-1----:R-:W-:Y:S01]  /*62b0*/  DSETP.GEU.AND P0, PT, |R2|, |R16|, PT ;  /* 0x400000100200722a */ /* 0x002fe20003f0e200 */
[----:B------:R-:W-:-:S02]  /*62c0*/  IMAD.MOV.U32 R24, RZ, RZ, R16 ;  /* 0x000000ffff187224 */ /* 0x000fc400078e0010 */
[----:B------:R-:W-:Y:S02]  /*62d0*/  IMAD.MOV.U32 R25, RZ, RZ, R17 ;  /* 0x000000ffff197224 */ /* 0x000fe400078e0011 */
[----:B--2---:R-:W-:Y:S02]  /*62e0*/  IMAD.MOV.U32 R27, RZ, RZ, R4 ;  /* 0x000000ffff1b7224 */ /* 0x004fe400078e0004 */
[----:B------:R-:W-:-:S07]  /*62f0*/  IMAD.MOV.U32 R29, RZ, RZ, R5 ;  /* 0x000000ffff1d7224 */ /* 0x000fce00078e0005 */
[----:B0--34-:R-:W-:Y:S05]  /*6300*/  @!P0 BRA `(.L_x_103) ;  /* 0x0000000000388947 */ /* 0x019fea0003800000 */
        /* <DEDUP_REMOVED lines=14> */
.L_x_103:
[----:B------:R-:W-:Y:S05]  /*63f0*/  BSYNC.RECONVERGENT B1 ;  /* 0x0000000000017941 */ /* 0x000fea0003800200 */
.L_x_102:
        /* <DEDUP_REMOVED lines=23> */
.L_x_105:
[----:B------:R-:W-:Y:S05]  /*6570*/  BSYNC.RECONVERGENT B1 ;  /* 0x0000000000017941 */ /* 0x000fea0003800200 */
.L_x_104:
        /* <DEDUP_REMOVED lines=21> */
.L_x_107:
[----:B------:R-:W-:Y:S05]  /*66d0*/  BSYNC.RECONVERGENT B1 ;  /* 0x0000000000017941 */ /* 0x000fea0003800200 */
.L_x_106:
        /* <DEDUP_REMOVED lines=23> */
.L_x_109:
[----:B------:R-:W-:Y:S05]  /*6850*/  BSYNC.RECONVERGENT B1 ;  /* 0x0000000000017941 */ /* 0x000fea0003800200 */
.L_x_108:
        /* <DEDUP_REMOVED lines=21> */
.L_x_111:
[----:B------:R-:W-:Y:S05]  /*69b0*/  BSYNC.RECONVERGENT B1 ;  /* 0x0000000000017941 */ /* 0x000fea0003800200 */
.L_x_110:
        /* <DEDUP_REMOVED lines=21> */
.L_x_113:
[----:B------:R-:W-:Y:S05]  /*6b10*/  BSYNC.RECONVERGENT B1 ;  /* 0x0000000000017941 */ /* 0x000fea0003800200 */
.L_x_112:
        /* <DEDUP_REMOVED lines=20> */
.L_x_34:
[----:B------:R-:W-:Y:S05]  /*6c60*/  BSYNC.RECONVERGENT B0 ;  /* 0x0000000000007941 */ /* 0x000fea0003800200 */
.L_x_1:
[----:B------:R-:W-:Y:S05]  /*6c70*/  @P1 EXIT ;  /* 0x000000000000194d */ /* 0x000fea0003800000 */
[----:B012---:R-:W0:Y:S02]  /*6c80*/  LDC.64 R4, c[0x0][0x388] ;  /* 0x0000e200ff047b82 */ /* 0x007e240000000a00 */
[----:B0-----:R-:W-:Y:S04]  /*6c90*/  STG.E.64 desc[UR10][R4.64], R2 ;  /* 0x0000000204007986 */ /* 0x001fe8000c101b0a */
[----:B------:R-:W-:Y:S01]  /*6ca0*/  STG.E.64 desc[UR10][R4.64+0x8], R14 ;  /* 0x0000080e04007986 */ /* 0x000fe2000c101b0a */
[----:B------:R-:W-:Y:S05]  /*6cb0*/  EXIT ;  /* 0x000000000000794d */ /* 0x000fea0003800000 */
.L_x_114:
        /* <DEDUP_REMOVED lines=12> */
.L_x_720:


//--------------------- .text._ZN6thrust24THRUST_300001_SM_1000_NS8cuda_cub4core6detail13_kernel_agentINS1_8__reduce10DrainAgentIlEEJN3cub18CUB_300001_SM_10009GridQueueIyEElEEEvDpT0_ --------------------------
	.section	.text._ZN6thrust24THRUST_300001_SM_1000_NS8cuda_cub4core6detail13_kernel_agentINS1_8__reduce10DrainAgentIlEEJN3cub18CUB_300001_SM_10009GridQueueIyEElEEEvDpT0_,"ax",@progbits
	.align	128
        .global         _ZN6thrust24THRUST_300001_SM_1000_NS8cuda_cub4core6detail13_kernel_agentINS1_8__reduce10DrainAgentIlEEJN3cub18CUB_300001_SM_10009GridQueueIyEElEEEvDpT0_
        .type           _ZN6thrust24THRUST_300001_SM_1000_NS8cuda_cub4core6detail13_kernel_agentINS1_8__reduce10DrainAgentIlEEJN3cub18CUB_300001_SM_10009GridQueueIyEElEEEvDpT0_,@function
        .size           _ZN6thrust24THRUST_300001_SM_1000_NS8cuda_cub4core6detail13_kernel_agentINS1_8__reduce10DrainAgentIlEEJN3cub18CUB_300001_SM_10009GridQueueIyEElEEEvDpT0_,(.L_x_721 - _ZN6thrust24THRUST_300001_SM_1000_NS8cuda_cub4core6detail13_kernel_agentINS1_8__reduce10DrainAgentIlEEJN3cub18CUB_300001_SM_10009GridQueueIyEElEEEvDpT0_)
        .other          _ZN6thrust24THRUST_300001_SM_1000_NS8cuda_cub4core6detail13_kernel_agentINS1_8__reduce10DrainAgentIlEEJN3cub18CUB_300001_SM_10009GridQueueIyEElEEEvDpT0_,@"STO_CUDA_ENTRY STV_DEFAULT"
_ZN6thrust24THRUST_300001_SM_1000_NS8cuda_cub4core6detail13_kernel_agentINS1_8__reduce10DrainAgentIlEEJN3cub18CUB_300001_SM_10009GridQueueIyEElEEEvDpT0_:
.text._ZN6thrust24THRUST_300001_SM_1000_NS8cuda_cub4core6detail13_kernel_agentINS1_8__reduce10DrainAgentIlEEJN3cub18CUB_300001_SM_10009GridQueueIyEElEEEvDpT0_:
[----:B------:R-:W-:Y:S08]  /*0000*/  LDC R1, c[0x0][0x37c] ;  /* 0x0000df00ff017b82 */ /* 0x000ff00000000800 */
[----:B------:R-:W0:Y:S01]  /*0010*/  LDC.64 R2, c[0x0][0x380] ;  /* 0x0000e000ff027b82 */ /* 0x000e220000000a00 */
[----:B------:R-:W0:Y:S07]  /*0020*/  LDCU.64 UR4, c[0x0][0x358] ;  /* 0x00006b00ff0477ac */ /* 0x000e2e0008000a00 */
[----:B------:R-:W1:Y:S01]  /*0030*/  LDC.64 R4, c[0x0][0x388] ;  /* 0x0000e200ff047b82 */ /* 0x000e620000000a00 */
[----:B0-----:R-:W-:Y:S04]  /*0040*/  STG.E.64 desc[UR4][R2.64+0x8], RZ ;  /* 0x000008ff02007986 */ /* 0x001fe8000c101b04 */
[----:B-1----:R-:W-:Y:S01]  /*0050*/  STG.E.64 desc[UR4][R2.64], R4 ;  /* 0x0000000402007986 */ /* 0x002fe2000c101b04 */
[----:B------:R-:W-:Y:S05]  /*0060*/  EXIT ;  /* 0x000000000000794d */ /* 0x000fea0003800000 */
.L_x_115:
        /* <DEDUP_REMOVED lines=9> */
.L_x_721:


//--------------------- .text._ZN6thrust24THRUST_300001_SM_1000_NS8cuda_cub4core6detail13_kernel_agentINS1_8__reduce11ReduceAgentINS0_12zip_iteratorIN4cuda3std3__45tupleIJNS0_10device_ptrIdEENS0_17counting_iteratorIlNS0_11use_defaultESF_SF_EEEEEEEPNSB_IJdlEEESJ_lNS1_9__extrema9arg_max_fIdl7CompareEEEEJSI_SK_lN3cub18CUB_300001_SM_100013GridEvenShareIlEENSR_9GridQueueIyEESO_EEEvDpT0_ --------------------------
	.section	.text._ZN6thrust24THRUST_300001_SM_1000_NS8cuda_cub4core6detail13_kernel_agentINS1_8__reduce11ReduceAgentINS0_12zip_iteratorIN4cuda3std3__45tupleIJNS0_10device_ptrIdEENS0_17counting_iteratorIlNS0_11use_defaultESF_SF_EEEEEEEPNSB_IJdlEEESJ_lNS1_9__extrema9arg_max_fIdl7CompareEEEEJSI_SK_lN3cub18CUB_300001_SM_100013GridEvenShareIlEENSR_9GridQueueIyEESO_EEEvDpT0_,"ax",@progbits
	.align	128
        .global         _ZN6thrust24THRUST_300001_SM_1000_NS8cuda_cub4core6detail13_kernel_agentINS1_8__reduce11ReduceAgentINS0_12zip_iteratorIN4cuda3std3__45tupleIJNS0_10device_ptrIdEENS0_17counting_iteratorIlNS0_11use_defaultESF_SF_EEEEEEEPNSB_IJdlEEESJ_lNS1_9__extrema9arg_max_fIdl7CompareEEEEJSI_SK_lN3cub18CUB_300001_SM_100013GridEvenShareIlEENSR_9GridQueueIyEESO_EEEvDpT0_
        .type           _ZN6thrust24THRUST_300001_SM_1000_NS8cuda_cub4core6detail13_kernel_agentINS1_8__reduce11ReduceAgentINS0_12zip_iteratorIN4cuda3std3__45tupleIJNS0_10device_ptrIdEENS0_17counting_iteratorIlNS0_11use_defaultESF_SF_EEEEEEEPNSB_IJdlEEESJ_lNS1_9__extrema9arg_max_fIdl7CompareEEEEJSI_SK_lN3cub18CUB_300001_SM_100013GridEvenShareIlEENSR_9GridQueueIyEESO_EEEvDpT0_,@function
        .size           _ZN6thrust24THRUST_300001_SM_1000_NS8cuda_cub4core6detail13_kernel_agentINS1_8__reduce11ReduceAgentINS0_12zip_iteratorIN4cuda3std3__45tupleIJNS0_10device_ptrIdEENS0_17counting_iteratorIlNS0_11use_defaultESF_SF_EEEEEEEPNSB_IJdlEEESJ_lNS1_9__extrema9arg_max_fIdl7CompareEEEEJSI_SK_lN3cub18CUB_300001_SM_100013GridEvenShareIlEENSR_9GridQueueIyEESO_EEEvDpT0_,(.L_x_722 - _ZN6thrust24THRUST_300001_SM_1000_NS8cuda_cub4core6detail13_kernel_agentINS1_8__reduce11ReduceAgentINS0_12zip_iteratorIN4cuda3std3__45tupleIJNS0_10device_ptrIdEENS0_17counting_iteratorIlNS0_11use_defaultESF_SF_EEEEEEEPNSB_IJdlEEESJ_lNS1_9__extrema9arg_max_fIdl7CompareEEEEJSI_SK_lN3cub18CUB_300001_SM_100013GridEvenShareIlEENSR_9GridQueueIyEESO_EEEvDpT0_)
        .other          _ZN6thrust24THRUST_300001_SM_1000_NS8cuda_cub4core6detail13_kernel_agentINS1_8__reduce11ReduceAgentINS0_12zip_iteratorIN4cuda3std3__45tupleIJNS0_10device_ptrIdEENS0_17counting_iteratorIlNS0_11use_defaultESF_SF_EEEEEEEPNSB_IJdlEEESJ_lNS1_9__extrema9arg_max_fIdl7CompareEEEEJSI_SK_lN3cub18CUB_300001_SM_100013GridEvenShareIlEENSR_9GridQueueIyEESO_EEEvDpT0_,@"STO_CUDA_ENTRY STV_DEFAULT"
_ZN6thrust24THRUST_300001_SM_1000_NS8cuda_cub4core6detail13_kernel_agentINS1_8__reduce11ReduceAgentINS0_12zip_iteratorIN4cuda3std3__45tupleIJNS0_10device_ptrIdEENS0_17counting_iteratorIlNS0_11use_defaultESF_SF_EEEEEEEPNSB_IJdlEEESJ_lNS1_9__extrema9arg_max_fIdl7CompareEEEEJSI_SK_lN3cub18CUB_300001_SM_100013GridEvenShareIlEENSR_9GridQueueIyEESO_EEEvDpT0_:
.text._ZN6thrust24THRUST_300001_SM_1000_NS8cuda_cub4core6detail13_kernel_agentINS1_8__reduce11ReduceAgentINS0_12zip_iteratorIN4cuda3std3__45tupleIJNS0_10device_ptrIdEENS0_17counting_iteratorIlNS0_11use_defaultESF_SF_EEEEEEEPNSB_IJdlEEESJ_lNS1_9__extrema9arg_max_fIdl7CompareEEEEJSI_SK_lN3cub18CUB_300001_SM_100013GridEvenShareIlEENSR_9GridQueueIyEESO_EEEvDpT0_:
[----:B------:R-:W-:Y:S01]  /*0000*/  LDC R1, c[0x0][0x37c] ;  /* 0x0000df00ff017b82 */ /* 0x000fe20000000800 */
[----:B------:R-:W0:Y:S01]  /*0010*/  S2R R0, SR_CTAID.X ;  /* 0x0000000000007919 */ /* 0x000e220000002500 */
[----:B------:R-:W1:Y:S01]  /*0020*/  LDCU.64 UR4, c[0x0][0x398] ;  /* 0x00007300ff0477ac */ /* 0x000e620008000a00 */
[----:B------:R-:W-:Y:S01]  /*0030*/  BSSY.RECONVERGENT B0, `(.L_x_116) ;  /* 0x0000689000007945 */ /* 0x000fe20003800200 */
[----:B------:R-:W2:Y:S01]  /*0040*/  LDCU UR6, c[0x0][0x370] ;  /* 0x00006e00ff0677ac */ /* 0x000ea20008000800 */
[----:B------:R-:W3:Y:S01]  /*0050*/  LDCU.64 UR10, c[0x0][0x358] ;  /* 0x00006b00ff0a77ac */ /* 0x000ee20008000a00 */
[----:B-1----:R-:W-:Y:S02]  /*0060*/  IMAD.U32 R25, RZ, RZ, UR4 ;  /* 0x00000004ff197e24 */ /* 0x002fe4000f8e00ff */
[----:B------:R-:W-:Y:S01]  /*0070*/  IMAD.U32 R16, RZ, RZ, UR5 ;  /* 0x00000005ff107e24 */ /* 0x000fe2000f8e00ff */
[----:B--2---:R-:W-:Y:S01]  /*0080*/  UIMAD UR6, UR6, 0x500, URZ ;  /* 0x00000500060678a4 */ /* 0x004fe2000f8e02ff */
[----:B0-----:R-:W-:-:S05]  /*0090*/  IMAD R8, R0, 0x500, RZ ;  /* 0x0000050000087824 */ /* 0x001fca00078e02ff */
[----:B------:R-:W-:-:S04]  /*00a0*/  IADD3 R2, P1, PT, R8, 0x500, RZ ;  /* 0x0000050008027810 */ /* 0x000fc80007f3e0ff */
[----:B------:R-:W-:Y:S01]  /*00b0*/  ISETP.GT.U32.AND P0, PT, R2, R25, PT ;  /* 0x000000190200720c */ /* 0x000fe20003f04070 */
[----:B------:R-:W-:-:S05]  /*00c0*/  IMAD.X R3, RZ, RZ, RZ, P1 ;  /* 0x000000ffff037224 */ /* 0x000fca00008e06ff */
[----:B------:R-:W-:-:S13]  /*00d0*/  ISETP.GT.AND.EX P0, PT, R3, R16, PT, P0 ;  /* 0x000000100300720c */ /* 0x000fda0003f04300 */
[----:B---3--:R-:W-:Y:S05]  /*00e0*/  @!P0 BRA `(.L_x_117) ;  /* 0x0000003800e48947 */ /* 0x008fea0003800000 */
[----:B------:R-:W0:Y:S01]  /*00f0*/  S2R R10, SR_TID.X ;  /* 0x00000000000a7919 */ /* 0x000e220000002100 */
[----:B------:R-:W-:Y:S01]  /*0100*/  IMAD.IADD R9, R25, 0x1, -R8 ;  /* 0x0000000119097824 */ /* 0x000fe200078e0a08 */
[----:B------:R-:W-:Y:S01]  /*0110*/  BSSY.RECONVERGENT B1, `(.L_x_118) ;  /* 0x000000f000017945 */ /* 0x000fe20003800200 */
[----:B------:R-:W-:Y:S02]  /*0120*/  CS2R R20, SRZ ;  /* 0x0000000000147805 */ /* 0x000fe4000001ff00 */
[----:B------:R-:W-:Y:S02]  /*0130*/  CS2R R14, SRZ ;  /* 0x00000000000e7805 */ /* 0x000fe4000001ff00 */
[----:B0-----:R-:W-:Y:S01]  /*0140*/  ISETP.GE.AND P0, PT, R10, R9, PT ;  /* 0x000000090a00720c */ /* 0x001fe20003f06270 */
[----:B------:R-:W-:-:S12]  /*0150*/  IMAD.MOV.U32 R6, RZ, RZ, R10 ;  /* 0x000000ffff067224 */ /* 0x000fd800078e000a */
[----:B------:R-:W-:Y:S05]  /*0160*/  @P0 BRA `(.L_x_119) ;  /* 0x0000000000240947 */ /* 0x000fea0003800000 */
[----:B------:R-:W0:Y:S01]  /*0170*/  LDCU.128 UR4, c[0x0][0x380] ;  /* 0x00007000ff0477ac */ /* 0x000e220008000c00 */
[----:B------:R-:W-:-:S05]  /*0180*/  IADD3 R21, P0, PT, R8, R10, RZ ;  /* 0x0000000a08157210 */ /* 0x000fca0007f1e0ff */
[----:B------:R-:W-:Y:S01]  /*0190*/  IMAD.X R20, RZ, RZ, RZ, P0 ;  /* 0x000000ffff147224 */ /* 0x000fe200000e06ff */
[----:B0-----:R-:W-:-:S04]  /*01a0*/  LEA R14, P1, R21, UR4, 0x3 ;  /* 0x00000004150e7c11 */ /* 0x001fc8000f8218ff */
[----:B------:R-:W-:-:S06]  /*01b0*/  LEA.HI.X R15, R21, UR5, R20, 0x3, P1 ;  /* 0x00000005150f7c11 */ /* 0x000fcc00088f1c14 */
[----:B------:R-:W5:Y:S01]  /*01c0*/  LDG.E.64 R14, desc[UR10][R14.64] ;  /* 0x0000000a0e0e7981 */ /* 0x000f62000c1e1b00 */
[----:B------:R-:W-:Y:S01]  /*01d0*/  IADD3 R21, P0, PT, R21, UR6, RZ ;  /* 0x0000000615157c10 */ /* 0x000fe2000ff1e0ff */
[----:B------:R-:W-:-:S03]  /*01e0*/  VIADD R6, R10, 0x100 ;  /* 0x000001000a067836 */ /* 0x000fc60000000000 */
[----:B------:R-:W-:-:S09]  /*01f0*/  IADD3.X R20, PT, PT, R20, UR7, RZ, P0, !PT ;  /* 0x0000000714147c10 */ /* 0x000fd200087fe4ff */
.L_x_119:
[----:B------:R-:W-:Y:S05]  /*0200*/  BSYNC.RECONVERGENT B1 ;  /* 0x0000000000017941 */ /* 0x000fea0003800200 */
.L_x_118:
[----:B------:R-:W-:Y:S01]  /*0210*/  ISETP.GE.AND P0, PT, R6, R9, PT ;  /* 0x000000090600720c */ /* 0x000fe20003f06270 */
[----:B------:R-:W-:-:S12]  /*0220*/  BSSY.RECONVERGENT B1, `(.L_x_120) ;  /* 0x00000af000017945 */ /* 0x000fd80003800200 */
[----:B------:R-:W-:Y:S05]  /*0230*/  @P0 BRA `(.L_x_121) ;  /* 0x0000000800b40947 */ /* 0x000fea0003800000 */
[----:B------:R-:W-:Y:S01]  /*0240*/  LOP3.LUT R2, RZ, R6, RZ, 0x33, !PT ;  /* 0x00000006ff027212 */ /* 0x000fe200078e33ff */
[----:B------:R-:W-:Y:S03]  /*0250*/  BSSY.RECONVERGENT B2, `(.L_x_122) ;  /* 0x0000034000027945 */ /* 0x000fe60003800200 */
[----:B------:R-:W-:-:S04]  /*0260*/  IADD3 R25, PT, PT, -R8, R25, R2 ;  /* 0x0000001908197210 */ /* 0x000fc80007ffe102 */
[----:B------:R-:W-:-:S04]  /*0270*/  LOP3.LUT R2, R25, 0x300, RZ, 0xc0, !PT ;  /* 0x0000030019027812 */ /* 0x000fc800078ec0ff */
[----:B------:R-:W-:-:S13]  /*0280*/  ISETP.NE.AND P0, PT, R2, 0x300, PT ;  /* 0x000003000200780c */ /* 0x000fda0003f05270 */
[----:B------:R-:W-:Y:S05]  /*0290*/  @!P0 BRA `(.L_x_123) ;  /* 0x0000000000bc8947 */ /* 0x000fea0003800000 */
[----:B------:R-:W0:Y:S01]  /*02a0*/  LDCU.128 UR4, c[0x0][0x380] ;  /* 0x00007000ff0477ac */ /* 0x000e220008000c00 */
[----:B------:R-:W-:Y:S02]  /*02b0*/  IADD3 R12, P0, PT, R8, R6, RZ ;  /* 0x00000006080c7210 */ /* 0x000fe40007f1e0ff */
[----:B------:R-:W-:-:S03]  /*02c0*/  LEA.HI R2, R25, 0x1, RZ, 0x18 ;  /* 0x0000000119027811 */ /* 0x000fc600078fc0ff */
[----:B------:R-:W-:Y:S01]  /*02d0*/  IMAD.X R3, RZ, RZ, RZ, P0 ;  /* 0x000000ffff037224 */ /* 0x000fe200000e06ff */
[----:B------:R-:W-:-:S05]  /*02e0*/  LOP3.LUT R2, R2, 0x3, RZ, 0xc0, !PT ;  /* 0x0000000302027812 */ /* 0x000fca00078ec0ff */
[----:B------:R-:W-:Y:S01]  /*02f0*/  IMAD.MOV R7, RZ, RZ, -R2 ;  /* 0x000000ffff077224 */ /* 0x000fe200078e0a02 */
[C---:B0-----:R-:W-:Y:S02]  /*0300*/  IADD3 R13, P1, PT, R12.reuse, UR6, RZ ;  /* 0x000000060c0d7c10 */ /* 0x041fe4000ff3e0ff */
[C---:B------:R-:W-:Y:S02]  /*0310*/  LEA R11, P2, R12.reuse, UR4, 0x3 ;  /* 0x000000040c0b7c11 */ /* 0x040fe4000f8418ff */
[----:B------:R-:W-:Y:S02]  /*0320*/  IADD3.X R16, PT, PT, R3, UR7, RZ, P1, !PT ;  /* 0x0000000703107c10 */ /* 0x000fe40008ffe4ff */
[----:B------:R-:W-:-:S09]  /*0330*/  LEA.HI.X R12, R12, UR5, R3, 0x3, P2 ;  /* 0x000000050c0c7c11 */ /* 0x000fd200090f1c03 */
.L_x_126:
[----:B------:R-:W-:Y:S02]  /*0340*/  IMAD.MOV.U32 R2, RZ, RZ, R11 ;  /* 0x000000ffff027224 */ /* 0x000fe400078e000b */
[----:B------:R-:W-:-:S06]  /*0350*/  IMAD.MOV.U32 R3, RZ, RZ, R12 ;  /* 0x000000ffff037224 */ /* 0x000fcc00078e000c */
[----:B------:R-:W2:Y:S01]  /*0360*/  LDG.E.64 R2, desc[UR10][R2.64] ;  /* 0x0000000a02027981 */ /* 0x000ea2000c1e1b00 */
[----:B------:R-:W-:Y:S01]  /*0370*/  VIADD R7, R7, 0x1 ;  /* 0x0000000107077836 */ /* 0x000fe20000000000 */
[----:B------:R-:W-:Y:S01]  /*0380*/  BSSY.RECONVERGENT B3, `(.L_x_124) ;  /* 0x000001b000037945 */ /* 0x000fe20003800200 */
[----:B------:R-:W-:Y:S01]  /*0390*/  IMAD.MOV.U32 R18, RZ, RZ, R21 ;  /* 0x000000ffff127224 */ /* 0x000fe200078e0015 */
[----:B------:R-:W-:Y:S01]  /*03a0*/  IADD3 R11, P3, PT, R11, 0x800, RZ ;  /* 0x000008000b0b7810 */ /* 0x000fe20007f7e0ff */
[----:B------:R-:W-:Y:S01]  /*03b0*/  IMAD.MOV.U32 R17, RZ, RZ, R20 ;  /* 0x000000ffff117224 */ /* 0x000fe200078e0014 */
[----:B------:R-:W-:Y:S01]  /*03c0*/  ISETP.NE.AND P2, PT, R7, RZ, PT ;  /* 0x000000ff0700720c */ /* 0x000fe20003f45270 */
[----:B-----5:R-:W-:Y:S02]  /*03d0*/  IMAD.MOV.U32 R4, RZ, RZ, R14 ;  /* 0x000000ffff047224 */ /* 0x020fe400078e000e */
[----:B------:R-:W-:Y:S02]  /*03e0*/  IMAD.MOV.U32 R5, RZ, RZ, R15 ;  /* 0x000000ffff057224 */ /* 0x000fe400078e000f */
[----:B------:R-:W-:-:S02]  /*03f0*/  IMAD.MOV.U32 R21, RZ, RZ, R13 ;  /* 0x000000ffff157224 */ /* 0x000fc400078e000d */
[----:B------:R-:W-:Y:S01]  /*0400*/  IMAD.MOV.U32 R20, RZ, RZ, R16 ;  /* 0x000000ffff147224 */ /* 0x000fe200078e0010 */
[----:B--2---:R-:W-:Y:S01]  /*0410*/  DSETP.GEU.AND P0, PT, |R14|, |R2|, PT ;  /* 0x400000020e00722a */ /* 0x004fe20003f0e200 */
[----:B------:R-:W-:Y:S02]  /*0420*/  IMAD.MOV.U32 R14, RZ, RZ, R2 ;  /* 0x000000ffff0e7224 */ /* 0x000fe400078e0002 */
[----:B------:R-:W-:-:S11]  /*0430*/  IMAD.MOV.U32 R15, RZ, RZ, R3 ;  /* 0x000000ffff0f7224 */ /* 0x000fd600078e0003 */
        /* <DEDUP_REMOVED lines=15> */
.L_x_125:
[----:B------:R-:W-:Y:S05]  /*0530*/  BSYNC.RECONVERGENT B3 ;  /* 0x0000000000037941 */ /* 0x000fea0003800200 */
.L_x_124:
[----:B------:R-:W-:Y:S01]  /*0540*/  IADD3 R13, P0, PT, R13, 0x100, RZ ;  /* 0x000001000d0d7810 */ /* 0x000fe20007f1e0ff */
[----:B------:R-:W-:Y:S02]  /*0550*/  VIADD R6, R6, 0x100 ;  /* 0x0000010006067836 */ /* 0x000fe40000000000 */
[----:B------:R-:W-:Y:S02]  /*0560*/  IMAD.X R12, RZ, RZ, R12, P3 ;  /* 0x000000ffff0c7224 */ /* 0x000fe400018e060c */
[----:B------:R-:W-:Y:S01]  /*0570*/  IMAD.X R16, RZ, RZ, R16, P0 ;  /* 0x000000ffff107224 */ /* 0x000fe200000e0610 */
[----:B------:R-:W-:Y:S07]  /*0580*/  @P2 BRA `(.L_x_126) ;  /* 0xfffffffc006c2947 */ /* 0x000fee000383ffff */
.L_x_123:
[----:B------:R-:W-:Y:S05]  /*0590*/  BSYNC.RECONVERGENT B2 ;  /* 0x0000000000027941 */ /* 0x000fea0003800200 */
.L_x_122:
[----:B------:R-:W-:-:S13]  /*05a0*/  ISETP.GE.U32.AND P0, PT, R25, 0x300, PT ;  /* 0x000003001900780c */ /* 0x000fda0003f06070 */
[----:B------:R-:W-:Y:S05]  /*05b0*/  @!P0 BRA `(.L_x_121) ;  /* 0x0000000400d48947 */ /* 0x000fea0003800000 */
[----:B------:R-:W0:Y:S01]  /*05c0*/  LDC.64 R4, c[0x0][0x380] ;  /* 0x0000e000ff047b82 */ /* 0x000e220000000a00 */
[----:B------:R-:W-:-:S07]  /*05d0*/  VIADD R11, R6, 0x200 ;  /* 0x00000200060b7836 */ /* 0x000fce0000000000 */
[----:B------:R-:W1:Y:S02]  /*05e0*/  LDC.64 R2, c[0x0][0x388] ;  /* 0x0000e200ff027b82 */ /* 0x000e640000000a00 */
.L_x_135:
[----:B------:R-:W-:-:S05]  /*05f0*/  VIADD R7, R11, 0xfffffe00 ;  /* 0xfffffe000b077836 */ /* 0x000fca0000000000 */
[----:B------:R-:W-:-:S04]  /*0600*/  IADD3 R13, P0, PT, R8, R7, RZ ;  /* 0x00000007080d7210 */ /* 0x000fc80007f1e0ff */
[----:B------:R-:W-:Y:S02]  /*0610*/  LEA.HI.X.SX32 R12, R7, RZ, 0x1, P0 ;  /* 0x000000ff070c7211 */ /* 0x000fe400000f0eff */
[----:B0-----:R-:W-:-:S04]  /*0620*/  LEA R16, P0, R13, R4, 0x3 ;  /* 0x000000040d107211 */ /* 0x001fc800078018ff */
[----:B------:R-:W-:-:S05]  /*0630*/  LEA.HI.X R17, R13, R5, R12, 0x3, P0 ;  /* 0x000000050d117211 */ /* 0x000fca00000f1c0c */
[----:B------:R-:W2:Y:S04]  /*0640*/  LDG.E.64 R18, desc[UR10][R16.64] ;  /* 0x0000000a10127981 */ /* 0x000ea8000c1e1b00 */
[----:B-----5:R0:W5:Y:S01]  /*0650*/  LDG.E.64 R6, desc[UR10][R16.64+0x800] ;  /* 0x0008000a10067981 */ /* 0x020162000c1e1b00 */
[----:B-1----:R-:W-:Y:S01]  /*0660*/  IADD3 R24, P1, PT, R13, R2, RZ ;  /* 0x000000020d187210 */ /* 0x002fe20007f3e0ff */
[----:B------:R-:W-:Y:S04]  /*0670*/  BSSY.RECONVERGENT B2, `(.L_x_127) ;  /* 0x0000016000027945 */ /* 0x000fe80003800200 */
[----:B------:R-:W-:-:S02]  /*0680*/  IMAD.X R25, R12, 0x1, R3, P1 ;  /* 0x000000010c197824 */ /* 0x000fc400008e0603 */
[----:B------:R-:W-:Y:S02]  /*0690*/  IMAD.MOV.U32 R23, RZ, RZ, R24 ;  /* 0x000000ffff177224 */ /* 0x000fe400078e0018 */
[----:B------:R-:W-:Y:S01]  /*06a0*/  IMAD.MOV.U32 R22, RZ, RZ, R25 ;  /* 0x000000ffff167224 */ /* 0x000fe200078e0019 */
[----:B--2---:R-:W-:Y:S01]  /*06b0*/  DSETP.GEU.AND P0, PT, |R14|, |R18|, PT ;  /* 0x400000120e00722a */ /* 0x004fe20003f0e200 */
[----:B------:R-:W-:Y:S02]  /*06c0*/  IMAD.MOV.U32 R12, RZ, RZ, R18 ;  /* 0x000000ffff0c7224 */ /* 0x000fe400078e0012 */
[----:B------:R-:W-:-:S11]  /*06d0*/  IMAD.MOV.U32 R13, RZ, RZ, R19 ;  /* 0x000000ffff0d7224 */ /* 0x000fd600078e0013 */
        /* <DEDUP_REMOVED lines=15> */
.L_x_128:
[----:B------:R-:W-:Y:S05]  /*07d0*/  BSYNC.RECONVERGENT B2 ;  /* 0x0000000000027941 */ /* 0x000fea0003800200 */
.L_x_127:
[----:B------:R0:W5:Y:S04]  /*07e0*/  LDG.E.64 R14, desc[UR10][R16.64+0x1000] ;  /* 0x0010000a100e7981 */ /* 0x000168000c1e1b00 */
[----:B------:R0:W5:Y:S02]  /*07f0*/  LDG.E.64 R18, desc[UR10][R16.64+0x1800] ;  /* 0x0018000a10127981 */ /* 0x000164000c1e1b00 */
[----:B-----5:R-:W-:Y:S01]  /*0800*/  DSETP.GEU.AND P0, PT, |R12|, |R6|, PT ;  /* 0x400000060c00722a */ /* 0x020fe20003f0e200 */
[----:B------:R-:W-:Y:S01]  /*0810*/  VIADD R21, R11, 0xffffff00 ;  /* 0xffffff000b157836 */ /* 0x000fe20000000000 */
[----:B------:R-:W-:Y:S04]  /*0820*/  BSSY.RECONVERGENT B2, `(.L_x_129) ;  /* 0x0000017000027945 */ /* 0x000fe80003800200 */
[----:B------:R-:W-:-:S02]  /*0830*/  SHF.R.S32.HI R20, RZ, 0x1f, R21 ;  /* 0x0000001fff147819 */ /* 0x000fc40000011415 */
[----:B------:R-:W-:Y:S01]  /*0840*/  IADD3 R26, P1, P2, R21, R2, R8 ;  /* 0x00000002151a7210 */ /* 0x000fe20007a3e008 */
[----:B------:R-:W-:-:S03]  /*0850*/  IMAD.MOV.U32 R21, RZ, RZ, R7 ;  /* 0x000000ffff157224 */ /* 0x000fc600078e0007 */
[----:B------:R-:W-:Y:S01]  /*0860*/  IADD3.X R27, PT, PT, R20, R3, RZ, P1, P2 ;  /* 0x00000003141b7210 */ /* 0x000fe20000fe44ff */
[----:B------:R-:W-:Y:S02]  /*0870*/  IMAD.MOV.U32 R24, RZ, RZ, R26 ;  /* 0x000000ffff187224 */ /* 0x000fe400078e001a */
[----:B------:R-:W-:Y:S02]  /*0880*/  IMAD.MOV.U32 R20, RZ, RZ, R6 ;  /* 0x000000ffff147224 */ /* 0x000fe400078e0006 */
[----:B------:R-:W-:Y:S01]  /*0890*/  IMAD.MOV.U32 R25, RZ, RZ, R27 ;  /* 0x000000ffff197224 */ /* 0x000fe200078e001b */
[----:B0-----:R-:W-:Y:S06]  /*08a0*/  @!P0 BRA `(.L_x_130) ;  /* 0x0000000000388947 */ /* 0x001fec0003800000 */
        /* <DEDUP_REMOVED lines=14> */
.L_x_130:
[----:B------:R-:W-:Y:S05]  /*0990*/  BSYNC.RECONVERGENT B2 ;  /* 0x0000000000027941 */ /* 0x000fea0003800200 */
.L_x_129:
[----:B------:R-:W-:Y:S01]  /*09a0*/  DSETP.GEU.AND P0, PT, |R20|, |R14|, PT ;  /* 0x4000000e1400722a */ /* 0x000fe20003f0e200 */
[----:B------:R-:W-:Y:S01]  /*09b0*/  SHF.R.S32.HI R6, RZ, 0x1f, R11 ;  /* 0x0000001fff067819 */ /* 0x000fe2000001140b */
[----:B------:R-:W-:Y:S01]  /*09c0*/  BSSY.RECONVERGENT B2, `(.L_x_131) ;  /* 0x0000017000027945 */ /* 0x000fe20003800200 */
[C---:B------:R-:W-:Y:S01]  /*09d0*/  IADD3 R23, P1, P2, R11.reuse, R2, R8 ;  /* 0x000000020b177210 */ /* 0x040fe20007a3e008 */
[----:B------:R-:W-:Y:S02]  /*09e0*/  VIADD R17, R11, 0x100 ;  /* 0x000001000b117836 */ /* 0x000fe40000000000 */
[----:B------:R-:W-:Y:S01]  /*09f0*/  IMAD.MOV.U32 R7, RZ, RZ, R15 ;  /* 0x000000ffff077224 */ /* 0x000fe200078e000f */
[----:B------:R-:W-:Y:S01]  /*0a00*/  IADD3.X R16, PT, PT, R6, R3, RZ, P1, P2 ;  /* 0x0000000306107210 */ /* 0x000fe20000fe44ff */
[----:B------:R-:W-:Y:S02]  /*0a10*/  IMAD.MOV.U32 R12, RZ, RZ, R23 ;  /* 0x000000ffff0c7224 */ /* 0x000fe400078e0017 */
[----:B------:R-:W-:-:S02]  /*0a20*/  IMAD.MOV.U32 R6, RZ, RZ, R14 ;  /* 0x000000ffff067224 */ /* 0x000fc400078e000e */
[----:B------:R-:W-:Y:S02]  /*0a30*/  IMAD.MOV.U32 R13, RZ, RZ, R16 ;  /* 0x000000ffff0d7224 */ /* 0x000fe400078e0010 */
        /* <DEDUP_REMOVED lines=15> */
.L_x_132:
[----:B------:R-:W-:Y:S05]  /*0b30*/  BSYNC.RECONVERGENT B2 ;  /* 0x0000000000027941 */ /* 0x000fea0003800200 */
.L_x_131:
[----:B------:R-:W-:Y:S01]  /*0b40*/  DSETP.GEU.AND P0, PT, |R6|, |R18|, PT ;  /* 0x400000120600722a */ /* 0x000fe20003f0e200 */
[----:B------:R-:W-:Y:S01]  /*0b50*/  SHF.R.S32.HI R14, RZ, 0x1f, R17 ;  /* 0x0000001fff0e7819 */ /* 0x000fe20000011411 */
[----:B------:R-:W-:Y:S01]  /*0b60*/  BSSY.RECONVERGENT B2, `(.L_x_133) ;  /* 0x0000016000027945 */ /* 0x000fe20003800200 */
[----:B------:R-:W-:Y:S01]  /*0b70*/  IADD3 R17, P1, P2, R17, R2, R8 ;  /* 0x0000000211117210 */ /* 0x000fe20007a3e008 */
[----:B------:R-:W-:-:S03]  /*0b80*/  IMAD.MOV.U32 R15, RZ, RZ, R19 ;  /* 0x000000ffff0f7224 */ /* 0x000fc600078e0013 */
[----:B------:R-:W-:Y:S01]  /*0b90*/  IADD3.X R16, PT, PT, R14, R3, RZ, P1, P2 ;  /* 0x000000030e107210 */ /* 0x000fe20000fe44ff */
[----:B------:R-:W-:Y:S02]  /*0ba0*/  IMAD.MOV.U32 R21, RZ, RZ, R17 ;  /* 0x000000ffff157224 */ /* 0x000fe400078e0011 */
[----:B------:R-:W-:Y:S02]  /*0bb0*/  IMAD.MOV.U32 R14, RZ, RZ, R18 ;  /* 0x000000ffff0e7224 */ /* 0x000fe400078e0012 */
        /* <DEDUP_REMOVED lines=16> */
.L_x_134:
[----:B------:R-:W-:Y:S05]  /*0cc0*/  BSYNC.RECONVERGENT B2 ;  /* 0x0000000000027941 */ /* 0x000fea0003800200 */
.L_x_133:
[C---:B------:R-:W-:Y:S02]  /*0cd0*/  VIADD R6, R11.reuse, 0x200 ;  /* 0x000002000b067836 */ /* 0x040fe40000000000 */
[----:B------:R-:W-:-:S03]  /*0ce0*/  VIADD R11, R11, 0x400 ;  /* 0x000004000b0b7836 */ /* 0x000fc60000000000 */
[----:B------:R-:W-:-:S13]  /*0cf0*/  ISETP.GE.AND P0, PT, R6, R9, PT ;  /* 0x000000090600720c */ /* 0x000fda0003f06270 */
[----:B------:R-:W-:Y:S05]  /*0d00*/  @!P0 BRA `(.L_x_135) ;  /* 0xfffffff800388947 */ /* 0x000fea000383ffff */
.L_x_121:
[----:B------:R-:W-:Y:S05]  /*0d10*/  BSYNC.RECONVERGENT B1 ;  /* 0x0000000000017941 */ /* 0x000fea0003800200 */
.L_x_120:
[----:B------:R-:W-:-:S13]  /*0d20*/  ISETP.GE.AND P0, PT, R9, 0x100, PT ;  /* 0x000001000900780c */ /* 0x000fda0003f06270 */
[----:B------:R-:W-:Y:S05]  /*0d30*/  @!P0 BRA `(.L_x_136) ;  /* 0x0000001400508947 */ /* 0x000fea0003800000 */
[----:B------:R-:W0:Y:S01]  /*0d40*/  S2R R11, SR_LANEID ;  /* 0x00000000000b7919 */ /* 0x000e220000000000 */
[----:B------:R-:W-:Y:S01]  /*0d50*/  BSSY.RECONVERGENT B1, `(.L_x_137) ;  /* 0x000001f000017945 */ /* 0x000fe20003800200 */
[----:B------:R-:W-:Y:S01]  /*0d60*/  IMAD.MOV.U32 R12, RZ, RZ, R21 ;  /* 0x000000ffff0c7224 */ /* 0x000fe200078e0015 */
[----:B-----5:R1:W2:Y:S01]  /*0d70*/  SHFL.DOWN PT, R4, R14, 0x1, 0x1f ;  /* 0x08201f000e047f89 */ /* 0x0202a200000e0000 */
        /* <DEDUP_REMOVED lines=9> */
[----:B------:R-:W-:Y:S01]  /*0e10*/  IMAD.MOV.U32 R12, RZ, RZ, R6 ;  /* 0x000000ffff0c7224 */ /* 0x000fe200078e0006 */
[----:B------:R-:W-:Y:S01]  /*0e20*/  MOV R13, R7 ;  /* 0x00000007000d7202 */ /* 0x000fe20000000f00 */
[----:B------:R-:W-:Y:S02]  /*0e30*/  IMAD.MOV.U32 R2, RZ, RZ, R4 ;  /* 0x000000ffff027224 */ /* 0x000fe400078e0004 */
[----:B------:R-:W-:-:S09]  /*0e40*/  IMAD.MOV.U32 R3, RZ, RZ, R5 ;  /* 0x000000ffff037224 */ /* 0x000fd200078e0005 */
        /* <DEDUP_REMOVED lines=15> */
.L_x_138:
[----:B------:R-:W-:Y:S05]  /*0f40*/  BSYNC.RECONVERGENT B1 ;  /* 0x0000000000017941 */ /* 0x000fea0003800200 */
.L_x_137:
        /* <DEDUP_REMOVED lines=31> */
.L_x_140:
[----:B------:R-:W-:Y:S05]  /*1140*/  BSYNC.RECONVERGENT B1 ;  /* 0x0000000000017941 */ /* 0x000fea0003800200 */
.L_x_139:
[----:B------:R-:W-:Y:S01]  /*1150*/  ISETP.GT.AND P0, PT, R11, 0x1b, PT ;  /* 0x0000001b0b00780c */ /* 0x000fe20003f04270 */
[----:B-1----:R1:W1:Y:S01]  /*1160*/  SHFL.DOWN PT, R6, R4, 0x4, 0x1f ;  /* 0x08801f0004067f89 */ /* 0x00226200000e0000 */
[----:B------:R-:W-:Y:S01]  /*1170*/  BSSY.RECONVERGENT B1, `(.L_x_141) ;  /* 0x000001d000017945 */ /* 0x000fe20003800200 */
[----:B----4-:R-:W-:Y:S02]  /*1180*/  IMAD.MOV.U32 R14, RZ, RZ, R8 ;  /* 0x000000ffff0e7224 */ /* 0x010fe400078e0008 */
[----:B--2---:R2:W4:Y:S01]  /*1190*/  SHFL.DOWN PT, R7, R5, 0x4, 0x1f ;  /* 0x08801f0005077f89 */ /* 0x00452200000e0000 */
[----:B---3--:R-:W-:Y:S02]  /*11a0*/  IMAD.MOV.U32 R15, RZ, RZ, R9 ;  /* 0x000000ffff0f7224 */ /* 0x008fe400078e0009 */
[----:B0-----:R-:W-:Y:S01]  /*11b0*/  IMAD.MOV.U32 R2, RZ, RZ, R4 ;  /* 0x000000ffff027224 */ /* 0x001fe200078e0004 */
[----:B------:R2:W0:Y:S01]  /*11c0*/  SHFL.DOWN PT, R13, R8, 0x4, 0x1f ;  /* 0x08801f00080d7f89 */ /* 0x00042200000e0000 */
[----:B------:R-:W-:-:S03]  /*11d0*/  IMAD.MOV.U32 R3, RZ, RZ, R5 ;  /* 0x000000ffff037224 */ /* 0x000fc600078e0005 */
[----:B------:R2:W3:Y:S01]  /*11e0*/  SHFL.DOWN PT, R12, R9, 0x4, 0x1f ;  /* 0x08801f00090c7f89 */ /* 0x0004e200000e0000 */
[----:B------:R-:W-:Y:S05]  /*11f0*/  @P0 BRA `(.L_x_142) ;  /* 0x0000000000500947 */ /* 0x000fea0003800000 */
[----:B-1--4-:R-:W-:Y:S01]  /*1200*/  DSETP.GEU.AND P0, PT, |R4|, |R6|, PT ;  /* 0x400000060400722a */ /* 0x012fe20003f0e200 */
[----:B0-----:R-:W-:Y:S02]  /*1210*/  IMAD.MOV.U32 R14, RZ, RZ, R13 ;  /* 0x000000ffff0e7224 */ /* 0x001fe400078e000d */
        /* <DEDUP_REMOVED lines=18> */
.L_x_142:
[----:B------:R-:W-:Y:S05]  /*1340*/  BSYNC.RECONVERGENT B1 ;  /* 0x0000000000017941 */ /* 0x000fea0003800200 */
.L_x_141:
[----:B------:R-:W-:Y:S01]  /*1350*/  ISETP.GT.AND P0, PT, R11, 0x17, PT ;  /* 0x000000170b00780c */ /* 0x000fe20003f04270 */
[----:B-1----:R1:W1:Y:S01]  /*1360*/  SHFL.DOWN PT, R4, R2, 0x8, 0x1f ;  /* 0x09001f0002047f89 */ /* 0x00226200000e0000 */
[----:B------:R-:W-:Y:S01]  /*1370*/  BSSY.RECONVERGENT B1, `(.L_x_143) ;  /* 0x000001d000017945 */ /* 0x000fe20003800200 */
[----:B---3--:R-:W-:Y:S02]  /*1380*/  IMAD.MOV.U32 R12, RZ, RZ, R14 ;  /* 0x000000ffff0c7224 */ /* 0x008fe400078e000e */
[----:B--2---:R2:W3:Y:S01]  /*1390*/  SHFL.DOWN PT, R5, R3, 0x8, 0x1f ;  /* 0x09001f0003057f89 */ /* 0x0044e200000e0000 */
[----:B0-----:R-:W-:Y:S02]  /*13a0*/  IMAD.MOV.U32 R13, RZ, RZ, R15 ;  /* 0x000000ffff0d7224 */ /* 0x001fe400078e000f */
[----:B------:R-:W-:Y:S01]  /*13b0*/  IMAD.MOV.U32 R8, RZ, RZ, R2 ;  /* 0x000000ffff087224 */ /* 0x000fe200078e0002 */
[----:B----4-:R2:W0:Y:S01]  /*13c0*/  SHFL.DOWN PT, R7, R14, 0x8, 0x1f ;  /* 0x09001f000e077f89 */ /* 0x01042200000e0000 */
[----:B------:R-:W-:-:S03]  /*13d0*/  IMAD.MOV.U32 R9, RZ, RZ, R3 ;  /* 0x000000ffff097224 */ /* 0x000fc600078e0003 */
[----:B------:R2:W4:Y:S01]  /*13e0*/  SHFL.DOWN PT, R6, R15, 0x8, 0x1f ;  /* 0x09001f000f067f89 */ /* 0x00052200000e0000 */
[----:B------:R-:W-:Y:S05]  /*13f0*/  @P0 BRA `(.L_x_144) ;  /* 0x0000000000500947 */ /* 0x000fea0003800000 */
[----:B-1-3--:R-:W-:Y:S01]  /*1400*/  DSETP.GEU.AND P0, PT, |R2|, |R4|, PT ;  /* 0x400000040200722a */ /* 0x00afe20003f0e200 */
[----:B0-----:R-:W-:Y:S02]  /*1410*/  IMAD.MOV.U32 R12, RZ, RZ, R7 ;  /* 0x000000ffff0c7224 */ /* 0x001fe400078e0007 */
        /* <DEDUP_REMOVED lines=18> */
.L_x_144:
[----:B------:R-:W-:Y:S05]  /*1540*/  BSYNC.RECONVERGENT B1 ;  /* 0x0000000000017941 */ /* 0x000fea0003800200 */
.L_x_143:
[----:B------:R-:W-:Y:S01]  /*1550*/  ISETP.GT.AND P0, PT, R11, 0xf, PT ;  /* 0x0000000f0b00780c */ /* 0x000fe20003f04270 */
[----:B-1----:R1:W1:Y:S01]  /*1560*/  SHFL.DOWN PT, R2, R8, 0x10, 0x1f ;  /* 0x0a001f0008027f89 */ /* 0x00226200000e0000 */
[----:B------:R-:W-:Y:S01]  /*1570*/  BSSY.RECONVERGENT B1, `(.L_x_145) ;  /* 0x000001d000017945 */ /* 0x000fe20003800200 */
[----:B------:R-:W-:Y:S02]  /*1580*/  IMAD.MOV.U32 R4, RZ, RZ, R12 ;  /* 0x000000ffff047224 */ /* 0x000fe400078e000c */
[----:B--2---:R2:W1:Y:S01]  /*1590*/  SHFL.DOWN PT, R3, R9, 0x10, 0x1f ;  /* 0x0a001f0009037f89 */ /* 0x00446200000e0000 */
[----:B---3--:R-:W-:Y:S02]  /*15a0*/  IMAD.MOV.U32 R5, RZ, RZ, R13 ;  /* 0x000000ffff057224 */ /* 0x008fe400078e000d */
[----:B----4-:R-:W-:Y:S01]  /*15b0*/  IMAD.MOV.U32 R6, RZ, RZ, R8 ;  /* 0x000000ffff067224 */ /* 0x010fe200078e0008 */
[----:B------:R2:W3:Y:S01]  /*15c0*/  SHFL.DOWN PT, R15, R12, 0x10, 0x1f ;  /* 0x0a001f000c0f7f89 */ /* 0x0004e200000e0000 */
[----:B0-----:R-:W-:-:S03]  /*15d0*/  IMAD.MOV.U32 R7, RZ, RZ, R9 ;  /* 0x000000ffff077224 */ /* 0x001fc600078e0009 */
[----:B------:R2:W0:Y:S01]  /*15e0*/  SHFL.DOWN PT, R14, R13, 0x10, 0x1f ;  /* 0x0a001f000d0e7f89 */ /* 0x00042200000e0000 */
[----:B------:R-:W-:Y:S05]  /*15f0*/  @P0 BRA `(.L_x_146) ;  /* 0x0000000000500947 */ /* 0x000fea0003800000 */
[----:B-1----:R-:W-:Y:S01]  /*1600*/  DSETP.GEU.AND P0, PT, |R8|, |R2|, PT ;  /* 0x400000020800722a */ /* 0x002fe20003f0e200 */
[----:B---3--:R-:W-:Y:S02]  /*1610*/  IMAD.MOV.U32 R4, RZ, RZ, R15 ;  /* 0x000000ffff047224 */ /* 0x008fe400078e000f */
        /* <DEDUP_REMOVED lines=18> */
.L_x_146:
[----:B------:R-:W-:Y:S05]  /*1740*/  BSYNC.RECONVERGENT B1 ;  /* 0x0000000000017941 */ /* 0x000fea0003800200 */
.L_x_145:
        /* <DEDUP_REMOVED lines=11> */
.L_x_148:
[----:B------:R-:W-:Y:S05]  /*1800*/  BSYNC.RECONVERGENT B1 ;  /* 0x0000000000017941 */ /* 0x000fea0003800200 */
.L_x_147:
[----:B------:R-:W-:Y:S01]  /*1810*/  BAR.SYNC.DEFER_BLOCKING 0x0 ;  /* 0x0000000000007b1d */ /* 0x000fe20000010000 */
[----:B------:R-:W-:-:S13]  /*1820*/  ISETP.NE.AND P1, PT, R10, RZ, PT ;  /* 0x000000ff0a00720c */ /* 0x000fda0003f25270 */
[----:B------:R-:W-:Y:S05]  /*1830*/  @P1 BRA `(.L_x_149) ;  /* 0x0000005000201947 */ /* 0x000fea0003800000 */
[----:B-1--4-:R-:W1:Y:S01]  /*1840*/  S2R R3, SR_CgaCtaId ;  /* 0x0000000000037919 */ /* 0x012e620000008800 */
[----:B------:R-:W-:Y:S01]  /*1850*/  MOV R20, 0x400 ;  /* 0x0000040000147802 */ /* 0x000fe20000000f00 */
[----:B------:R-:W-:Y:S03]  /*1860*/  BSSY.RECONVERGENT B1, `(.L_x_150) ;  /* 0x000001a000017945 */ /* 0x000fe60003800200 */
[----:B-1----:R-:W-:-:S05]  /*1870*/  LEA R20, R3, R20, 0x18 ;  /* 0x0000001403147211 */ /* 0x002fca00078ec0ff */
[----:B------:R-:W1:Y:S04]  /*1880*/  LDS.64 R16, [R20+0x18] ;  /* 0x0000180014107984 */ /* 0x000e680000000a00 */
[----:B--2---:R-:W2:Y:S04]  /*1890*/  LDS.128 R8, [R20+0x20] ;  /* 0x0000200014087984 */ /* 0x004ea80000000c00 */
[----:B------:R4:W4:Y:S04]  /*18a0*/  LDS.64 R2, [R20+0x80] ;  /* 0x0000800014027984 */ /* 0x0009280000000a00 */
[----:B0--3--:R0:W3:Y:S01]  /*18b0*/  LDS.128 R12, [R20+0x30] ;  /* 0x00003000140c7984 */ /* 0x0090e20000000c00 */
[----:B-1----:R-:W-:Y:S01]  /*18c0*/  DSETP.GEU.AND P0, PT, |R6|, |R16|, PT ;  /* 0x400000100600722a */ /* 0x002fe20003f0e200 */
[----:B------:R-:W-:-:S02]  /*18d0*/  IMAD.MOV.U32 R22, RZ, RZ, R16 ;  /* 0x000000ffff167224 */ /* 0x000fc400078e0010 */
[----:B------:R-:W-:Y:S02]  /*18e0*/  IMAD.MOV.U32 R23, RZ, RZ, R17 ;  /* 0x000000ffff177224 */ /* 0x000fe400078e0011 */
[----:B--2---:R-:W-:Y:S02]  /*18f0*/  IMAD.MOV.U32 R24, RZ, RZ, R8 ;  /* 0x000000ffff187224 */ /* 0x004fe400078e0008 */
[----:B------:R-:W-:-:S07]  /*1900*/  IMAD.MOV.U32 R25, RZ, RZ, R9 ;  /* 0x000000ffff197224 */ /* 0x000fce00078e0009 */
[----:B0--34-:R-:W-:Y:S05]  /*1910*/  @!P0 BRA `(.L_x_151) ;  /* 0x0000000000388947 */ /* 0x019fea0003800000 */
[----:B------:R-:W-:Y:S01]  /*1920*/  DSETP.GEU.AND P0, PT, |R16|, |R6|, PT ;  /* 0x400000061000722a */ /* 0x000fe20003f0e200 */
[----:B------:R-:W-:Y:S01]  /*1930*/  IMAD.MOV.U32 R22, RZ, RZ, R6 ;  /* 0x000000ffff167224 */ /* 0x000fe200078e0006 */
[----:B------:R-:W-:Y:S01]  /*1940*/  MOV R25, R5 ;  /* 0x0000000500197202 */ /* 0x000fe20000000f00 */
[----:B------:R-:W-:Y:S02]  /*1950*/  IMAD.MOV.U32 R23, RZ, RZ, R7 ;  /* 0x000000ffff177224 */ /* 0x000fe400078e0007 */
[----:B------:R-:W-:-:S09]  /*1960*/  IMAD.MOV.U32 R24, RZ, RZ, R4 ;  /* 0x000000ffff187224 */ /* 0x000fd200078e0004 */
        /* <DEDUP_REMOVED lines=9> */
.L_x_151:
[----:B------:R-:W-:Y:S05]  /*1a00*/  BSYNC.RECONVERGENT B1 ;  /* 0x0000000000017941 */ /* 0x000fea0003800200 */
.L_x_150:
        /* <DEDUP_REMOVED lines=23> */
.L_x_153:
[----:B------:R-:W-:Y:S05]  /*1b80*/  BSYNC.RECONVERGENT B1 ;  /* 0x0000000000017941 */ /* 0x000fea0003800200 */
.L_x_152:
        /* <DEDUP_REMOVED lines=21> */
.L_x_155:
[----:B------:R-:W-:Y:S05]  /*1ce0*/  BSYNC.RECONVERGENT B1 ;  /* 0x0000000000017941 */ /* 0x000fea0003800200 */
.L_x_154:
        /* <DEDUP_REMOVED lines=23> */
.L_x_157:
[----:B------:R-:W-:Y:S05]  /*1e60*/  BSYNC.RECONVERGENT B1 ;  /* 0x0000000000017941 */ /* 0x000fea0003800200 */
.L_x_156:
        /* <DEDUP_REMOVED lines=21> */
.L_x_159:
[----:B------:R-:W-:Y:S05]  /*1fc0*/  BSYNC.RECONVERGENT B1 ;  /* 0x0000000000017941 */ /* 0x000fea0003800200 */
.L_x_158:
        /* <DEDUP_REMOVED lines=21> */
.L_x_161:
[----:B------:R-:W-:Y:S05]  /*2120*/  BSYNC.RECONVERGENT B1 ;  /* 0x0000000000017941 */ /* 0x000fea0003800200 */
.L_x_160:
        /* <DEDUP_REMOVED lines=21> */
.L_x_136:
[----:B------:R-:W0:Y:S01]  /*2280*/  S2R R2, SR_LANEID ;  /* 0x0000000000027919 */ /* 0x000e220000000000 */
[----:B------:R-:W-:Y:S01]  /*2290*/  LOP3.LUT R3, R10, 0x3e0, RZ, 0xc0, !PT ;  /* 0x000003e00a037812 */ /* 0x000fe200078ec0ff */
[----:B------:R-:W-:Y:S01]  /*22a0*/  BSSY.RECONVERGENT B1, `(.L_x_162) ;  /* 0x0000024000017945 */ /* 0x000fe20003800200 */
[----:B------:R-:W-:Y:S02]  /*22b0*/  IMAD.MOV.U32 R18, RZ, RZ, R21 ;  /* 0x000000ffff127224 */ /* 0x000fe400078e0015 */
[----:B------:R-:W-:Y:S01]  /*22c0*/  LOP3.LUT R6, RZ, R3, RZ, 0x33, !PT ;  /* 0x00000003ff067212 */ /* 0x000fe200078e33ff */
[----:B------:R-:W-:Y:S02]  /*22d0*/  VIADD R4, R3, 0x20 ;  /* 0x0000002003047836 */ /* 0x000fe40000000000 */
[----:B------:R-:W-:Y:S02]  /*22e0*/  IMAD.MOV.U32 R22, RZ, RZ, R20 ;  /* 0x000000ffff167224 */ /* 0x000fe400078e0014 */
[----:B------:R-:W-:Y:S01]  /*22f0*/  IMAD.IADD R3, R9, 0x1, R6 ;  /* 0x0000000109037824 */ /* 0x000fe200078e0206 */
[----:B------:R-:W-:Y:S01]  /*2300*/  ISETP.GT.AND P0, PT, R4, R9, PT ;  /* 0x000000090400720c */ /* 0x000fe20003f04270 */
[----:B-----5:R-:W-:-:S02]  /*2310*/  IMAD.MOV.U32 R4, RZ, RZ, R14 ;  /* 0x000000ffff047224 */ /* 0x020fc400078e000e */
[----:B------:R-:W-:Y:S01]  /*2320*/  IMAD.MOV.U32 R5, RZ, RZ, R15 ;  /* 0x000000ffff057224 */ /* 0x000fe200078e000f */
[----:B------:R-:W-:-:S05]  /*2330*/  SEL R3, R3, 0x1f, P0 ;  /* 0x0000001f03037807 */ /* 0x000fca0000000000 */
[----:B------:R1:W2:Y:S04]  /*2340*/  SHFL.DOWN PT, R6, R14, 0x1, R3 ;  /* 0x082000000e067989 */ /* 0x0002a800000e0003 */
[----:B------:R1:W3:Y:S04]  /*2350*/  SHFL.DOWN PT, R7, R15, 0x1, R3 ;  /* 0x082000000f077989 */ /* 0x0002e800000e0003 */
[----:B------:R1:W4:Y:S01]  /*2360*/  SHFL.DOWN PT, R8, R21, 0x1, R3 ;  /* 0x0820000015087989 */ /* 0x00032200000e0003 */
[----:B0-----:R-:W-:-:S03]  /*2370*/  ISETP.GE.AND P0, PT, R2, R3, PT ;  /* 0x000000030200720c */ /* 0x001fc60003f06270 */
[----:B------:R1:W0:Y:S10]  /*2380*/  SHFL.DOWN PT, R11, R20, 0x1, R3 ;  /* 0x08200000140b7989 */ /* 0x00023400000e0003 */
[----:B-12---:R-:W-:Y:S05]  /*2390*/  @P0 BRA `(.L_x_163) ;  /* 0x0000000000500947 */ /* 0x006fea0003800000 */
[----:B---3--:R-:W-:Y:S01]  /*23a0*/  DSETP.GEU.AND P0, PT, |R14|, |R6|, PT ;  /* 0x400000060e00722a */ /* 0x008fe20003f0e200 */
        /* <DEDUP_REMOVED lines=19> */
.L_x_163:
[----:B------:R-:W-:Y:S05]  /*24e0*/  BSYNC.RECONVERGENT B1 ;  /* 0x0000000000017941 */ /* 0x000fea0003800200 */
.L_x_162:
[----:B------:R-:W-:Y:S01]  /*24f0*/  IADD3 R6, PT, PT, R2, 0x2, RZ ;  /* 0x0000000202067810 */ /* 0x000fe20007ffe0ff */
[----:B------:R1:W2:Y:S01]  /*2500*/  SHFL.DOWN PT, R12, R4, 0x2, R3 ;  /* 0x08400000040c7989 */ /* 0x0002a200000e0003 */
[----:B------:R-:W-:Y:S01]  /*2510*/  BSSY.RECONVERGENT B1, `(.L_x_164) ;  /* 0x000001e000017945 */ /* 0x000fe20003800200 */
[----:B----4-:R-:W-:Y:S01]  /*2520*/  IMAD.MOV.U32 R8, RZ, RZ, R18 ;  /* 0x000000ffff087224 */ /* 0x010fe200078e0012 */
[----:B------:R-:W-:Y:S01]  /*2530*/  ISETP.GT.AND P0, PT, R6, R3, PT ;  /* 0x000000030600720c */ /* 0x000fe20003f04270 */
[----:B------:R1:W4:Y:S01]  /*2540*/  SHFL.DOWN PT, R13, R5, 0x2, R3 ;  /* 0x08400000050d7989 */ /* 0x00032200000e0003 */
[----:B------:R-:W-:Y:S02]  /*2550*/  IMAD.MOV.U32 R16, RZ, RZ, R22 ;  /* 0x000000ffff107224 */ /* 0x000fe400078e0016 */
[----:B------:R-:W-:Y:S01]  /*2560*/  IMAD.MOV.U32 R6, RZ, RZ, R4 ;  /* 0x000000ffff067224 */ /* 0x000fe200078e0004 */
[----:B0-----:R1:W0:Y:S01]  /*2570*/  SHFL.DOWN PT, R11, R18, 0x2, R3 ;  /* 0x08400000120b7989 */ /* 0x00122200000e0003 */
[----:B---3--:R-:W-:-:S03]  /*2580*/  IMAD.MOV.U32 R7, RZ, RZ, R5 ;  /* 0x000000ffff077224 */ /* 0x008fc600078e0005 */
[----:B------:R1:W3:Y:S04]  /*2590*/  SHFL.DOWN PT, R15, R22, 0x2, R3 ;  /* 0x08400000160f7989 */ /* 0x0002e800000e0003 */
[----:B------:R-:W-:Y:S05]  /*25a0*/  @P0 BRA `(.L_x_165) ;  /* 0x0000000000500947 */ /* 0x000fea0003800000 */
[----:B--2-4-:R-:W-:Y:S01]  /*25b0*/  DSETP.GEU.AND P0, PT, |R4|, |R12|, PT ;  /* 0x4000000c0400722a */ /* 0x014fe20003f0e200 */
        /* <DEDUP_REMOVED lines=19> */
.L_x_165:
[----:B------:R-:W-:Y:S05]  /*26f0*/  BSYNC.RECONVERGENT B1 ;  /* 0x0000000000017941 */ /* 0x000fea0003800200 */
.L_x_164:
[----:B-1----:R-:W-:Y:S01]  /*2700*/  VIADD R4, R2, 0x4 ;  /* 0x0000000402047836 */ /* 0x002fe20000000000 */
[----:B--2---:R1:W2:Y:S01]  /*2710*/  SHFL.DOWN PT, R12, R6, 0x4, R3 ;  /* 0x08800000060c7989 */ /* 0x0042a200000e0003 */
[----:B------:R-:W-:Y:S01]  /*2720*/  BSSY.RECONVERGENT B1, `(.L_x_166) ;  /* 0x000001e000017945 */ /* 0x000fe20003800200 */
[----:B------:R-:W-:Y:S02]  /*2730*/  IMAD.MOV.U32 R14, RZ, RZ, R8 ;  /* 0x000000ffff0e7224 */ /* 0x000fe400078e0008 */
[----:B------:R-:W-:Y:S01]  /*2740*/  ISETP.GT.AND P0, PT, R4, R3, PT ;  /* 0x000000030400720c */ /* 0x000fe20003f04270 */
[----:B----4-:R1:W4:Y:S01]  /*2750*/  SHFL.DOWN PT, R13, R7, 0x4, R3 ;  /* 0x08800000070d7989 */ /* 0x01032200000e0003 */
[----:B------:R-:W-:Y:S02]  /*2760*/  IMAD.MOV.U32 R18, RZ, RZ, R16 ;  /* 0x000000ffff127224 */ /* 0x000fe400078e0010 */
[----:B------:R-:W-:Y:S01]  /*2770*/  IMAD.MOV.U32 R4, RZ, RZ, R6 ;  /* 0x000000ffff047224 */ /* 0x000fe200078e0006 */
[----:B0-----:R1:W0:Y:S01]  /*2780*/  SHFL.DOWN PT, R11, R8, 0x4, R3 ;  /* 0x08800000080b7989 */ /* 0x00122200000e0003 */
[----:B------:R-:W-:-:S03]  /*2790*/  IMAD.MOV.U32 R5, RZ, RZ, R7 ;  /* 0x000000ffff057224 */ /* 0x000fc600078e0007 */
[----:B---3--:R1:W3:Y:S04]  /*27a0*/  SHFL.DOWN PT, R15, R16, 0x4, R3 ;  /* 0x08800000100f7989 */ /* 0x0082e800000e0003 */
        /* <DEDUP_REMOVED lines=21> */
.L_x_167:
[----:B------:R-:W-:Y:S05]  /*2900*/  BSYNC.RECONVERGENT B1 ;  /* 0x0000000000017941 */ /* 0x000fea0003800200 */
.L_x_166:
[----:B-1----:R-:W-:Y:S01]  /*2910*/  VIADD R8, R2, 0x8 ;  /* 0x0000000802087836 */ /* 0x002fe20000000000 */
[----:B------:R1:W1:Y:S01]  /*2920*/  SHFL.DOWN PT, R6, R4, 0x8, R3 ;  /* 0x0900000004067989 */ /* 0x00026200000e0003 */
[----:B------:R-:W-:Y:S01]  /*2930*/  BSSY.RECONVERGENT B1, `(.L_x_168) ;  /* 0x000001e000017945 */ /* 0x000fe20003800200 */
[----:B------:R-:W-:Y:S02]  /*2940*/  IMAD.MOV.U32 R16, RZ, RZ, R18 ;  /* 0x000000ffff107224 */ /* 0x000fe400078e0012 */
[----:B------:R-:W-:Y:S01]  /*2950*/  ISETP.GT.AND P0, PT, R8, R3, PT ;  /* 0x000000030800720c */ /* 0x000fe20003f04270 */
[----:B------:R1:W1:Y:S01]  /*2960*/  SHFL.DOWN PT, R7, R5, 0x8, R3 ;  /* 0x0900000005077989 */ /* 0x00026200000e0003 */
[----:B------:R-:W-:Y:S02]  /*2970*/  IMAD.MOV.U32 R8, RZ, RZ, R14 ;  /* 0x000000ffff087224 */ /* 0x000fe400078e000e */
[----:B--2---:R-:W-:Y:S01]  /*2980*/  IMAD.MOV.U32 R12, RZ, RZ, R4 ;  /* 0x000000ffff0c7224 */ /* 0x004fe200078e0004 */
[----:B0-----:R0:W2:Y:S01]  /*2990*/  SHFL.DOWN PT, R11, R14, 0x8, R3 ;  /* 0x090000000e0b7989 */ /* 0x0010a200000e0003 */
[----:B----4-:R-:W-:-:S03]  /*29a0*/  IMAD.MOV.U32 R13, RZ, RZ, R5 ;  /* 0x000000ffff0d7224 */ /* 0x010fc600078e0005 */
[----:B---3--:R0:W3:Y:S04]  /*29b0*/  SHFL.DOWN PT, R15, R18, 0x8, R3 ;  /* 0x09000000120f7989 */ /* 0x0080e800000e0003 */
[----:B------:R-:W-:Y:S05]  /*29c0*/  @P0 BRA `(.L_x_169) ;  /* 0x0000000000500947 */ /* 0x000fea0003800000 */
[----:B-1----:R-:W-:Y:S01]  /*29d0*/  DSETP.GEU.AND P0, PT, |R4|, |R6|, PT ;  /* 0x400000060400722a */ /* 0x002fe20003f0e200 */
[----:B--2---:R-:W-:Y:S02]  /*29e0*/  IMAD.MOV.U32 R8, RZ, RZ, R11 ;  /* 0x000000ffff087224 */ /* 0x004fe400078e000b */
        /* <DEDUP_REMOVED lines=18> */
.L_x_169:
[----:B------:R-:W-:Y:S05]  /*2b10*/  BSYNC.RECONVERGENT B1 ;  /* 0x0000000000017941 */ /* 0x000fea0003800200 */
.L_x_168:
[----:B-1----:R-:W-:Y:S01]  /*2b20*/  VIADD R4, R2, 0x10 ;  /* 0x0000001002047836 */ /* 0x002fe20000000000 */
[----:B0-----:R0:W1:Y:S01]  /*2b30*/  SHFL.DOWN PT, R14, R12, 0x10, R3 ;  /* 0x0a0000000c0e7989 */ /* 0x00106200000e0003 */
[----:B------:R-:W-:Y:S01]  /*2b40*/  BSSY.RECONVERGENT B1, `(.L_x_170) ;  /* 0x000001e000017945 */ /* 0x000fe20003800200 */
[----:B------:R-:W-:Y:S02]  /*2b50*/  IMAD.MOV.U32 R5, RZ, RZ, R16 ;  /* 0x000000ffff057224 */ /* 0x000fe400078e0010 */
[----:B------:R-:W-:Y:S01]  /*2b60*/  ISETP.GT.AND P0, PT, R4, R3, PT ;  /* 0x000000030400720c */ /* 0x000fe20003f04270 */
[----:B---3--:R0:W3:Y:S01]  /*2b70*/  SHFL.DOWN PT, R15, R13, 0x10, R3 ;  /* 0x0a0000000d0f7989 */ /* 0x0080e200000e0003 */
[----:B------:R-:W-:Y:S02]  /*2b80*/  IMAD.MOV.U32 R4, RZ, RZ, R8 ;  /* 0x000000ffff047224 */ /* 0x000fe400078e0008 */
[----:B------:R-:W-:Y:S01]  /*2b90*/  IMAD.MOV.U32 R6, RZ, RZ, R12 ;  /* 0x000000ffff067224 */ /* 0x000fe200078e000c */
[----:B--2---:R0:W2:Y:S01]  /*2ba0*/  SHFL.DOWN PT, R11, R8, 0x10, R3 ;  /* 0x0a000000080b7989 */ /* 0x0040a200000e0003 */
[----:B------:R-:W-:-:S03]  /*2bb0*/  IMAD.MOV.U32 R7, RZ, RZ, R13 ;  /* 0x000000ffff077224 */ /* 0x000fc600078e000d */
[----:B------:R0:W4:Y:S04]  /*2bc0*/  SHFL.DOWN PT, R17, R16, 0x10, R3 ;  /* 0x0a00000010117989 */ /* 0x00012800000e0003 */
[----:B------:R-:W-:Y:S05]  /*2bd0*/  @P0 BRA `(.L_x_171) ;  /* 0x0000000000500947 */ /* 0x000fea0003800000 */
[----:B-1-3--:R-:W-:Y:S01]  /*2be0*/  DSETP.GEU.AND P0, PT, |R12|, |R14|, PT ;  /* 0x4000000e0c00722a */ /* 0x00afe20003f0e200 */
        /* <DEDUP_REMOVED lines=19> */
.L_x_171:
[----:B------:R-:W-:Y:S05]  /*2d20*/  BSYNC.RECONVERGENT B1 ;  /* 0x0000000000017941 */ /* 0x000fea0003800200 */
.L_x_170:
[----:B------:R-:W-:Y:S01]  /*2d30*/  ISETP.NE.AND P0, PT, R2, RZ, PT ;  /* 0x000000ff0200720c */ /* 0x000fe20003f05270 */
[----:B------:R-:W-:-:S12]  /*2d40*/  BSSY.RECONVERGENT B1, `(.L_x_172) ;  /* 0x000000a000017945 */ /* 0x000fd80003800200 */
[----:B------:R-:W-:Y:S05]  /*2d50*/  @P0 BRA `(.L_x_173) ;  /* 0x0000000000200947 */ /* 0x000fea0003800000 */
[----:B0-----:R-:W0:Y:S01]  /*2d60*/  S2R R8, SR_CgaCtaId ;  /* 0x0000000000087919 */ /* 0x001e220000008800 */
[----:B------:R-:W-:Y:S02]  /*2d70*/  MOV R3, 0x400 ;  /* 0x0000040000037802 */ /* 0x000fe40000000f00 */
[----:B------:R-:W-:-:S04]  /*2d80*/  SHF.R.U32.HI R2, RZ, 0x1, R10 ;  /* 0x00000001ff027819 */ /* 0x000fc8000001160a */
[----:B------:R-:W-:Y:S02]  /*2d90*/  LOP3.LUT R2, R2, 0x1f0, RZ, 0xc0, !PT ;  /* 0x000001f002027812 */ /* 0x000fe400078ec0ff */
[----:B0-----:R-:W-:-:S05]  /*2da0*/  LEA R3, R8, R3, 0x18 ;  /* 0x0000000308037211 */ /* 0x001fca00078ec0ff */
[----:B------:R-:W-:-:S05]  /*2db0*/  IMAD.IADD R3, R2, 0x1, R3 ;  /* 0x0000000102037824 */ /* 0x000fca00078e0203 */
[----:B------:R0:W-:Y:S04]  /*2dc0*/  STS.64 [R3+0x10], R4 ;  /* 0x0000100403007388 */ /* 0x0001e80000000a00 */
[----:B------:R0:W-:Y:S02]  /*2dd0*/  STS.64 [R3+0x8], R6 ;  /* 0x0000080603007388 */ /* 0x0001e40000000a00 */
.L_x_173:
[----:B------:R-:W-:Y:S05]  /*2de0*/  BSYNC.RECONVERGENT B1 ;  /* 0x0000000000017941 */ /* 0x000fea0003800200 */
.L_x_172:
[----:B------:R-:W-:Y:S01]  /*2df0*/  BAR.SYNC.DEFER_BLOCKING 0x0 ;  /* 0x0000000000007b1d */ /* 0x000fe20000010000 */
[----:B------:R-:W-:-:S13]  /*2e00*/  ISETP.NE.AND P1, PT, R10, RZ, PT ;  /* 0x000000ff0a00720c */ /* 0x000fda0003f25270 */
[----:B------:R-:W-:Y:S05]  /*2e10*/  @P1 BRA `(.L_x_149) ;  /* 0x0000003800a81947 */ /* 0x000fea0003800000 */
[----:B------:R-:W-:Y:S01]  /*2e20*/  ISETP.GE.AND P0, PT, R9, 0x21, PT ;  /* 0x000000210900780c */ /* 0x000fe20003f06270 */
[----:B0-----:R-:W-:Y:S02]  /*2e30*/  IMAD.MOV.U32 R13, RZ, RZ, R4 ;  /* 0x000000ffff0d7224 */ /* 0x001fe400078e0004 */
[----:B------:R-:W-:Y:S02]  /*2e40*/  IMAD.MOV.U32 R8, RZ, RZ, R5 ;  /* 0x000000ffff087224 */ /* 0x000fe400078e0005 */
[----:B------:R-:W-:Y:S02]  /*2e50*/  IMAD.MOV.U32 R2, RZ, RZ, R6 ;  /* 0x000000ffff027224 */ /* 0x000fe400078e0006 */
[----:B------:R-:W-:-:S06]  /*2e60*/  IMAD.MOV.U32 R3, RZ, RZ, R7 ;  /* 0x000000ffff037224 */ /* 0x000fcc00078e0007 */
[----:B------:R-:W-:Y:S05]  /*2e70*/  @!P0 BRA `(.L_x_174) ;  /* 0x00000000006c8947 */ /* 0x000fea0003800000 */
[----:B------:R-:W0:Y:S01]  /*2e80*/  S2UR UR5, SR_CgaCtaId ;  /* 0x00000000000579c3 */ /* 0x000e220000008800 */
[----:B------:R-:W-:Y:S01]  /*2e90*/  UMOV UR4, 0x400 ;  /* 0x0000040000047882 */ /* 0x000fe20000000000 */
[----:B------:R-:W-:Y:S01]  /*2ea0*/  BSSY.RECONVERGENT B1, `(.L_x_174) ;  /* 0x0000018000017945 */ /* 0x000fe20003800200 */
[----:B0-----:R-:W-:-:S09]  /*2eb0*/  ULEA UR4, UR5, UR4, 0x18 ;  /* 0x0000000405047291 */ /* 0x001fd2000f8ec0ff */
[----:B--2---:R-:W0:Y:S04]  /*2ec0*/  LDS.64 R10, [UR4+0x18] ;  /* 0x00001804ff0a7984 */ /* 0x004e280008000a00 */
[----:B-1-3--:R-:W1:Y:S01]  /*2ed0*/  LDS.64 R14, [UR4+0x20] ;  /* 0x00002004ff0e7984 */ /* 0x00ae620008000a00 */
[----:B0-----:R-:W-:Y:S01]  /*2ee0*/  DSETP.GEU.AND P0, PT, |R6|, |R10|, PT ;  /* 0x4000000a0600722a */ /* 0x001fe20003f0e200 */
[----:B------:R-:W-:Y:S02]  /*2ef0*/  IMAD.MOV.U32 R2, RZ, RZ, R10 ;  /* 0x000000ffff027224 */ /* 0x000fe400078e000a */
[----:B------:R-:W-:Y:S02]  /*2f00*/  IMAD.MOV.U32 R3, RZ, RZ, R11 ;  /* 0x000000ffff037224 */ /* 0x000fe400078e000b */
[----:B-1----:R-:W-:-:S02]  /*2f10*/  IMAD.MOV.U32 R13, RZ, RZ, R14 ;  /* 0x000000ffff0d7224 */ /* 0x002fc400078e000e */
[----:B------:R-:W-:-:S07]  /*2f20*/  IMAD.MOV.U32 R8, RZ, RZ, R15 ;  /* 0x000000ffff087224 */ /* 0x000fce00078e000f */
[----:B------:R-:W-:Y:S05]  /*2f30*/  @!P0 BRA `(.L_x_175) ;  /* 0x0000000000388947 */ /* 0x000fea0003800000 */
        /* <DEDUP_REMOVED lines=14> */
.L_x_175:
[----:B------:R-:W-:Y:S05]  /*3020*/  BSYNC.RECONVERGENT B1 ;  /* 0x0000000000017941 */ /* 0x000fea0003800200 */
.L_x_174:
[----:B------:R-:W-:Y:S01]  /*3030*/  ISETP.GE.AND P0, PT, R9, 0x41, PT ;  /* 0x000000410900780c */ /* 0x000fe20003f06270 */
[----:B--2---:R-:W-:Y:S02]  /*3040*/  IMAD.MOV.U32 R11, RZ, RZ, R13 ;  /* 0x000000ffff0b7224 */ /* 0x004fe400078e000d */
        /* <DEDUP_REMOVED lines=8> */
[----:B------:R-:W0:Y:S04]  /*30d0*/  LDS.64 R6, [UR4+0x28] ;  /* 0x00002804ff067984 */ /* 0x000e280008000a00 */
        /* <DEDUP_REMOVED lines=21> */
.L_x_177:
[----:B------:R-:W-:Y:S05]  /*3230*/  BSYNC.RECONVERGENT B1 ;  /* 0x0000000000017941 */ /* 0x000fea0003800200 */
.L_x_176:
[----:B------:R-:W-:Y:S01]  /*3240*/  ISETP.GE.AND P0, PT, R9, 0x61, PT ;  /* 0x000000610900780c */ /* 0x000fe20003f06270 */
[----:B------:R-:W-:Y:S02]  /*3250*/  IMAD.MOV.U32 R13, RZ, RZ, R11 ;  /* 0x000000ffff0d7224 */ /* 0x000fe400078e000b */
        /* <DEDUP_REMOVED lines=30> */
.L_x_179:
[----:B------:R-:W-:Y:S05]  /*3440*/  BSYNC.RECONVERGENT B1 ;  /* 0x0000000000017941 */ /* 0x000fea0003800200 */
.L_x_178:
        /* <DEDUP_REMOVED lines=32> */
.L_x_181:
[----:B------:R-:W-:Y:S05]  /*3650*/  BSYNC.RECONVERGENT B1 ;  /* 0x0000000000017941 */ /* 0x000fea0003800200 */
.L_x_180:
        /* <DEDUP_REMOVED lines=32> */
.L_x_183:
[----:B------:R-:W-:Y:S05]  /*3860*/  BSYNC.RECONVERGENT B1 ;  /* 0x0000000000017941 */ /* 0x000fea0003800200 */
.L_x_182:
        /* <DEDUP_REMOVED lines=32> */
.L_x_185:
[----:B------:R-:W-:Y:S05]  /*3a70*/  BSYNC.RECONVERGENT B1 ;  /* 0x0000000000017941 */ /* 0x000fea0003800200 */
.L_x_184:
[----:B------:R-:W-:Y:S01]  /*3a80*/  ISETP.GE.AND P0, PT, R9, 0xe1, PT ;  /* 0x000000e10900780c */ /* 0x000fe20003f06270 */
[----:B------:R-:W-:Y:S01]  /*3a90*/  IMAD.MOV.U32 R5, RZ, RZ, R10 ;  /* 0x000000ffff057224 */ /* 0x000fe200078e000a */
[----:B------:R-:W-:Y:S01]  /*3aa0*/  MOV R4, R11 ;  /* 0x0000000b00047202 */ /* 0x000fe20000000f00 */
[----:B------:R-:W-:Y:S02]  /*3ab0*/  IMAD.MOV.U32 R6, RZ, RZ, R2 ;  /* 0x000000ffff067224 */ /* 0x000fe400078e0002 */
[----:B------:R-:W-:-:S08]  /*3ac0*/  IMAD.MOV.U32 R7, RZ, RZ, R3 ;  /* 0x000000ffff077224 */ /* 0x000fd000078e0003 */
[----:B------:R-:W-:Y:S05]  /*3ad0*/  @!P0 BRA `(.L_x_149) ;  /* 0x0000002c00788947 */ /* 0x000fea0003800000 */
[----:B------:R-:W0:Y:S01]  /*3ae0*/  S2UR UR5, SR_CgaCtaId ;  /* 0x00000000000579c3 */ /* 0x000e220000008800 */
[----:B------:R-:W-:Y:S02]  /*3af0*/  UMOV UR4, 0x400 ;  /* 0x0000040000047882 */ /* 0x000fe40000000000 */
[----:B0-----:R-:W-:-:S09]  /*3b00*/  ULEA UR4, UR5, UR4, 0x18 ;  /* 0x0000000405047291 */ /* 0x001fd2000f8ec0ff */
[----:B------:R-:W0:Y:S04]  /*3b10*/  LDS.64 R8, [UR4+0x78] ;  /* 0x00007804ff087984 */ /* 0x000e280008000a00 */
[----:B------:R-:W2:Y:S01]  /*3b20*/  LDS.64 R12, [UR4+0x80] ;  /* 0x00008004ff0c7984 */ /* 0x000ea20008000a00 */
[----:B0-----:R-:W-:Y:S01]  /*3b30*/  DSETP.GEU.AND P0, PT, |R2|, |R8|, PT ;  /* 0x400000080200722a */ /* 0x001fe20003f0e200 */
        /* <DEDUP_REMOVED lines=20> */
.L_x_117:
[----:B------:R-:W0:Y:S01]  /*3c80*/  S2R R3, SR_TID.X ;  /* 0x0000000000037919 */ /* 0x000e220000002100 */
[----:B------:R-:W1:Y:S02]  /*3c90*/  LDCU.128 UR12, c[0x0][0x380] ;  /* 0x00007000ff0c77ac */ /* 0x000e640008000c00 */
[----:B-1----:R-:W-:Y:S02]  /*3ca0*/  IMAD.U32 R2, RZ, RZ, UR12 ;  /* 0x0000000cff027e24 */ /* 0x002fe4000f8e00ff */
[----:B------:R-:W-:Y:S01]  /*3cb0*/  IMAD.U32 R4, RZ, RZ, UR13 ;  /* 0x0000000dff047e24 */ /* 0x000fe2000f8e00ff */
[----:B0-----:R-:W-:-:S05]  /*3cc0*/  IADD3 R5, P0, PT, R8, R3, RZ ;  /* 0x0000000308057210 */ /* 0x001fca0007f1e0ff */
[----:B------:R-:W-:Y:S01]  /*3cd0*/  IMAD.X R6, RZ, RZ, RZ, P0 ;  /* 0x000000ffff067224 */ /* 0x000fe200000e06ff */
[----:B------:R-:W-:-:S04]  /*3ce0*/  LEA R20, P0, R5, R2, 0x3 ;  /* 0x0000000205147211 */ /* 0x000fc800078018ff */
[----:B------:R-:W-:-:S05]  /*3cf0*/  LEA.HI.X R21, R5, R4, R6, 0x3, P0 ;  /* 0x0000000405157211 */ /* 0x000fca00000f1c06 */
[----:B------:R-:W2:Y:S04]  /*3d00*/  LDG.E.64 R6, desc[UR10][R20.64] ;  /* 0x0000000a14067981 */ /* 0x000ea8000c1e1b00 */
[----:B------:R-:W2:Y:S04]  /*3d10*/  LDG.E.64 R14, desc[UR10][R20.64+0x800] ;  /* 0x0008000a140e7981 */ /* 0x000ea8000c1e1b00 */
[----:B------:R-:W3:Y:S04]  /*3d20*/  LDG.E.64 R18, desc[UR10][R20.64+0x1000] ;  /* 0x0010000a14127981 */ /* 0x000ee8000c1e1b00 */
[----:B------:R-:W4:Y:S04]  /*3d30*/  LDG.E.64 R12, desc[UR10][R20.64+0x1800] ;  /* 0x0018000a140c7981 */ /* 0x000f28000c1e1b00 */
[----:B------:R-:W5:Y:S01]  /*3d40*/  LDG.E.64 R10, desc[UR10][R20.64+0x2000] ;  /* 0x0020000a140a7981 */ /* 0x000f62000c1e1b00 */
[----:B------:R-:W-:Y:S01]  /*3d50*/  IMAD.U32 R5, RZ, RZ, UR14 ;  /* 0x0000000eff057e24 */ /* 0x000fe2000f8e00ff */
[----:B------:R-:W-:Y:S01]  /*3d60*/  LOP3.LUT R9, R3, 0x400, RZ, 0xfc, !PT ;  /* 0x0000040003097812 */ /* 0x000fe200078efcff */
[----:B------:R-:W-:Y:S01]  /*3d70*/  BSSY.RECONVERGENT B1, `(.L_x_186) ;  /* 0x0000020000017945 */ /* 0x000fe20003800200 */
[----:B------:R-:W-:-:S04]  /*3d80*/  ISETP.LE.U32.AND P0, PT, R25, UR6, PT ;  /* 0x0000000619007c0c */ /* 0x000fc8000bf03070 */
[----:B------:R-:W-:Y:S01]  /*3d90*/  ISETP.GE.U32.AND.EX P0, PT, RZ, R16, PT, P0 ;  /* 0x00000010ff00720c */ /* 0x000fe20003f06100 */
[----:B--2---:R-:W-:-:S06]  /*3da0*/  DSETP.GEU.AND P2, PT, |R6|, |R14|, PT ;  /* 0x4000000e0600722a */ /* 0x004fcc0003f4e200 */
[----:B------:R-:W-:Y:S02]  /*3db0*/  FSEL R6, R6, R14, P2 ;  /* 0x0000000e06067208 */ /* 0x000fe40001000000 */
[----:B------:R-:W-:-:S06]  /*3dc0*/  FSEL R7, R7, R15, P2 ;  /* 0x0000000f07077208 */ /* 0x000fcc0001000000 */
[----:B---3--:R-:W-:-:S06]  /*3dd0*/  DSETP.GEU.AND P3, PT, |R6|, |R18|, PT ;  /* 0x400000120600722a */ /* 0x008fcc0003f6e200 */
[----:B------:R-:W-:Y:S01]  /*3de0*/  FSEL R14, R6, R18, P3 ;  /* 0x00000012060e7208 */ /* 0x000fe20001800000 */
[----:B------:R-:W-:Y:S01]  /*3df0*/  IMAD.U32 R6, RZ, RZ, UR15 ;  /* 0x0000000fff067e24 */ /* 0x000fe2000f8e00ff */
[----:B------:R-:W-:Y:S01]  /*3e00*/  FSEL R15, R7, R19, P3 ;  /* 0x00000013070f7208 */ /* 0x000fe20001800000 */
[----:B------:R-:W-:-:S05]  /*3e10*/  VIADD R18, R3, 0x100 ;  /* 0x0000010003127836 */ /* 0x000fca0000000000 */
[----:B----4-:R-:W-:-:S06]  /*3e20*/  DSETP.GEU.AND P1, PT, |R14|, |R12|, PT ;  /* 0x4000000c0e00722a */ /* 0x010fcc0003f2e200 */
[----:B------:R-:W-:Y:S01]  /*3e30*/  FSEL R12, R14, R12, P1 ;  /* 0x0000000c0e0c7208 */ /* 0x000fe20000800000 */
[----:B------:R-:W-:Y:S01]  /*3e40*/  VIADD R14, R3, 0x200 ;  /* 0x00000200030e7836 */ /* 0x000fe20000000000 */
[----:B------:R-:W-:Y:S02]  /*3e50*/  FSEL R13, R15, R13, P1 ;  /* 0x0000000d0f0d7208 */ /* 0x000fe40000800000 */
[----:B------:R-:W-:Y:S02]  /*3e60*/  IADD3 R15, P5, PT, R8, R5, RZ ;  /* 0x00000005080f7210 */ /* 0x000fe40007fbe0ff */
[----:B------:R-:W-:Y:S02]  /*3e70*/  @P3 SEL R14, R3, R18, P2 ;  /* 0x00000012030e3207 */ /* 0x000fe40001000000 */
[----:B-----5:R-:W-:Y:S01]  /*3e80*/  DSETP.GEU.AND P4, PT, |R12|, |R10|, PT ;  /* 0x4000000a0c00722a */ /* 0x020fe20003f8e200 */
[----:B------:R-:W-:Y:S01]  /*3e90*/  IMAD.X R17, RZ, RZ, R6, P5 ;  /* 0x000000ffff117224 */ /* 0x000fe200028e0606 */
[----:B------:R-:W-:Y:S01]  /*3ea0*/  IADD3 R7, P5, PT, R9, R15, RZ ;  /* 0x0000000f09077210 */ /* 0x000fe20007fbe0ff */
[----:B------:R-:W-:-:S04]  /*3eb0*/  @!P1 VIADD R14, R3, 0x300 ;  /* 0x00000300030e9836 */ /* 0x000fc80000000000 */
[----:B------:R-:W-:-:S07]  /*3ec0*/  IMAD.X R8, RZ, RZ, R17, P5 ;  /* 0x000000ffff087224 */ /* 0x000fce00028e0611 */
[----:B------:R-:W-:Y:S05]  /*3ed0*/  @!P4 BRA `(.L_x_187) ;  /* 0x000000000024c947 */ /* 0x000fea0003800000 */
[C---:B------:R-:W-:Y:S02]  /*3ee0*/  ISETP.GE.U32.AND P1, PT, R14.reuse, R9, PT ;  /* 0x000000090e00720c */ /* 0x040fe40003f26070 */
[----:B------:R-:W-:Y:S02]  /*3ef0*/  IADD3 R14, P2, PT, R14, R15, RZ ;  /* 0x0000000f0e0e7210 */ /* 0x000fe40007f5e0ff */
[----:B------:R-:W-:-:S03]  /*3f00*/  ISETP.GE.U32.AND.EX P1, PT, RZ, RZ, PT, P1 ;  /* 0x000000ffff00720c */ /* 0x000fc60003f26110 */
[----:B------:R-:W-:-:S10]  /*3f10*/  IMAD.X R9, RZ, RZ, R17, P2 ;  /* 0x000000ffff097224 */ /* 0x000fd400010e0611 */
[----:B------:R-:W-:-:S06]  /*3f20*/  DSETP.LT.OR P1, PT, |R10|, |R12|, !P1 ;  /* 0x4000000c0a00722a */ /* 0x000fcc0004f21600 */
[----:B------:R-:W-:Y:S02]  /*3f30*/  FSEL R10, R12, R10, P1 ;  /* 0x0000000a0c0a7208 */ /* 0x000fe40000800000 */
[----:B------:R-:W-:Y:S02]  /*3f40*/  FSEL R11, R13, R11, P1 ;  /* 0x0000000b0d0b7208 */ /* 0x000fe40000800000 */
[----:B------:R-:W-:Y:S02]  /*3f50*/  SEL R7, R14, R7, P1 ;  /* 0x000000070e077207 */ /* 0x000fe40000800000 */
[----:B------:R-:W-:-:S07]  /*3f60*/  SEL R8, R9, R8, P1 ;  /* 0x0000000809087207 */ /* 0x000fce0000800000 */
.L_x_187:
[----:B------:R-:W-:Y:S05]  /*3f70*/  BSYNC.RECONVERGENT B1 ;  /* 0x0000000000017941 */ /* 0x000fea0003800200 */
.L_x_186:
[----:B------:R-:W-:Y:S05]  /*3f80*/  @P0 BRA `(.L_x_188) ;  /* 0x0000001400000947 */ /* 0x000fea0003800000 */
[----:B------:R-:W0:Y:S01]  /*3f90*/  LDCU.64 UR8, c[0x0][0x3e8] ;  /* 0x00007d00ff0877ac */ /* 0x000e220008000a00 */
[----:B------:R-:W-:Y:S01]  /*3fa0*/  ISETP.NE.AND P0, PT, R3, RZ, PT ;  /* 0x000000ff0300720c */ /* 0x000fe20003f05270 */
[----:B------:R-:W-:Y:S01]  /*3fb0*/  BSSY.RECONVERGENT B1, `(.L_x_189) ;  /* 0x0000012000017945 */ /* 0x000fe20003800200 */
[----:B------:R-:W-:Y:S01]  /*3fc0*/  UMOV UR4, 0x8 ;  /* 0x0000000800047882 */ /* 0x000fe20000000000 */
[----:B------:R-:W-:Y:S02]  /*3fd0*/  UMOV UR5, 0x0 ;  /* 0x0000000000057882 */ /* 0x000fe40000000000 */
[----:B0-----:R-:W-:-:S04]  /*3fe0*/  UIMAD.WIDE.U32 UR4, UR8, 0x1, UR4 ;  /* 0x00000001080478a5 */ /* 0x001fc8000f8e0004 */
[----:B------:R-:W-:Y:S02]  /*3ff0*/  UIADD3 UR7, UPT, UPT, UR5, UR9, URZ ;  /* 0x0000000905077290 */ /* 0x000fe4000fffe0ff */
[----:B------:R-:W-:Y:S02]  /*4000*/  IMAD.U32 R13, RZ, RZ, UR5 ;  /* 0x00000005ff0d7e24 */ /* 0x000fe4000f8e00ff */
[----:B------:R-:W-:Y:S02]  /*4010*/  IMAD.U32 R12, RZ, RZ, UR4 ;  /* 0x00000004ff0c7e24 */ /* 0x000fe4000f8e00ff */
[----:B------:R-:W-:Y:S01]  /*4020*/  IMAD.U32 R13, RZ, RZ, UR7 ;  /* 0x00000007ff0d7e24 */ /* 0x000fe2000f8e00ff */
[----:B------:R-:W-:Y:S06]  /*4030*/  @P0 BRA `(.L_x_190) ;  /* 0x0000000000240947 */ /* 0x000fec0003800000 */
[----:B------:R-:W-:Y:S02]  /*4040*/  IMAD.MOV.U32 R18, RZ, RZ, 0x500 ;  /* 0x00000500ff127424 */ /* 0x000fe400078e00ff */
[----:B------:R-:W-:-:S05]  /*4050*/  IMAD.MOV.U32 R19, RZ, RZ, 0x0 ;  /* 0x00000000ff137424 */ /* 0x000fca00078e00ff */
[----:B------:R-:W2:Y:S01]  /*4060*/  ATOMG.E.ADD.64.STRONG.GPU PT, R14, desc[UR10][R12.64], R18 ;  /* 0x800000120c0e79a8 */ /* 0x000ea200081ef50a */
[----:B------:R-:W0:Y:S01]  /*4070*/  S2UR UR5, SR_CgaCtaId ;  /* 0x00000000000579c3 */ /* 0x000e220000008800 */
[----:B------:R-:W-:Y:S02]  /*4080*/  UMOV UR4, 0x400 ;  /* 0x0000040000047882 */ /* 0x000fe40000000000 */
[----:B0-----:R-:W-:Y:S01]  /*4090*/  ULEA UR4, UR5, UR4, 0x18 ;  /* 0x0000000405047291 */ /* 0x001fe2000f8ec0ff */
[----:B--2---:R-:W-:-:S05]  /*40a0*/  IADD3 R14, P0, PT, R14, UR6, RZ ;  /* 0x000000060e0e7c10 */ /* 0x004fca000ff1e0ff */
[----:B------:R-:W-:-:S05]  /*40b0*/  IMAD.X R15, RZ, RZ, R15, P0 ;  /* 0x000000ffff0f7224 */ /* 0x000fca00000e060f */
[----:B------:R0:W-:Y:S03]  /*40c0*/  STS.64 [UR4+0x98], R14 ;  /* 0x0000980eff007988 */ /* 0x0001e60008000a04 */
.L_x_190:
[----:B------:R-:W-:Y:S05]  /*40d0*/  BSYNC.RECONVERGENT B1 ;  /* 0x0000000000017941 */ /* 0x000fea0003800200 */
.L_x_189:
[----:B------:R-:W1:Y:S08]  /*40e0*/  S2UR UR5, SR_CgaCtaId ;  /* 0x00000000000579c3 */ /* 0x000e700000008800 */
[----:B------:R-:W-:Y:S06]  /*40f0*/  BAR.SYNC.DEFER_BLOCKING 0x0 ;  /* 0x0000000000007b1d */ /* 0x000fec0000010000 */
[----:B------:R-:W-:-:S02]  /*4100*/  UMOV UR4, 0x400 ;  /* 0x0000040000047882 */ /* 0x000fc40000000000 */
[----:B-1----:R-:W-:-:S06]  /*4110*/  ULEA UR4, UR5, UR4, 0x18 ;  /* 0x0000000405047291 */ /* 0x002fcc000f8ec0ff */
[----:B------:R-:W-:-:S05]  /*4120*/  IMAD.U32 R9, RZ, RZ, UR4 ;  /* 0x00000004ff097e24 */ /* 0x000fca000f8e00ff */
[----:B------:R-:W0:Y:S02]  /*4130*/  LDS.64 R18, [R9+0x98] ;  /* 0x0000980009127984 */ /* 0x000e240000000a00 */
[----:B0-----:R-:W-:-:S04]  /*4140*/  IADD3 R14, P1, PT, R18, 0x500, RZ ;  /* 0x00000500120e7810 */ /* 0x001fc80007f3e0ff */
[----:B------:R-:W-:Y:S01]  /*4150*/  ISETP.GT.U32.AND P0, PT, R14, R25, PT ;  /* 0x000000190e00720c */ /* 0x000fe20003f04070 */
[----:B------:R-:W-:-:S05]  /*4160*/  IMAD.X R15, RZ, RZ, R19, P1 ;  /* 0x000000ffff0f7224 */ /* 0x000fca00008e0613 */
[----:B------:R-:W-:-:S13]  /*4170*/  ISETP.GT.AND.EX P0, PT, R15, R16, PT, P0 ;  /* 0x000000100f00720c */ /* 0x000fda0003f04300 */
[----:B------:R-:W-:Y:S05]  /*4180*/  @P0 BRA `(.L_x_191) ;  /* 0x0000000400b40947 */ /* 0x000fea0003800000 */
[----:B------:R-:W-:Y:S01]  /*4190*/  BSSY.RECONVERGENT B1, `(.L_x_191) ;  /* 0x000006c000017945 */ /* 0x000fe20003800200 */
[----:B------:R-:W-:Y:S01]  /*41a0*/  IMAD.MOV.U32 R20, RZ, RZ, R10 ;  /* 0x000000ffff147224 */ /* 0x000fe200078e000a */
[----:B------:R-:W0:Y:S01]  /*41b0*/  LDCU.64 UR8, c[0x0][0x398] ;  /* 0x00007300ff0877ac */ /* 0x000e220008000a00 */
[----:B------:R-:W-:Y:S02]  /*41c0*/  IMAD.MOV.U32 R21, RZ, RZ, R11 ;  /* 0x000000ffff157224 */ /* 0x000fe400078e000b */
[----:B------:R-:W-:Y:S01]  /*41d0*/  IMAD.MOV.U32 R15, RZ, RZ, R7 ;  /* 0x000000ffff0f7224 */ /* 0x000fe200078e0007 */
[----:B------:R-:W1:Y:S01]  /*41e0*/  LDCU.128 UR12, c[0x0][0x380] ;  /* 0x00007000ff0c77ac */ /* 0x000e620008000c00 */
[----:B------:R-:W-:-:S07]  /*41f0*/  IMAD.MOV.U32 R14, RZ, RZ, R8 ;  /* 0x000000ffff0e7224 */ /* 0x000fce00078e0008 */
.L_x_194:
[----:B------:R-:W-:Y:S01]  /*4200*/  IADD3 R7, P0, PT, R3, R18, RZ ;  /* 0x0000001203077210 */ /* 0x000fe20007f1e0ff */
[----:B-1----:R-:W-:Y:S02]  /*4210*/  IMAD.U32 R2, RZ, RZ, UR12 ;  /* 0x0000000cff027e24 */ /* 0x002fe4000f8e00ff */
[----:B------:R-:W-:Y:S02]  /*4220*/  IMAD.U32 R4, RZ, RZ, UR13 ;  /* 0x0000000dff047e24 */ /* 0x000fe4000f8e00ff */
[----:B------:R-:W-:Y:S01]  /*4230*/  IMAD.X R25, RZ, RZ, R19, P0 ;  /* 0x000000ffff197224 */ /* 0x000fe200000e0613 */
[----:B------:R-:W-:-:S04]  /*4240*/  LEA R10, P0, R7, R2, 0x3 ;  /* 0x00000002070a7211 */ /* 0x000fc800078018ff */
[----:B------:R-:W-:-:S05]  /*4250*/  LEA.HI.X R11, R7, R4, R25, 0x3, P0 ;  /* 0x00000004070b7211 */ /* 0x000fca00000f1c19 */
[----:B------:R-:W2:Y:S04]  /*4260*/  LDG.E.64 R16, desc[UR10][R10.64] ;  /* 0x0000000a0a107981 */ /* 0x000ea8000c1e1b00 */
[----:B------:R-:W3:Y:S01]  /*4270*/  LDG.E.64 R18, desc[UR10][R10.64+0x800] ;  /* 0x0008000a0a127981 */ /* 0x000ee2000c1e1b00 */
[----:B------:R-:W-:Y:S02]  /*4280*/  IMAD.U32 R5, RZ, RZ, UR14 ;  /* 0x0000000eff057e24 */ /* 0x000fe4000f8e00ff */
[----:B------:R-:W-:-:S03]  /*4290*/  IMAD.U32 R6, RZ, RZ, UR15 ;  /* 0x0000000fff067e24 */ /* 0x000fc6000f8e00ff */
[----:B------:R-:W-:-:S04]  /*42a0*/  IADD3 R24, P0, PT, R7, R5, RZ ;  /* 0x0000000507187210 */ /* 0x000fc80007f1e0ff */
[----:B------:R-:W-:Y:S01]  /*42b0*/  IADD3 R27, P3, PT, R24, 0x100, RZ ;  /* 0x00000100181b7810 */ /* 0x000fe20007f7e0ff */
[----:B------:R-:W-:-:S04]  /*42c0*/  IMAD.X R25, R25, 0x1, R6, P0 ;  /* 0x0000000119197824 */ /* 0x000fc800000e0606 */
[----:B------:R-:W-:Y:S01]  /*42d0*/  IMAD.X R26, RZ, RZ, R25, P3 ;  /* 0x000000ffff1a7224 */ /* 0x000fe200018e0619 */
[----:B--2---:R-:W-:-:S14]  /*42e0*/  DSETP.GEU.AND P2, PT, |R20|, |R16|, PT ;  /* 0x400000101400722a */ /* 0x004fdc0003f4e200 */
[----:B------:R-:W-:-:S04]  /*42f0*/  @P2 ISETP.GE.U32.AND P0, PT, R15, R24, PT ;  /* 0x000000180f00220c */ /* 0x000fc80003f06070 */
[----:B------:R-:W-:-:S13]  /*4300*/  @P2 ISETP.GE.AND.EX P0, PT, R14, R25, PT, P0 ;  /* 0x000000190e00220c */ /* 0x000fda0003f06300 */
[----:B------:R-:W-:-:S06]  /*4310*/  @P2 DSETP.LT.OR P0, PT, |R16|, |R20|, !P0 ;  /* 0x400000141000222a */ /* 0x000fcc0004701600 */
[----:B------:R-:W-:Y:S02]  /*4320*/  @P2 FSEL R7, R20, R16, P0 ;  /* 0x0000001014072208 */ /* 0x000fe40000000000 */
[----:B------:R-:W-:Y:S02]  /*4330*/  @P2 FSEL R20, R21, R17, P0 ;  /* 0x0000001115142208 */ /* 0x000fe40000000000 */
[C---:B------:R-:W-:Y:S01]  /*4340*/  IADD3 R21, P5, PT, R24.reuse, 0x300, RZ ;  /* 0x0000030018157810 */ /* 0x040fe20007fbe0ff */
[----:B------:R-:W-:Y:S01]  /*4350*/  @P2 IMAD.MOV.U32 R16, RZ, RZ, R7 ;  /* 0x000000ffff102224 */ /* 0x000fe200078e0007 */
[C---:B------:R-:W-:Y:S01]  /*4360*/  IADD3 R7, P6, PT, R24.reuse, 0x400, RZ ;  /* 0x0000040018077810 */ /* 0x040fe20007fde0ff */
[----:B------:R-:W-:Y:S01]  /*4370*/  @P2 IMAD.MOV.U32 R17, RZ, RZ, R20 ;  /* 0x000000ffff112224 */ /* 0x000fe200078e0014 */
[----:B------:R-:W-:Y:S01]  /*4380*/  IADD3 R20, P4, PT, R24, 0x200, RZ ;  /* 0x0000020018147810 */ /* 0x000fe20007f9e0ff */
[--C-:B------:R-:W-:Y:S01]  /*4390*/  IMAD.X R23, RZ, RZ, R25.reuse, P5 ;  /* 0x000000ffff177224 */ /* 0x100fe200028e0619 */
[----:B------:R-:W-:Y:S01]  /*43a0*/  @P2 SEL R24, R15, R24, P0 ;  /* 0x000000180f182207 */ /* 0x000fe20000000000 */
[----:B------:R-:W-:-:S02]  /*43b0*/  IMAD.X R8, RZ, RZ, R25, P6 ;  /* 0x000000ffff087224 */ /* 0x000fc400030e0619 */
[----:B------:R-:W-:Y:S01]  /*43c0*/  IMAD.X R22, RZ, RZ, R25, P4 ;  /* 0x000000ffff167224 */ /* 0x000fe200020e0619 */
[----:B------:R-:W-:Y:S01]  /*43d0*/  @P2 SEL R25, R14, R25, P0 ;  /* 0x000000190e192207 */ /* 0x000fe20000000000 */
[----:B---3--:R-:W-:Y:S01]  /*43e0*/  DSETP.GEU.AND P1, PT, |R16|, |R18|, PT ;  /* 0x400000121000722a */ /* 0x008fe20003f2e200 */
[----:B------:R-:W2:-:S13]  /*43f0*/  LDG.E.64 R14, desc[UR10][R10.64+0x1000] ;  /* 0x0010000a0a0e7981 */ /* 0x000e9a000c1e1b00 */
[----:B------:R-:W-:-:S04]  /*4400*/  @P1 ISETP.GE.U32.AND P0, PT, R24, R27, PT ;  /* 0x0000001b1800120c */ /* 0x000fc80003f06070 */
[----:B------:R-:W-:-:S13]  /*4410*/  @P1 ISETP.GE.AND.EX P0, PT, R25, R26, PT, P0 ;  /* 0x0000001a1900120c */ /* 0x000fda0003f06300 */
[----:B------:R-:W-:-:S06]  /*4420*/  @P1 DSETP.LT.OR P0, PT, |R18|, |R16|, !P0 ;  /* 0x400000101200122a */ /* 0x000fcc0004701600 */
[----:B------:R-:W-:Y:S02]  /*4430*/  @P1 FSEL R28, R16, R18, P0 ;  /* 0x00000012101c1208 */ /* 0x000fe40000000000 */
[----:B------:R-:W-:Y:S02]  /*4440*/  @P1 FSEL R29, R17, R19, P0 ;  /* 0x00000013111d1208 */ /* 0x000fe40000000000 */
[----:B------:R-:W3:Y:S01]  /*4450*/  LDG.E.64 R16, desc[UR10][R10.64+0x1800] ;  /* 0x0018000a0a107981 */ /* 0x000ee2000c1e1b00 */
[----:B------:R-:W-:Y:S02]  /*4460*/  @P1 IMAD.MOV.U32 R18, RZ, RZ, R28 ;  /* 0x000000ffff121224 */ /* 0x000fe400078e001c */
[----:B------:R-:W-:Y:S01]  /*4470*/  @P1 IMAD.MOV.U32 R19, RZ, RZ, R29 ;  /* 0x000000ffff131224 */ /* 0x000fe200078e001d */
[----:B------:R-:W-:Y:S02]  /*4480*/  @P1 SEL R27, R24, R27, P0 ;  /* 0x0000001b181b1207 */ /* 0x000fe40000000000 */
[----:B------:R-:W-:Y:S01]  /*4490*/  @P1 SEL R26, R25, R26, P0 ;  /* 0x0000001a191a1207 */ /* 0x000fe20000000000 */
[----:B------:R-:W-:Y:S01]  /*44a0*/  BSSY.RECONVERGENT B2, `(.L_x_192) ;  /* 0x000001d000027945 */ /* 0x000fe20003800200 */
[----:B------:R-:W5:Y:S01]  /*44b0*/  LDG.E.64 R10, desc[UR10][R10.64+0x2000] ;  /* 0x0020000a0a0a7981 */ /* 0x000f62000c1e1b00 */
[----:B------:R-:W-:Y:S06]  /*44c0*/  BAR.SYNC.DEFER_BLOCKING 0x0 ;  /* 0x0000000000007b1d */ /* 0x000fec0000010000 */
[----:B--2---:R-:W-:-:S14]  /*44d0*/  DSETP.GEU.AND P2, PT, |R18|, |R14|, PT ;  /* 0x4000000e1200722a */ /* 0x004fdc0003f4e200 */
[----:B------:R-:W-:-:S04]  /*44e0*/  @P2 ISETP.GE.U32.AND P0, PT, R27, R20, PT ;  /* 0x000000141b00220c */ /* 0x000fc80003f06070 */
[----:B------:R-:W-:-:S13]  /*44f0*/  @P2 ISETP.GE.AND.EX P0, PT, R26, R22, PT, P0 ;  /* 0x000000161a00220c */ /* 0x000fda0003f06300 */
[----:B------:R-:W-:-:S06]  /*4500*/  @P2 DSETP.LT.OR P0, PT, |R14|, |R18|, !P0 ;  /* 0x400000120e00222a */ /* 0x000fcc0004701600 */
[----:B------:R-:W-:Y:S02]  /*4510*/  @P2 FSEL R18, R18, R14, P0 ;  /* 0x0000000e12122208 */ /* 0x000fe40000000000 */
[----:B------:R-:W-:-:S03]  /*4520*/  @P2 FSEL R19, R19, R15, P0 ;  /* 0x0000000f13132208 */ /* 0x000fc60000000000 */
[----:B------:R-:W-:Y:S02]  /*4530*/  @P2 IMAD.MOV.U32 R14, RZ, RZ, R18 ;  /* 0x000000ffff0e2224 */ /* 0x000fe400078e0012 */
[----:B------:R-:W-:-:S06]  /*4540*/  @P2 IMAD.MOV.U32 R15, RZ, RZ, R19 ;  /* 0x000000ffff0f2224 */ /* 0x000fcc00078e0013 */
[----:B---3--:R-:W-:Y:S01]  /*4550*/  DSETP.GEU.AND P1, PT, |R14|, |R16|, PT ;  /* 0x400000100e00722a */ /* 0x008fe20003f2e200 */
[----:B------:R-:W-:Y:S02]  /*4560*/  @P2 SEL R20, R27, R20, P0 ;  /* 0x000000141b142207 */ /* 0x000fe40000000000 */
[----:B------:R-:W-:Y:S02]  /*4570*/  @P2 SEL R22, R26, R22, P0 ;  /* 0x000000161a162207 */ /* 0x000fe40000000000 */
[----:B------:R-:W-:-:S09]  /*4580*/  ISETP.NE.AND P2, PT, R3, RZ, PT ;  /* 0x000000ff0300720c */ /* 0x000fd20003f45270 */
[----:B------:R-:W-:-:S04]  /*4590*/  @P1 ISETP.GE.U32.AND P0, PT, R20, R21, PT ;  /* 0x000000151400120c */ /* 0x000fc80003f06070 */
[----:B------:R-:W-:-:S13]  /*45a0*/  @P1 ISETP.GE.AND.EX P0, PT, R22, R23, PT, P0 ;  /* 0x000000171600120c */ /* 0x000fda0003f06300 */
[----:B------:R-:W-:Y:S01]  /*45b0*/  @P1 DSETP.LT.OR P0, PT, |R16|, |R14|, !P0 ;  /* 0x4000000e1000122a */ /* 0x000fe20004701600 */
[----:B------:R-:W-:-:S13]  /*45c0*/  @P2 BRA `(.L_x_193) ;  /* 0x0000000000282947 */ /* 0x000fda0003800000 */
[----:B------:R-:W-:Y:S02]  /*45d0*/  IMAD.MOV.U32 R24, RZ, RZ, 0x500 ;  /* 0x00000500ff187424 */ /* 0x000fe400078e00ff */
[----:B------:R-:W-:-:S06]  /*45e0*/  IMAD.MOV.U32 R25, RZ, RZ, 0x0 ;  /* 0x00000000ff197424 */ /* 0x000fcc00078e00ff */
[----:B------:R-:W2:Y:S01]  /*45f0*/  ATOMG.E.ADD.64.STRONG.GPU PT, R24, desc[UR10][R12.64], R24 ;  /* 0x800000180c1879a8 */ /* 0x000ea200081ef50a */
[----:B------:R-:W1:Y:S01]  /*4600*/  S2UR UR5, SR_CgaCtaId ;  /* 0x00000000000579c3 */ /* 0x000e620000008800 */
[----:B------:R-:W-:Y:S02]  /*4610*/  UMOV UR4, 0x400 ;  /* 0x0000040000047882 */ /* 0x000fe40000000000 */
[----:B-1----:R-:W-:-:S06]  /*4620*/  ULEA UR4, UR5, UR4, 0x18 ;  /* 0x0000000405047291 */ /* 0x002fcc000f8ec0ff */
[----:B------:R-:W-:Y:S01]  /*4630*/  IMAD.U32 R9, RZ, RZ, UR4 ;  /* 0x00000004ff097e24 */ /* 0x000fe2000f8e00ff */
[----:B--2---:R-:W-:-:S05]  /*4640*/  IADD3 R18, P2, PT, R24, UR6, RZ ;  /* 0x0000000618127c10 */ /* 0x004fca000ff5e0ff */
[----:B------:R-:W-:-:S05]  /*4650*/  IMAD.X R19, RZ, RZ, R25, P2 ;  /* 0x000000ffff137224 */ /* 0x000fca00010e0619 */
[----:B------:R1:W-:Y:S03]  /*4660*/  STS.64 [R9+0x98], R18 ;  /* 0x0000981209007388 */ /* 0x0003e60000000a00 */
.L_x_193:
[----:B0-----:R-:W-:Y:S05]  /*4670*/  BSYNC.RECONVERGENT B2 ;  /* 0x0000000000027941 */ /* 0x001fea0003800200 */
.L_x_192:
[----:B------:R-:W-:Y:S01]  /*4680*/  BAR.SYNC.DEFER_BLOCKING 0x0 ;  /* 0x0000000000007b1d */ /* 0x000fe20000010000 */
[----:B------:R-:W-:Y:S01]  /*4690*/  @P1 FSEL R14, R14, R16, P0 ;  /* 0x000000100e0e1208 */ /* 0x000fe20000000000 */
[----:B------:R-:W-:Y:S01]  /*46a0*/  IMAD.U32 R25, RZ, RZ, UR8 ;  /* 0x00000008ff197e24 */ /* 0x000fe2000f8e00ff */
[----:B------:R-:W-:Y:S02]  /*46b0*/  @P1 FSEL R15, R15, R17, P0 ;  /* 0x000000110f0f1208 */ /* 0x000fe40000000000 */
[----:B------:R-:W-:Y:S01]  /*46c0*/  @P1 SEL R21, R20, R21, P0 ;  /* 0x0000001514151207 */ /* 0x000fe20000000000 */
[----:B------:R-:W-:Y:S01]  /*46d0*/  @P1 IMAD.MOV.U32 R16, RZ, RZ, R14 ;  /* 0x000000ffff101224 */ /* 0x000fe200078e000e */
[----:B------:R-:W-:Y:S01]  /*46e0*/  @P1 SEL R23, R22, R23, P0 ;  /* 0x0000001716171207 */ /* 0x000fe20000000000 */
[----:B------:R-:W-:-:S06]  /*46f0*/  @P1 IMAD.MOV.U32 R17, RZ, RZ, R15 ;  /* 0x000000ffff111224 */ /* 0x000fcc00078e000f */
[----:B-----5:R-:W-:Y:S01]  /*4700*/  DSETP.GEU.AND P2, PT, |R16|, |R10|, PT ;  /* 0x4000000a1000722a */ /* 0x020fe20003f4e200 */
[----:B-1----:R-:W0:-:S13]  /*4710*/  LDS.64 R18, [R9+0x98] ;  /* 0x0000980009127984 */ /* 0x002e1a0000000a00 */
[----:B------:R-:W-:-:S04]  /*4720*/  @P2 ISETP.GE.U32.AND P0, PT, R21, R7, PT ;  /* 0x000000071500220c */ /* 0x000fc80003f06070 */
[----:B------:R-:W-:-:S13]  /*4730*/  @P2 ISETP.GE.AND.EX P0, PT, R23, R8, PT, P0 ;  /* 0x000000081700220c */ /* 0x000fda0003f06300 */
[----:B------:R-:W-:-:S06]  /*4740*/  @P2 DSETP.LT.OR P0, PT, |R10|, |R16|, !P0 ;  /* 0x400000100a00222a */ /* 0x000fcc0004701600 */
[----:B------:R-:W-:Y:S02]  /*4750*/  @P2 FSEL R17, R17, R11, P0 ;  /* 0x0000000b11112208 */ /* 0x000fe40000000000 */
[----:B------:R-:W-:Y:S02]  /*4760*/  @P2 SEL R7, R21, R7, P0 ;  /* 0x0000000715072207 */ /* 0x000fe40000000000 */
[----:B------:R-:W-:Y:S01]  /*4770*/  @P2 SEL R8, R23, R8, P0 ;  /* 0x0000000817082207 */ /* 0x000fe20000000000 */
[----:B------:R-:W-:-:S04]  /*4780*/  @P2 IMAD.MOV.U32 R11, RZ, RZ, R17 ;  /* 0x000000ffff0b2224 */ /* 0x000fc800078e0011 */
[----:B------:R-:W-:Y:S01]  /*4790*/  IMAD.MOV.U32 R21, RZ, RZ, R11 ;  /* 0x000000ffff157224 */ /* 0x000fe200078e000b */
[----:B0-----:R-:W-:-:S04]  /*47a0*/  IADD3 R14, P3, PT, R18, 0x500, RZ ;  /* 0x00000500120e7810 */ /* 0x001fc80007f7e0ff */
[----:B------:R-:W-:Y:S01]  /*47b0*/  ISETP.GT.U32.AND P1, PT, R14, R25, PT ;  /* 0x000000190e00720c */ /* 0x000fe20003f24070 */
[----:B------:R-:W-:Y:S01]  /*47c0*/  IMAD.X R15, RZ, RZ, R19, P3 ;  /* 0x000000ffff0f7224 */ /* 0x000fe200018e0613 */
[----:B------:R-:W-:Y:S01]  /*47d0*/  @P2 FSEL R14, R16, R10, P0 ;  /* 0x0000000a100e2208 */ /* 0x000fe20000000000 */
[----:B------:R-:W-:-:S04]  /*47e0*/  IMAD.U32 R16, RZ, RZ, UR9 ;  /* 0x00000009ff107e24 */ /* 0x000fc8000f8e00ff */
[----:B------:R-:W-:Y:S01]  /*47f0*/  @P2 IMAD.MOV.U32 R10, RZ, RZ, R14 ;  /* 0x000000ffff0a2224 */ /* 0x000fe200078e000e */
[----:B------:R-:W-:Y:S01]  /*4800*/  ISETP.GT.AND.EX P0, PT, R15, R16, PT, P1 ;  /* 0x000000100f00720c */ /* 0x000fe20003f04310 */
[----:B------:R-:W-:Y:S01]  /*4810*/  IMAD.MOV.U32 R14, RZ, RZ, R8 ;  /* 0x000000ffff0e7224 */ /* 0x000fe200078e0008 */
[----:B------:R-:W-:Y:S01]  /*4820*/  MOV R15, R7 ;  /* 0x00000007000f7202 */ /* 0x000fe20000000f00 */
[----:B------:R-:W-:-:S10]  /*4830*/  IMAD.MOV.U32 R20, RZ, RZ, R10 ;  /* 0x000000ffff147224 */ /* 0x000fd400078e000a */
[----:B------:R-:W-:Y:S05]  /*4840*/  @!P0 BRA `(.L_x_194) ;  /* 0xfffffff8006c8947 */ /* 0x000fea000383ffff */
[----:B------:R-:W-:Y:S05]  /*4850*/  BSYNC.RECONVERGENT B1 ;  /* 0x0000000000017941 */ /* 0x000fea0003800200 */
.L_x_191:
[----:B------:R-:W-:Y:S01]  /*4860*/  ISETP.GE.U32.AND P0, PT, R18, R25, PT ;  /* 0x000000191200720c */ /* 0x000fe20003f06070 */
[----:B------:R-:W-:Y:S03]  /*4870*/  BSSY.RECONVERGENT B1, `(.L_x_188) ;  /* 0x00000b1000017945 */ /* 0x000fe60003800200 */
[----:B------:R-:W-:-:S13]  /*4880*/  ISETP.GE.AND.EX P0, PT, R19, R16, PT, P0 ;  /* 0x000000101300720c */ /* 0x000fda0003f06300 */
[----:B------:R-:W-:Y:S05]  /*4890*/  @P0 BRA `(.L_x_195) ;  /* 0x0000000800b80947 */ /* 0x000fea0003800000 */
[----:B------:R-:W-:-:S05]  /*48a0*/  IMAD.IADD R20, R25, 0x1, -R18 ;  /* 0x0000000119147824 */ /* 0x000fca00078e0a12 */
[----:B------:R-:W-:-:S13]  /*48b0*/  ISETP.GE.AND P0, PT, R3, R20, PT ;  /* 0x000000140300720c */ /* 0x000fda0003f06270 */
[----:B------:R-:W-:Y:S05]  /*48c0*/  @P0 BRA `(.L_x_195) ;  /* 0x0000000800ac0947 */ /* 0x000fea0003800000 */
[----:B------:R-:W-:Y:S01]  /*48d0*/  LOP3.LUT R9, RZ, R3, RZ, 0x33, !PT ;  /* 0x00000003ff097212 */ /* 0x000fe200078e33ff */
[----:B------:R-:W-:Y:S03]  /*48e0*/  BSSY.RECONVERGENT B2, `(.L_x_196) ;  /* 0x0000035000027945 */ /* 0x000fe60003800200 */
[----:B------:R-:W-:-:S04]  /*48f0*/  IADD3 R25, PT, PT, -R18, R25, R9 ;  /* 0x0000001912197210 */ /* 0x000fc80007ffe109 */
[----:B------:R-:W-:-:S04]  /*4900*/  LOP3.LUT R9, R25, 0x300, RZ, 0xc0, !PT ;  /* 0x0000030019097812 */ /* 0x000fc800078ec0ff */
[----:B------:R-:W-:Y:S01]  /*4910*/  ISETP.NE.AND P0, PT, R9, 0x300, PT ;  /* 0x000003000900780c */ /* 0x000fe20003f05270 */
[----:B------:R-:W-:-:S12]  /*4920*/  IMAD.MOV.U32 R9, RZ, RZ, R3 ;  /* 0x000000ffff097224 */ /* 0x000fd800078e0003 */
[----:B------:R-:W-:Y:S05]  /*4930*/  @!P0 BRA `(.L_x_197) ;  /* 0x0000000000bc8947 */ /* 0x000fea0003800000 */
[----:B------:R-:W-:Y:S02]  /*4940*/  IADD3 R15, P0, PT, R3, R18, RZ ;  /* 0x00000012030f7210 */ /* 0x000fe40007f1e0ff */
[----:B------:R-:W-:Y:S02]  /*4950*/  LEA.HI R9, R25, 0x1, RZ, 0x18 ;  /* 0x0000000119097811 */ /* 0x000fe400078fc0ff */
[C---:B------:R-:W-:Y:S01]  /*4960*/  LEA R2, P1, R15.reuse, R2, 0x3 ;  /* 0x000000020f027211 */ /* 0x040fe200078218ff */
[----:B------:R-:W-:Y:S01]  /*4970*/  IMAD.X R13, RZ, RZ, R19, P0 ;  /* 0x000000ffff0d7224 */ /* 0x000fe200000e0613 */
[----:B------:R-:W-:Y:S02]  /*4980*/  IADD3 R14, P0, PT, R15, R5, RZ ;  /* 0x000000050f0e7210 */ /* 0x000fe40007f1e0ff */
[----:B------:R-:W-:Y:S01]  /*4990*/  LOP3.LUT R5, R9, 0x3, RZ, 0xc0, !PT ;  /* 0x0000000309057812 */ /* 0x000fe200078ec0ff */
[----:B------:R-:W-:Y:S01]  /*49a0*/  IMAD.MOV.U32 R9, RZ, RZ, R3 ;  /* 0x000000ffff097224 */ /* 0x000fe200078e0003 */
[----:B------:R-:W-:Y:S01]  /*49b0*/  LEA.HI.X R15, R15, R4, R13, 0x3, P1 ;  /* 0x000000040f0f7211 */ /* 0x000fe200008f1c0d */
[----:B------:R-:W-:-:S02]  /*49c0*/  IMAD.X R16, R13, 0x1, R6, P0 ;  /* 0x000000010d107824 */ /* 0x000fc400000e0606 */
[----:B------:R-:W-:-:S07]  /*49d0*/  IMAD.MOV R6, RZ, RZ, -R5 ;  /* 0x000000ffff067224 */ /* 0x000fce00078e0a05 */
.L_x_200:
        /* <DEDUP_REMOVED lines=9> */
[----:B------:R-:W-:Y:S02]  /*4a70*/  IMAD.MOV.U32 R4, RZ, RZ, R10 ;  /* 0x000000ffff047224 */ /* 0x000fe400078e000a */
        /* <DEDUP_REMOVED lines=21> */
.L_x_199:
[----:B------:R-:W-:Y:S05]  /*4bd0*/  BSYNC.RECONVERGENT B3 ;  /* 0x0000000000037941 */ /* 0x000fea0003800200 */
.L_x_198:
[----:B------:R-:W-:Y:S01]  /*4be0*/  IADD3 R14, P0, PT, R14, 0x100, RZ ;  /* 0x000001000e0e7810 */ /* 0x000fe20007f1e0ff */
[----:B------:R-:W-:Y:S02]  /*4bf0*/  VIADD R9, R9, 0x100 ;  /* 0x0000010009097836 */ /* 0x000fe40000000000 */
[----:B------:R-:W-:Y:S02]  /*4c00*/  IMAD.X R15, RZ, RZ, R15, P3 ;  /* 0x000000ffff0f7224 */ /* 0x000fe400018e060f */
[----:B------:R-:W-:Y:S01]  /*4c10*/  IMAD.X R16, RZ, RZ, R16, P0 ;  /* 0x000000ffff107224 */ /* 0x000fe200000e0610 */
[----:B------:R-:W-:Y:S07]  /*4c20*/  @P2 BRA `(.L_x_200) ;  /* 0xfffffffc006c2947 */ /* 0x000fee000383ffff */
.L_x_197:
[----:B------:R-:W-:Y:S05]  /*4c30*/  BSYNC.RECONVERGENT B2 ;  /* 0x0000000000027941 */ /* 0x000fea0003800200 */
.L_x_196:
[----:B------:R-:W-:-:S13]  /*4c40*/  ISETP.GE.U32.AND P0, PT, R25, 0x300, PT ;  /* 0x000003001900780c */ /* 0x000fda0003f06070 */
[----:B------:R-:W-:Y:S05]  /*4c50*/  @!P0 BRA `(.L_x_195) ;  /* 0x0000000400c88947 */ /* 0x000fea0003800000 */
[----:B------:R-:W0:Y:S01]  /*4c60*/  LDC.64 R16, c[0x0][0x380] ;  /* 0x0000e000ff107b82 */ /* 0x000e220000000a00 */
[----:B------:R-:W-:-:S07]  /*4c70*/  VIADD R21, R9, 0x200 ;  /* 0x0000020009157836 */ /* 0x000fce0000000000 */
[----:B------:R-:W1:Y:S02]  /*4c80*/  LDC.64 R14, c[0x0][0x388] ;  /* 0x0000e200ff0e7b82 */ /* 0x000e640000000a00 */
.L_x_209:
[----:B------:R-:W-:-:S05]  /*4c90*/  VIADD R5, R21, 0xfffffe00 ;  /* 0xfffffe0015057836 */ /* 0x000fca0000000000 */
[----:B------:R-:W-:-:S05]  /*4ca0*/  IADD3 R5, P0, PT, R5, R18, RZ ;  /* 0x0000001205057210 */ /* 0x000fca0007f1e0ff */
[----:B------:R-:W-:Y:S01]  /*4cb0*/  IMAD.X R2, RZ, RZ, R19, P0 ;  /* 0x000000ffff027224 */ /* 0x000fe200000e0613 */
[----:B0-----:R-:W-:-:S04]  /*4cc0*/  LEA R22, P0, R5, R16, 0x3 ;  /* 0x0000001005167211 */ /* 0x001fc800078018ff */
[----:B------:R-:W-:-:S05]  /*4cd0*/  LEA.HI.X R23, R5, R17, R2, 0x3, P0 ;  /* 0x0000001105177211 */ /* 0x000fca00000f1c02 */
[----:B------:R-:W2:Y:S04]  /*4ce0*/  LDG.E.64 R24, desc[UR10][R22.64] ;  /* 0x0000000a16187981 */ /* 0x000ea8000c1e1b00 */
[----:B------:R0:W5:Y:S01]  /*4cf0*/  LDG.E.64 R12, desc[UR10][R22.64+0x800] ;  /* 0x0008000a160c7981 */ /* 0x000162000c1e1b00 */
        /* <DEDUP_REMOVED lines=23> */
.L_x_202:
[----:B------:R-:W-:Y:S05]  /*4e70*/  BSYNC.RECONVERGENT B2 ;  /* 0x0000000000027941 */ /* 0x000fea0003800200 */
.L_x_201:
[----:B------:R0:W5:Y:S04]  /*4e80*/  LDG.E.64 R6, desc[UR10][R22.64+0x1000] ;  /* 0x0010000a16067981 */ /* 0x000168000c1e1b00 */
[----:B------:R0:W5:Y:S02]  /*4e90*/  LDG.E.64 R24, desc[UR10][R22.64+0x1800] ;  /* 0x0018000a16187981 */ /* 0x000164000c1e1b00 */
[----:B-----5:R-:W-:Y:S01]  /*4ea0*/  DSETP.GEU.AND P0, PT, |R4|, |R12|, PT ;  /* 0x4000000c0400722a */ /* 0x020fe20003f0e200 */
[----:B------:R-:W-:Y:S01]  /*4eb0*/  VIADD R11, R21, 0xffffff00 ;  /* 0xffffff00150b7836 */ /* 0x000fe20000000000 */
[----:B------:R-:W-:Y:S01]  /*4ec0*/  BSSY.RECONVERGENT B2, `(.L_x_203) ;  /* 0x0000016000027945 */ /* 0x000fe20003800200 */
[----:B------:R-:W-:-:S03]  /*4ed0*/  IMAD.MOV.U32 R10, RZ, RZ, R12 ;  /* 0x000000ffff0a7224 */ /* 0x000fc600078e000c */
[----:B------:R-:W-:Y:S01]  /*4ee0*/  IADD3 R28, P1, P2, R18, R14, R11 ;  /* 0x0000000e121c7210 */ /* 0x000fe20007a3e00b */
[----:B------:R-:W-:-:S03]  /*4ef0*/  IMAD.MOV.U32 R11, RZ, RZ, R13 ;  /* 0x000000ffff0b7224 */ /* 0x000fc600078e000d */
[----:B------:R-:W-:Y:S01]  /*4f00*/  IADD3.X R27, PT, PT, R19, R15, RZ, P1, P2 ;  /* 0x0000000f131b7210 */ /* 0x000fe20000fe44ff */
[----:B------:R-:W-:-:S04]  /*4f10*/  IMAD.MOV.U32 R8, RZ, RZ, R28 ;  /* 0x000000ffff087224 */ /* 0x000fc800078e001c */
        /* <DEDUP_REMOVED lines=16> */
.L_x_204:
[----:B------:R-:W-:Y:S05]  /*5020*/  BSYNC.RECONVERGENT B2 ;  /* 0x0000000000027941 */ /* 0x000fea0003800200 */
.L_x_203:
[----:B------:R-:W-:Y:S01]  /*5030*/  DSETP.GEU.AND P0, PT, |R10|, |R6|, PT ;  /* 0x400000060a00722a */ /* 0x000fe20003f0e200 */
[----:B------:R-:W-:Y:S01]  /*5040*/  IADD3 R23, P1, P2, R18, R14, R21 ;  /* 0x0000000e12177210 */ /* 0x000fe20007a3e015 */
[----:B------:R-:W-:Y:S01]  /*5050*/  BSSY.RECONVERGENT B2, `(.L_x_205) ;  /* 0x0000016000027945 */ /* 0x000fe20003800200 */
[----:B------:R-:W-:Y:S02]  /*5060*/  VIADD R13, R21, 0x100 ;  /* 0x00000100150d7836 */ /* 0x000fe40000000000 */
[----:B------:R-:W-:Y:S01]  /*5070*/  IADD3.X R27, PT, PT, R19, R15, RZ, P1, P2 ;  /* 0x0000000f131b7210 */ /* 0x000fe20000fe44ff */
[----:B------:R-:W-:Y:S02]  /*5080*/  IMAD.MOV.U32 R2, RZ, RZ, R23 ;  /* 0x000000ffff027224 */ /* 0x000fe400078e0017 */
        /* <DEDUP_REMOVED lines=18> */
.L_x_206:
[----:B------:R-:W-:Y:S05]  /*51b0*/  BSYNC.RECONVERGENT B2 ;  /* 0x0000000000027941 */ /* 0x000fea0003800200 */
.L_x_205:
[----:B------:R-:W-:Y:S01]  /*51c0*/  DSETP.GEU.AND P0, PT, |R4|, |R24|, PT ;  /* 0x400000180400722a */ /* 0x000fe20003f0e200 */
[----:B------:R-:W-:Y:S01]  /*51d0*/  IADD3 R13, P1, P2, R18, R14, R13 ;  /* 0x0000000e120d7210 */ /* 0x000fe20007a3e00d */
[----:B------:R-:W-:Y:S01]  /*51e0*/  BSSY.RECONVERGENT B2, `(.L_x_207) ;  /* 0x0000015000027945 */ /* 0x000fe20003800200 */
[----:B------:R-:W-:Y:S02]  /*51f0*/  IMAD.MOV.U32 R10, RZ, RZ, R24 ;  /* 0x000000ffff0a7224 */ /* 0x000fe400078e0018 */
[----:B------:R-:W-:Y:S01]  /*5200*/  IADD3.X R6, PT, PT, R19, R15, RZ, P1, P2 ;  /* 0x0000000f13067210 */ /* 0x000fe20000fe44ff */
[----:B------:R-:W-:Y:S02]  /*5210*/  IMAD.MOV.U32 R7, RZ, RZ, R13 ;  /* 0x000000ffff077224 */ /* 0x000fe400078e000d */
[----:B------:R-:W-:Y:S02]  /*5220*/  IMAD.MOV.U32 R11, RZ, RZ, R25 ;  /* 0x000000ffff0b7224 */ /* 0x000fe400078e0019 */
[----:B------:R-:W-:-:S04]  /*5230*/  IMAD.MOV.U32 R8, RZ, RZ, R6 ;  /* 0x000000ffff087224 */ /* 0x000fc800078e0006 */
[----:B------:R-:W-:Y:S05]  /*5240*/  @!P0 BRA `(.L_x_208) ;  /* 0x0000000000388947 */ /* 0x000fea0003800000 */
[----:B------:R-:W-:Y:S01]  /*5250*/  DSETP.GEU.AND P0, PT, |R24|, |R4|, PT ;  /* 0x400000041800722a */ /* 0x000fe20003f0e200 */
[----:B------:R-:W-:Y:S01]  /*5260*/  MOV R7, R2 ;  /* 0x0000000200077202 */ /* 0x000fe20000000f00 */
[----:B------:R-:W-:Y:S02]  /*5270*/  IMAD.MOV.U32 R8, RZ, RZ, R9 ;  /* 0x000000ffff087224 */ /* 0x000fe400078e0009 */
[----:B------:R-:W-:Y:S02]  /*5280*/  IMAD.MOV.U32 R10, RZ, RZ, R4 ;  /* 0x000000ffff0a7224 */ /* 0x000fe400078e0004 */
[----:B------:R-:W-:-:S08]  /*5290*/  IMAD.MOV.U32 R11, RZ, RZ, R5 ;  /* 0x000000ffff0b7224 */ /* 0x000fd000078e0005 */
        /* <DEDUP_REMOVED lines=9> */
.L_x_208:
[----:B------:R-:W-:Y:S05]  /*5330*/  BSYNC.RECONVERGENT B2 ;  /* 0x0000000000027941 */ /* 0x000fea0003800200 */
.L_x_207:
[C---:B------:R-:W-:Y:S02]  /*5340*/  VIADD R5, R21.reuse, 0x200 ;  /* 0x0000020015057836 */ /* 0x040fe40000000000 */
[----:B------:R-:W-:-:S03]  /*5350*/  VIADD R21, R21, 0x400 ;  /* 0x0000040015157836 */ /* 0x000fc60000000000 */
[----:B------:R-:W-:-:S13]  /*5360*/  ISETP.GE.AND P0, PT, R5, R20, PT ;  /* 0x000000140500720c */ /* 0x000fda0003f06270 */
[----:B------:R-:W-:Y:S05]  /*5370*/  @!P0 BRA `(.L_x_209) ;  /* 0xfffffff800448947 */ /* 0x000fea000383ffff */
.L_x_195:
[----:B------:R-:W-:Y:S05]  /*5380*/  BSYNC.RECONVERGENT B1 ;  /* 0x0000000000017941 */ /* 0x000fea0003800200 */
.L_x_188:
        /* <DEDUP_REMOVED lines=32> */
.L_x_211:
[----:B------:R-:W-:Y:S05]  /*5590*/  BSYNC.RECONVERGENT B1 ;  /* 0x0000000000017941 */ /* 0x000fea0003800200 */
.L_x_210:
        /* <DEDUP_REMOVED lines=31> */
.L_x_213:
[----:B------:R-:W-:Y:S05]  /*5790*/  BSYNC.RECONVERGENT B1 ;  /* 0x0000000000017941 */ /* 0x000fea0003800200 */
.L_x_212:
        /* <DEDUP_REMOVED lines=31> */
.L_x_215:
[----:B------:R-:W-:Y:S05]  /*5990*/  BSYNC.RECONVERGENT B1 ;  /* 0x0000000000017941 */ /* 0x000fea0003800200 */
.L_x_214:
[----:B------:R-:W-:Y:S01]  /*59a0*/  ISETP.GT.AND P0, PT, R2, 0x17, PT ;  /* 0x000000170200780c */ /* 0x000fe20003f04270 */
[----:B-1----:R1:W1:Y:S01]  /*59b0*/  SHFL.DOWN PT, R6, R4, 0x8, 0x1f ;  /* 0x09001f0004067f89 */ /* 0x00226200000e0000 */
[----:B------:R-:W-:Y:S01]  /*59c0*/  BSSY.RECONVERGENT B1, `(.L_x_216) ;  /* 0x000001d000017945 */ /* 0x000fe20003800200 */
[----:B--2---:R-:W-:Y:S02]  /*59d0*/  IMAD.MOV.U32 R12, RZ, RZ, R10 ;  /* 0x000000ffff0c7224 */ /* 0x004fe400078e000a */
[----:B------:R2:W1:Y:S01]  /*59e0*/  SHFL.DOWN PT, R7, R5, 0x8, 0x1f ;  /* 0x09001f0005077f89 */ /* 0x00046200000e0000 */
[----:B------:R-:W-:Y:S02]  /*59f0*/  IMAD.MOV.U32 R13, RZ, RZ, R11 ;  /* 0x000000ffff0d7224 */ /* 0x000fe400078e000b */
[----:B------:R-:W-:Y:S01]  /*5a00*/  IMAD.MOV.U32 R8, RZ, RZ, R4 ;  /* 0x000000ffff087224 */ /* 0x000fe200078e0004 */
[----:B0-----:R2:W0:Y:S01]  /*5a10*/  SHFL.DOWN PT, R15, R10, 0x8, 0x1f ;  /* 0x09001f000a0f7f89 */ /* 0x00142200000e0000 */
[----:B----4-:R-:W-:-:S03]  /*5a20*/  IMAD.MOV.U32 R9, RZ, RZ, R5 ;  /* 0x000000ffff097224 */ /* 0x010fc600078e0005 */
[----:B---3--:R2:W3:Y:S01]  /*5a30*/  SHFL.DOWN PT, R14, R11, 0x8, 0x1f ;  /* 0x09001f000b0e7f89 */ /* 0x0084e200000e0000 */
[----:B------:R-:W-:Y:S05]  /*5a40*/  @P0 BRA `(.L_x_217) ;  /* 0x0000000000500947 */ /* 0x000fea0003800000 */
[----:B-1----:R-:W-:Y:S01]  /*5a50*/  DSETP.GEU.AND P0, PT, |R4|, |R6|, PT ;  /* 0x400000060400722a */ /* 0x002fe20003f0e200 */
        /* <DEDUP_REMOVED lines=19> */
.L_x_217:
[----:B------:R-:W-:Y:S05]  /*5b90*/  BSYNC.RECONVERGENT B1 ;  /* 0x0000000000017941 */ /* 0x000fea0003800200 */
.L_x_216:
[----:B------:R-:W-:Y:S01]  /*5ba0*/  ISETP.GT.AND P0, PT, R2, 0xf, PT ;  /* 0x0000000f0200780c */ /* 0x000fe20003f04270 */
[----:B--2---:R2:W4:Y:S01]  /*5bb0*/  SHFL.DOWN PT, R10, R8, 0x10, 0x1f ;  /* 0x0a001f00080a7f89 */ /* 0x00452200000e0000 */
[----:B------:R-:W-:Y:S01]  /*5bc0*/  BSSY.RECONVERGENT B1, `(.L_x_218) ;  /* 0x000001d000017945 */ /* 0x000fe20003800200 */
[----:B-1----:R-:W-:Y:S02]  /*5bd0*/  IMAD.MOV.U32 R4, RZ, RZ, R12 ;  /* 0x000000ffff047224 */ /* 0x002fe400078e000c */
[----:B------:R2:W1:Y:S01]  /*5be0*/  SHFL.DOWN PT, R11, R9, 0x10, 0x1f ;  /* 0x0a001f00090b7f89 */ /* 0x00046200000e0000 */
[----:B------:R-:W-:Y:S02]  /*5bf0*/  IMAD.MOV.U32 R5, RZ, RZ, R13 ;  /* 0x000000ffff057224 */ /* 0x000fe400078e000d */
[----:B------:R-:W-:Y:S01]  /*5c00*/  IMAD.MOV.U32 R6, RZ, RZ, R8 ;  /* 0x000000ffff067224 */ /* 0x000fe200078e0008 */
[----:B0-----:R2:W0:Y:S01]  /*5c10*/  SHFL.DOWN PT, R15, R12, 0x10, 0x1f ;  /* 0x0a001f000c0f7f89 */ /* 0x00142200000e0000 */
[----:B------:R-:W-:-:S03]  /*5c20*/  IMAD.MOV.U32 R7, RZ, RZ, R9 ;  /* 0x000000ffff077224 */ /* 0x000fc600078e0009 */
[----:B---3--:R2:W3:Y:S01]  /*5c30*/  SHFL.DOWN PT, R14, R13, 0x10, 0x1f ;  /* 0x0a001f000d0e7f89 */ /* 0x0084e200000e0000 */
        /* <DEDUP_REMOVED lines=21> */
.L_x_219:
[----:B------:R-:W-:Y:S05]  /*5d90*/  BSYNC.RECONVERGENT B1 ;  /* 0x0000000000017941 */ /* 0x000fea0003800200 */
.L_x_218:
[----:B------:R-:W-:Y:S01]  /*5da0*/  ISETP.NE.AND P0, PT, R2, RZ, PT ;  /* 0x000000ff0200720c */ /* 0x000fe20003f05270 */
[----:B------:R-:W-:-:S12]  /*5db0*/  BSSY.RECONVERGENT B1, `(.L_x_220) ;  /* 0x000000a000017945 */ /* 0x000fd80003800200 */
[----:B------:R-:W-:Y:S05]  /*5dc0*/  @P0 BRA `(.L_x_221) ;  /* 0x0000000000200947 */ /* 0x000fea0003800000 */
[----:B--2---:R-:W2:Y:S01]  /*5dd0*/  S2R R9, SR_CgaCtaId ;  /* 0x0000000000097919 */ /* 0x004ea20000008800 */
[----:B------:R-:W-:Y:S02]  /*5de0*/  MOV R8, 0x400 ;  /* 0x0000040000087802 */ /* 0x000fe40000000f00 */
[----:B------:R-:W-:-:S04]  /*5df0*/  SHF.R.U32.HI R2, RZ, 0x1, R3 ;  /* 0x00000001ff027819 */ /* 0x000fc80000011603 */
[----:B------:R-:W-:Y:S02]  /*5e00*/  LOP3.LUT R2, R2, 0x1f0, RZ, 0xc0, !PT ;  /* 0x000001f002027812 */ /* 0x000fe400078ec0ff */
[----:B--2---:R-:W-:-:S05]  /*5e10*/  LEA R9, R9, R8, 0x18 ;  /* 0x0000000809097211 */ /* 0x004fca00078ec0ff */
[----:B------:R-:W-:-:S05]  /*5e20*/  IMAD.IADD R9, R2, 0x1, R9 ;  /* 0x0000000102097824 */ /* 0x000fca00078e0209 */
[----:B------:R2:W-:Y:S04]  /*5e30*/  STS.64 [R9+0x10], R4 ;  /* 0x0000100409007388 */ /* 0x0005e80000000a00 */
[----:B------:R2:W-:Y:S02]  /*5e40*/  STS.64 [R9+0x8], R6 ;  /* 0x0000080609007388 */ /* 0x0005e40000000a00 */
.L_x_221:
[----:B------:R-:W-:Y:S05]  /*5e50*/  BSYNC.RECONVERGENT B1 ;  /* 0x0000000000017941 */ /* 0x000fea0003800200 */
.L_x_220:
[----:B------:R-:W-:Y:S01]  /*5e60*/  BAR.SYNC.DEFER_BLOCKING 0x0 ;  /* 0x0000000000007b1d */ /* 0x000fe20000010000 */
[----:B------:R-:W-:-:S13]  /*5e70*/  ISETP.NE.AND P1, PT, R3, RZ, PT ;  /* 0x000000ff0300720c */ /* 0x000fda0003f25270 */
[----:B------:R-:W-:Y:S05]  /*5e80*/  @P1 BRA `(.L_x_149) ;  /* 0x00000008008c1947 */ /* 0x000fea0003800000 */
[----:B------:R-:W5:Y:S01]  /*5e90*/  S2R R3, SR_CgaCtaId ;  /* 0x0000000000037919 */ /* 0x000f620000008800 */
[----:B------:R-:W-:Y:S01]  /*5ea0*/  MOV R20, 0x400 ;  /* 0x0000040000147802 */ /* 0x000fe20000000f00 */
[----:B------:R-:W-:Y:S03]  /*5eb0*/  BSSY.RECONVERGENT B1, `(.L_x_222) ;  /* 0x000001a000017945 */ /* 0x000fe60003800200 */
[----:B-----5:R-:W-:-:S05]  /*5ec0*/  LEA R20, R3, R20, 0x18 ;  /* 0x0000001403147211 */ /* 0x020fca00078ec0ff */
[----:B------:R-:W5:Y:S04]  /*5ed0*/  LDS.64 R16, [R20+0x18] ;  /* 0x0000180014107984 */ /* 0x000f680000000a00 */
[----:B-12-4-:R-:W1:Y:S04]  /*5ee0*/  LDS.128 R8, [R20+0x20] ;  /* 0x0000200014087984 */ /* 0x016e680000000c00 */
[----:B------:R2:W4:Y:S04]  /*5ef0*/  LDS.64 R2, [R20+0x80] ;  /* 0x0000800014027984 */ /* 0x0005280000000a00 */
[----:B0--3--:R2:W0:Y:S01]  /*5f00*/  LDS.128 R12, [R20+0x30] ;  /* 0x00003000140c7984 */ /* 0x0094220000000c00 */
[----:B-----5:R-:W-:Y:S01]  /*5f10*/  DSETP.GEU.AND P0, PT, |R6|, |R16|, PT ;  /* 0x400000100600722a */ /* 0x020fe20003f0e200 */
[----:B------:R-:W-:-:S02]  /*5f20*/  IMAD.MOV.U32 R22, RZ, RZ, R16 ;  /* 0x000000ffff167224 */ /* 0x000fc400078e0010 */
[----:B------:R-:W-:Y:S02]  /*5f30*/  IMAD.MOV.U32 R23, RZ, RZ, R17 ;  /* 0x000000ffff177224 */ /* 0x000fe400078e0011 */
[----:B-1----:R-:W-:Y:S02]  /*5f40*/  IMAD.MOV.U32 R25, RZ, RZ, R8 ;  /* 0x000000ffff197224 */ /* 0x002fe400078e0008 */
[----:B------:R-:W-:-:S07]  /*5f50*/  IMAD.MOV.U32 R21, RZ, RZ, R9 ;  /* 0x000000ffff157224 */ /* 0x000fce00078e0009 */
[----:B0-2-4-:R-:W-:Y:S05]  /*5f60*/  @!P0 BRA `(.L_x_223) ;  /* 0x0000000000388947 */ /* 0x015fea0003800000 */
        /* <DEDUP_REMOVED lines=14> */
.L_x_223:
[----:B------:R-:W-:Y:S05]  /*6050*/  BSYNC.RECONVERGENT B1 ;  /* 0x0000000000017941 */ /* 0x000fea0003800200 */
.L_x_222:
        /* <DEDUP_REMOVED lines=23> */
.L_x_225:
[----:B------:R-:W-:Y:S05]  /*61d0*/  BSYNC.RECONVERGENT B1 ;  /* 0x0000000000017941 */ /* 0x000fea0003800200 */
.L_x_224:
        /* <DEDUP_REMOVED lines=21> */
.L_x_227:
[----:B------:R-:W-:Y:S05]  /*6330*/  BSYNC.RECONVERGENT B1 ;  /* 0x0000000000017941 */ /* 0x000fea0003800200 */
.L_x_226:
        /* <DEDUP_REMOVED lines=23> */
.L_x_229:
[----:B------:R-:W-:Y:S05]  /*64b0*/  BSYNC.RECONVERGENT B1 ;  /* 0x0000000000017941 */ /* 0x000fea0003800200 */
.L_x_228:
        /* <DEDUP_REMOVED lines=21> */
.L_x_231:
[----:B------:R-:W-:Y:S05]  /*6610*/  BSYNC.RECONVERGENT B1 ;  /* 0x0000000000017941 */ /* 0x000fea0003800200 */
.L_x_230:
        /* <DEDUP_REMOVED lines=21> */
.L_x_233:
[----:B------:R-:W-:Y:S05]  /*6770*/  BSYNC.RECONVERGENT B1 ;  /* 0x0000000000017941 */ /* 0x000fea0003800200 */
.L_x_232:
        /* <DEDUP_REMOVED lines=20> */
.L_x_149:
[----:B------:R-:W-:Y:S05]  /*68c0*/  BSYNC.RECONVERGENT B0 ;  /* 0x0000000000007941 */ /* 0x000fea0003800200 */
.L_x_116:
[----:B------:R-:W-:Y:S05]  /*68d0*/  @P1 EXIT ;  /* 0x000000000000194d */ /* 0x000fea0003800000 */
[----:B01--4-:R-:W0:Y:S02]  /*68e0*/  LDC.64 R2, c[0x0][0x390] ;  /* 0x0000e400ff027b82 */ /* 0x013e240000000a00 */
[----:B0-----:R-:W-:-:S05]  /*68f0*/  IMAD.WIDE.U32 R2, R0, 0x10, R2 ;  /* 0x0000001000027825 */ /* 0x001fca00078e0002 */
[----:B------:R-:W-:Y:S04]  /*6900*/  STG.E.64 desc[UR10][R2.64], R6 ;  /* 0x0000000602007986 */ /* 0x000fe8000c101b0a */
[----:B------:R-:W-:Y:S01]  /*6910*/  STG.E.64 desc[UR10][R2.64+0x8], R4 ;  /* 0x0000080402007986 */ /* 0x000fe2000c101b0a */
[----:B------:R-:W-:Y:S05]  /*6920*/  EXIT ;  /* 0x000000000000794d */ /* 0x000fea0003800000 */
.L_x_234:
        /* <DEDUP_REMOVED lines=13> */
.L_x_722:


//--------------------- .text._ZN6thrust24THRUST_300001_SM_1000_NS8cuda_cub4core6detail13_kernel_agentINS1_8__reduce11ReduceAgentINS0_12zip_iteratorIN4cuda3std3__45tupleIJNS0_10device_ptrIdEENS0_17counting_iteratorIlNS0_11use_defaultESF_SF_EEEEEEEPNSB_IJdlEEESJ_lNS1_9__extrema9arg_max_fIdl7CompareEEEEJSI_SK_lSO_EEEvDpT0_ --------------------------
	.section	.text._ZN6thrust24THRUST_300001_SM_1000_NS8cuda_cub4core6detail13_kernel_agentINS1_8__reduce11ReduceAgentINS0_12zip_iteratorIN4cuda3std3__45tupleIJNS0_10device_ptrIdEENS0_17counting_iteratorIlNS0_11use_defaultESF_SF_EEEEEEEPNSB_IJdlEEESJ_lNS1_9__extrema9arg_max_fIdl7CompareEEEEJSI_SK_lSO_EEEvDpT0_,"ax",@progbits
	.align	128
        .global         _ZN6thrust24THRUST_300001_SM_1000_NS8cuda_cub4core6detail13_kernel_agentINS1_8__reduce11ReduceAgentINS0_12zip_iteratorIN4cuda3std3__45tupleIJNS0_10device_ptrIdEENS0_17counting_iteratorIlNS0_11use_defaultESF_SF_EEEEEEEPNSB_IJdlEEESJ_lNS1_9__extrema9arg_max_fIdl7CompareEEEEJSI_SK_lSO_EEEvDpT0_
        .type           _ZN6thrust24THRUST_300001_SM_1000_NS8cuda_cub4core6detail13_kernel_agentINS1_8__reduce11ReduceAgentINS0_12zip_iteratorIN4cuda3std3__45tupleIJNS0_10device_ptrIdEENS0_17counting_iteratorIlNS0_11use_defaultESF_SF_EEEEEEEPNSB_IJdlEEESJ_lNS1_9__extrema9arg_max_fIdl7CompareEEEEJSI_SK_lSO_EEEvDpT0_,@function
        .size           _ZN6thrust24THRUST_300001_SM_1000_NS8cuda_cub4core6detail13_kernel_agentINS1_8__reduce11ReduceAgentINS0_12zip_iteratorIN4cuda3std3__45tupleIJNS0_10device_ptrIdEENS0_17counting_iteratorIlNS0_11use_defaultESF_SF_EEEEEEEPNSB_IJdlEEESJ_lNS1_9__extrema9arg_max_fIdl7CompareEEEEJSI_SK_lSO_EEEvDpT0_,(.L_x_723 - _ZN6thrust24THRUST_300001_SM_1000_NS8cuda_cub4core6detail13_kernel_agentINS1_8__reduce11ReduceAgentINS0_12zip_iteratorIN4cuda3std3__45tupleIJNS0_10device_ptrIdEENS0_17counting_iteratorIlNS0_11use_defaultESF_SF_EEEEEEEPNSB_IJdlEEESJ_lNS1_9__extrema9arg_max_fIdl7CompareEEEEJSI_SK_lSO_EEEvDpT0_)
        .other          _ZN6thrust24THRUST_300001_SM_1000_NS8cuda_cub4core6detail13_kernel_agentINS1_8__reduce11ReduceAgentINS0_12zip_iteratorIN4cuda3std3__45tupleIJNS0_10device_ptrIdEENS0_17counting_iteratorIlNS0_11use_defaultESF_SF_EEEEEEEPNSB_IJdlEEESJ_lNS1_9__extrema9arg_max_fIdl7CompareEEEEJSI_SK_lSO_EEEvDpT0_,@"STO_CUDA_ENTRY STV_DEFAULT"
_ZN6thrust24THRUST_300001_SM_1000_NS8cuda_cub4core6detail13_kernel_agentINS1_8__reduce11ReduceAgentINS0_12zip_iteratorIN4cuda3std3__45tupleIJNS0_10device_ptrIdEENS0_17counting_iteratorIlNS0_11use_defaultESF_SF_EEEEEEEPNSB_IJdlEEESJ_lNS1_9__extrema9arg_max_fIdl7CompareEEEEJSI_SK_lSO_EEEvDpT0_:
.text._ZN6thrust24THRUST_300001_SM_1000_NS8cuda_cub4core6detail13_kernel_agentINS1_8__reduce11ReduceAgentINS0_12zip_iteratorIN4cuda3std3__45tupleIJNS0_10device_ptrIdEENS0_17counting_iteratorIlNS0_11use_defaultESF_SF_EEEEEEEPNSB_IJdlEEESJ_lNS1_9__extrema9arg_max_fIdl7CompareEEEEJSI_SK_lSO_EEEvDpT0_:
[----:B------:R-:W-:Y:S01]  /*0000*/  LDC R1, c[0x0][0x37c] ;  /* 0x0000df00ff017b82 */ /* 0x000fe20000000800 */
[----:B------:R-:W0:Y:S02]  /*0010*/  LDCU.64 UR4, c[0x0][0x398] ;  /* 0x00007300ff0477ac */ /* 0x000e240008000a00 */
[----:B0-----:R-:W-:-:S04]  /*0020*/  ISETP.NE.U32.AND P0, PT, RZ, UR4, PT ;  /* 0x00000004ff007c0c */ /* 0x001fc8000bf05070 */
[----:B------:R-:W-:-:S13]  /*0030*/  ISETP.NE.AND.EX P0, PT, RZ, UR5, PT, P0 ;  /* 0x00000005ff007c0c */ /* 0x000fda000bf05300 */
[----:B------:R-:W-:Y:S05]  /*0040*/  @!P0 EXIT ;  /* 0x000000000000894d */ /* 0x000fea0003800000 */
[----:B------:R-:W-:Y:S01]  /*0050*/  UISETP.GT.U32.AND UP0, UPT, UR4, 0x4ff, UPT ;  /* 0x000004ff0400788c */ /* 0x000fe2000bf04070 */
[----:B------:R-:W-:Y:S01]  /*0060*/  BSSY.RECONVERGENT B0, `(.L_x_235) ;  /* 0x000063e000007945 */ /* 0x000fe20003800200 */
[----:B------:R-:W0:Y:S02]  /*0070*/  LDCU.64 UR8, c[0x0][0x358] ;  /* 0x00006b00ff0877ac */ /* 0x000e240008000a00 */
[----:B------:R-:W-:-:S09]  /*0080*/  UISETP.GT.AND.EX UP0, UPT, UR5, URZ, UPT, UP0 ;  /* 0x000000ff0500728c */ /* 0x000fd2000bf04300 */
        /* <DEDUP_REMOVED lines=9> */
[----:B------:R-:W1:Y:S01]  /*0120*/  LDC.64 R2, c[0x0][0x380] ;  /* 0x0000e000ff027b82 */ /* 0x000e620000000a00 */
[----:B------:R-:W2:Y:S01]  /*0130*/  LDCU.64 UR6, c[0x0][0x388] ;  /* 0x00007100ff0677ac */ /* 0x000ea20008000a00 */
[----:B-1----:R-:W-:-:S06]  /*0140*/  IMAD.WIDE.U32 R2, R0, 0x8, R2 ;  /* 0x0000000800027825 */ /* 0x002fcc00078e0002 */
[----:B0-----:R-:W5:Y:S01]  /*0150*/  LDG.E.64 R2, desc[UR8][R2.64] ;  /* 0x0000000802027981 */ /* 0x001f62000c1e1b00 */
[C---:B--2---:R-:W-:Y:S01]  /*0160*/  IADD3 R9, P0, PT, R0.reuse, UR6, RZ ;  /* 0x0000000600097c10 */ /* 0x044fe2000ff1e0ff */
[----:B------:R-:W-:-:S04]  /*0170*/  VIADD R10, R0, 0x100 ;  /* 0x00000100000a7836 */ /* 0x000fc80000000000 */
[----:B------:R-:W-:-:S08]  /*0180*/  IMAD.X R8, RZ, RZ, UR7, P0 ;  /* 0x00000007ff087e24 */ /* 0x000fd000080e06ff */
.L_x_238:
[----:B0-----:R-:W-:Y:S05]  /*0190*/  BSYNC.RECONVERGENT B1 ;  /* 0x0000000000017941 */ /* 0x001fea0003800200 */
.L_x_237:
[----:B------:R-:W-:Y:S01]  /*01a0*/  ISETP.GE.AND P0, PT, R10, UR4, PT ;  /* 0x000000040a007c0c */ /* 0x000fe2000bf06270 */
[----:B------:R-:W-:-:S12]  /*01b0*/  BSSY.RECONVERGENT B1, `(.L_x_239) ;  /* 0x00000a9000017945 */ /* 0x000fd80003800200 */
[----:B------:R-:W-:Y:S05]  /*01c0*/  @P0 BRA `(.L_x_240) ;  /* 0x00000008009c0947 */ /* 0x000fea0003800000 */
[----:B------:R-:W-:Y:S01]  /*01d0*/  LOP3.LUT R4, RZ, R10, RZ, 0x33, !PT ;  /* 0x0000000aff047212 */ /* 0x000fe200078e33ff */
[----:B------:R-:W-:Y:S04]  /*01e0*/  BSSY.RECONVERGENT B2, `(.L_x_241) ;  /* 0x0000034000027945 */ /* 0x000fe80003800200 */
[----:B------:R-:W-:-:S05]  /*01f0*/  VIADD R16, R4, UR4 ;  /* 0x0000000404107c36 */ /* 0x000fca0008000000 */
[----:B------:R-:W-:-:S04]  /*0200*/  LOP3.LUT R4, R16, 0x300, RZ, 0xc0, !PT ;  /* 0x0000030010047812 */ /* 0x000fc800078ec0ff */
[----:B------:R-:W-:-:S13]  /*0210*/  ISETP.NE.AND P0, PT, R4, 0x300, PT ;  /* 0x000003000400780c */ /* 0x000fda0003f05270 */
[----:B------:R-:W-:Y:S05]  /*0220*/  @!P0 BRA `(.L_x_242) ;  /* 0x0000000000bc8947 */ /* 0x000fea0003800000 */
[----:B------:R-:W0:Y:S01]  /*0230*/  LDC.64 R4, c[0x0][0x380] ;  /* 0x0000e000ff047b82 */ /* 0x000e220000000a00 */
[----:B------:R-:W1:Y:S01]  /*0240*/  LDCU.64 UR6, c[0x0][0x388] ;  /* 0x00007100ff0677ac */ /* 0x000e620008000a00 */
[----:B------:R-:W-:-:S04]  /*0250*/  LEA.HI R6, R16, 0x1, RZ, 0x18 ;  /* 0x0000000110067811 */ /* 0x000fc800078fc0ff */
[----:B------:R-:W-:-:S05]  /*0260*/  LOP3.LUT R6, R6, 0x3, RZ, 0xc0, !PT ;  /* 0x0000000306067812 */ /* 0x000fca00078ec0ff */
[----:B------:R-:W-:Y:S01]  /*0270*/  IMAD.MOV R11, RZ, RZ, -R6 ;  /* 0x000000ffff0b7224 */ /* 0x000fe200078e0a06 */
[C---:B-1----:R-:W-:Y:S01]  /*0280*/  IADD3 R14, P0, PT, R10.reuse, UR6, RZ ;  /* 0x000000060a0e7c10 */ /* 0x042fe2000ff1e0ff */
[----:B0-----:R-:W-:-:S04]  /*0290*/  IMAD.WIDE.U32 R4, R10, 0x8, R4 ;  /* 0x000000080a047825 */ /* 0x001fc800078e0004 */
[----:B------:R-:W-:Y:S02]  /*02a0*/  IMAD.MOV.U32 R12, RZ, RZ, R4 ;  /* 0x000000ffff0c7224 */ /* 0x000fe400078e0004 */
[----:B------:R-:W-:Y:S02]  /*02b0*/  IMAD.MOV.U32 R13, RZ, RZ, R5 ;  /* 0x000000ffff0d7224 */ /* 0x000fe400078e0005 */
[----:B------:R-:W-:-:S07]  /*02c0*/  IMAD.X R15, RZ, RZ, UR7, P0 ;  /* 0x00000007ff0f7e24 */ /* 0x000fce00080e06ff */
.L_x_245:
        /* <DEDUP_REMOVED lines=31> */
.L_x_244:
[----:B------:R-:W-:Y:S05]  /*04c0*/  BSYNC.RECONVERGENT B3 ;  /* 0x0000000000037941 */ /* 0x000fea0003800200 */
.L_x_243:
[----:B------:R-:W-:Y:S01]  /*04d0*/  IADD3 R14, P0, PT, R14, 0x100, RZ ;  /* 0x000001000e0e7810 */ /* 0x000fe20007f1e0ff */
[----:B------:R-:W-:Y:S02]  /*04e0*/  VIADD R10, R10, 0x100 ;  /* 0x000001000a0a7836 */ /* 0x000fe40000000000 */
[----:B------:R-:W-:Y:S02]  /*04f0*/  IMAD.X R13, RZ, RZ, R13, P3 ;  /* 0x000000ffff0d7224 */ /* 0x000fe400018e060d */
[----:B------:R-:W-:Y:S01]  /*0500*/  IMAD.X R15, RZ, RZ, R15, P0 ;  /* 0x000000ffff0f7224 */ /* 0x000fe200000e060f */
[----:B------:R-:W-:Y:S07]  /*0510*/  @P2 BRA `(.L_x_245) ;  /* 0xfffffffc006c2947 */ /* 0x000fee000383ffff */
.L_x_242:
[----:B------:R-:W-:Y:S05]  /*0520*/  BSYNC.RECONVERGENT B2 ;  /* 0x0000000000027941 */ /* 0x000fea0003800200 */
.L_x_241:
[----:B------:R-:W-:-:S13]  /*0530*/  ISETP.GE.U32.AND P0, PT, R16, 0x300, PT ;  /* 0x000003001000780c */ /* 0x000fda0003f06070 */
[----:B------:R-:W-:Y:S05]  /*0540*/  @!P0 BRA `(.L_x_240) ;  /* 0x0000000400bc8947 */ /* 0x000fea0003800000 */
[----:B------:R-:W0:Y:S01]  /*0550*/  LDC.64 R4, c[0x0][0x380] ;  /* 0x0000e000ff047b82 */ /* 0x000e220000000a00 */
[----:B------:R-:W-:-:S07]  /*0560*/  VIADD R20, R10, 0x200 ;  /* 0x000002000a147836 */ /* 0x000fce0000000000 */
[----:B------:R-:W1:Y:S02]  /*0570*/  LDC.64 R6, c[0x0][0x388] ;  /* 0x0000e200ff067b82 */ /* 0x000e640000000a00 */
.L_x_254:
[----:B------:R-:W-:-:S04]  /*0580*/  VIADD R17, R20, 0xfffffe00 ;  /* 0xfffffe0014117836 */ /* 0x000fc80000000000 */
[----:B0-----:R-:W-:-:S05]  /*0590*/  IMAD.WIDE R24, R17, 0x8, R4 ;  /* 0x0000000811187825 */ /* 0x001fca00078e0204 */
[----:B------:R-:W2:Y:S04]  /*05a0*/  LDG.E.64 R18, desc[UR8][R24.64] ;  /* 0x0000000818127981 */ /* 0x000ea8000c1e1b00 */
[----:B-----5:R0:W5:Y:S04]  /*05b0*/  LDG.E.64 R14, desc[UR8][R24.64+0x800] ;  /* 0x00080008180e7981 */ /* 0x020168000c1e1b00 */
[----:B------:R0:W5:Y:S04]  /*05c0*/  LDG.E.64 R12, desc[UR8][R24.64+0x1000] ;  /* 0x00100008180c7981 */ /* 0x000168000c1e1b00 */
[----:B------:R0:W5:Y:S01]  /*05d0*/  LDG.E.64 R10, desc[UR8][R24.64+0x1800] ;  /* 0x00180008180a7981 */ /* 0x000162000c1e1b00 */
[----:B-1----:R-:W-:Y:S01]  /*05e0*/  IADD3 R26, P1, PT, R17, R6, RZ ;  /* 0x00000006111a7210 */ /* 0x002fe20007f3e0ff */
[----:B------:R-:W-:Y:S01]  /*05f0*/  BSSY.RECONVERGENT B2, `(.L_x_246) ;  /* 0x0000017000027945 */ /* 0x000fe20003800200 */
[----:B------:R-:W-:-:S02]  /*0600*/  VIADD R23, R20, 0xffffff00 ;  /* 0xffffff0014177836 */ /* 0x000fc40000000000 */
[----:B------:R-:W-:Y:S01]  /*0610*/  LEA.HI.X.SX32 R27, R17, R7, 0x1, P1 ;  /* 0x00000007111b7211 */ /* 0x000fe200008f0eff */
[----:B------:R-:W-:-:S04]  /*0620*/  IMAD.MOV.U32 R22, RZ, RZ, R26 ;  /* 0x000000ffff167224 */ /* 0x000fc800078e001a */
        /* <DEDUP_REMOVED lines=19> */
.L_x_247:
[----:B------:R-:W-:Y:S05]  /*0760*/  BSYNC.RECONVERGENT B2 ;  /* 0x0000000000027941 */ /* 0x000fea0003800200 */
.L_x_246:
[----:B-----5:R-:W-:Y:S01]  /*0770*/  DSETP.GEU.AND P0, PT, |R16|, |R14|, PT ;  /* 0x4000000e1000722a */ /* 0x020fe20003f0e200 */
[C---:B------:R-:W-:Y:S01]  /*0780*/  IADD3 R19, P1, PT, R23.reuse, R6, RZ ;  /* 0x0000000617137210 */ /* 0x040fe20007f3e0ff */
[----:B------:R-:W-:Y:S01]  /*0790*/  BSSY.RECONVERGENT B2, `(.L_x_248) ;  /* 0x0000015000027945 */ /* 0x000fe20003800200 */
[----:B------:R-:W-:Y:S02]  /*07a0*/  IMAD.MOV.U32 R2, RZ, RZ, R14 ;  /* 0x000000ffff027224 */ /* 0x000fe400078e000e */
[----:B------:R-:W-:Y:S01]  /*07b0*/  LEA.HI.X.SX32 R18, R23, R7, 0x1, P1 ;  /* 0x0000000717127211 */ /* 0x000fe200008f0eff */
[----:B------:R-:W-:Y:S02]  /*07c0*/  IMAD.MOV.U32 R9, RZ, RZ, R19 ;  /* 0x000000ffff097224 */ /* 0x000fe400078e0013 */
[----:B------:R-:W-:Y:S01]  /*07d0*/  IMAD.MOV.U32 R3, RZ, RZ, R15 ;  /* 0x000000ffff037224 */ /* 0x000fe200078e000f */
[----:B------:R-:W-:-:S05]  /*07e0*/  MOV R8, R18 ;  /* 0x0000001200087202 */ /* 0x000fca0000000f00 */
        /* <DEDUP_REMOVED lines=15> */
.L_x_249:
[----:B------:R-:W-:Y:S05]  /*08e0*/  BSYNC.RECONVERGENT B2 ;  /* 0x0000000000027941 */ /* 0x000fea0003800200 */
.L_x_248:
[----:B------:R-:W-:Y:S01]  /*08f0*/  DSETP.GEU.AND P0, PT, |R2|, |R12|, PT ;  /* 0x4000000c0200722a */ /* 0x000fe20003f0e200 */
[CC--:B------:R-:W-:Y:S01]  /*0900*/  IADD3 R22, P1, PT, R20.reuse, R6.reuse, RZ ;  /* 0x0000000614167210 */ /* 0x0c0fe20007f3e0ff */
[C---:B------:R-:W-:Y:S01]  /*0910*/  VIADD R16, R20.reuse, 0x100 ;  /* 0x0000010014107836 */ /* 0x040fe20000000000 */
[----:B------:R-:W-:Y:S01]  /*0920*/  BSSY.RECONVERGENT B2, `(.L_x_250) ;  /* 0x0000016000027945 */ /* 0x000fe20003800200 */
[----:B------:R-:W-:Y:S01]  /*0930*/  IMAD.MOV.U32 R14, RZ, RZ, R12 ;  /* 0x000000ffff0e7224 */ /* 0x000fe200078e000c */
[----:B------:R-:W-:Y:S01]  /*0940*/  LEA.HI.X.SX32 R19, R20, R7, 0x1, P1 ;  /* 0x0000000714137211 */ /* 0x000fe200008f0eff */
[----:B------:R-:W-:Y:S01]  /*0950*/  IMAD.MOV.U32 R17, RZ, RZ, R22 ;  /* 0x000000ffff117224 */ /* 0x000fe200078e0016 */
[----:B------:R-:W-:Y:S01]  /*0960*/  IADD3 R24, P2, PT, R16, R6, RZ ;  /* 0x0000000610187210 */ /* 0x000fe20007f5e0ff */
[----:B------:R-:W-:Y:S02]  /*0970*/  IMAD.MOV.U32 R15, RZ, RZ, R13 ;  /* 0x000000ffff0f7224 */ /* 0x000fe400078e000d */
[----:B------:R-:W-:-:S04]  /*0980*/  IMAD.MOV.U32 R18, RZ, RZ, R19 ;  /* 0x000000ffff127224 */ /* 0x000fc800078e0013 */
[----:B------:R-:W-:Y:S06]  /*0990*/  @!P0 BRA `(.L_x_251) ;  /* 0x0000000000388947 */ /* 0x000fec0003800000 */
        /* <DEDUP_REMOVED lines=14> */
.L_x_251:
[----:B------:R-:W-:Y:S05]  /*0a80*/  BSYNC.RECONVERGENT B2 ;  /* 0x0000000000027941 */ /* 0x000fea0003800200 */
.L_x_250:
[----:B------:R-:W-:Y:S01]  /*0a90*/  DSETP.GEU.AND P0, PT, |R14|, |R10|, PT ;  /* 0x4000000a0e00722a */ /* 0x000fe20003f0e200 */
[----:B------:R-:W-:Y:S01]  /*0aa0*/  LEA.HI.X.SX32 R13, R16, R7, 0x1, P2 ;  /* 0x00000007100d7211 */ /* 0x000fe200010f0eff */
[----:B------:R-:W-:Y:S01]  /*0ab0*/  BSSY.RECONVERGENT B2, `(.L_x_252) ;  /* 0x0000014000027945 */ /* 0x000fe20003800200 */
[----:B------:R-:W-:Y:S02]  /*0ac0*/  IMAD.MOV.U32 R9, RZ, RZ, R24 ;  /* 0x000000ffff097224 */ /* 0x000fe400078e0018 */
[----:B------:R-:W-:Y:S02]  /*0ad0*/  IMAD.MOV.U32 R2, RZ, RZ, R10 ;  /* 0x000000ffff027224 */ /* 0x000fe400078e000a */
[----:B------:R-:W-:Y:S02]  /*0ae0*/  IMAD.MOV.U32 R8, RZ, RZ, R13 ;  /* 0x000000ffff087224 */ /* 0x000fe400078e000d */
[----:B------:R-:W-:-:S05]  /*0af0*/  IMAD.MOV.U32 R3, RZ, RZ, R11 ;  /* 0x000000ffff037224 */ /* 0x000fca00078e000b */
        /* <DEDUP_REMOVED lines=15> */
.L_x_253:
[----:B------:R-:W-:Y:S05]  /*0bf0*/  BSYNC.RECONVERGENT B2 ;  /* 0x0000000000027941 */ /* 0x000fea0003800200 */
.L_x_252:
[C---:B------:R-:W-:Y:S02]  /*0c00*/  VIADD R10, R20.reuse, 0x200 ;  /* 0x00000200140a7836 */ /* 0x040fe40000000000 */
[----:B------:R-:W-:-:S03]  /*0c10*/  VIADD R20, R20, 0x400 ;  /* 0x0000040014147836 */ /* 0x000fc60000000000 */
[----:B------:R-:W-:-:S13]  /*0c20*/  ISETP.GE.AND P0, PT, R10, UR5, PT ;  /* 0x000000050a007c0c */ /* 0x000fda000bf06270 */
[----:B------:R-:W-:Y:S05]  /*0c30*/  @!P0 BRA `(.L_x_254) ;  /* 0xfffffff800508947 */ /* 0x000fea000383ffff */
.L_x_240:
[----:B------:R-:W-:Y:S05]  /*0c40*/  BSYNC.RECONVERGENT B1 ;  /* 0x0000000000017941 */ /* 0x000fea0003800200 */
.L_x_239:
[----:B------:R-:W0:Y:S02]  /*0c50*/  LDCU UR6, c[0x0][0x398] ;  /* 0x00007300ff0677ac */ /* 0x000e240008000800 */
[----:B0-----:R-:W-:-:S09]  /*0c60*/  UISETP.GE.AND UP0, UPT, UR6, 0x100, UPT ;  /* 0x000001000600788c */ /* 0x001fd2000bf06270 */
[----:B------:R-:W-:Y:S05]  /*0c70*/  BRA.U !UP0, `(.L_x_255) ;  /* 0x0000001508507547 */ /* 0x000fea000b800000 */
        /* <DEDUP_REMOVED lines=32> */
.L_x_257:
[----:B------:R-:W-:Y:S05]  /*0e80*/  BSYNC.RECONVERGENT B1 ;  /* 0x0000000000017941 */ /* 0x000fea0003800200 */
.L_x_256:
        /* <DEDUP_REMOVED lines=31> */
.L_x_259:
[----:B------:R-:W-:Y:S05]  /*1080*/  BSYNC.RECONVERGENT B1 ;  /* 0x0000000000017941 */ /* 0x000fea0003800200 */
.L_x_258:
[----:B------:R-:W-:Y:S01]  /*1090*/  ISETP.GT.AND P0, PT, R10, 0x1b, PT ;  /* 0x0000001b0a00780c */ /* 0x000fe20003f04270 */
[----:B-1----:R1:W1:Y:S01]  /*10a0*/  SHFL.DOWN PT, R6, R2, 0x4, 0x1f ;  /* 0x08801f0002067f89 */ /* 0x00226200000e0000 */
[----:B------:R-:W-:Y:S01]  /*10b0*/  BSSY.RECONVERGENT B1, `(.L_x_260) ;  /* 0x000001d000017945 */ /* 0x000fe20003800200 */
[----:B0-----:R-:W-:Y:S02]  /*10c0*/  IMAD.MOV.U32 R11, RZ, RZ, R8 ;  /* 0x000000ffff0b7224 */ /* 0x001fe400078e0008 */
[----:B--2---:R0:W2:Y:S01]  /*10d0*/  SHFL.DOWN PT, R7, R3, 0x4, 0x1f ;  /* 0x08801f0003077f89 */ /* 0x0040a200000e0000 */
[----:B------:R-:W-:Y:S02]  /*10e0*/  IMAD.MOV.U32 R12, RZ, RZ, R9 ;  /* 0x000000ffff0c7224 */ /* 0x000fe400078e0009 */
[----:B------:R-:W-:Y:S01]  /*10f0*/  IMAD.MOV.U32 R4, RZ, RZ, R2 ;  /* 0x000000ffff047224 */ /* 0x000fe200078e0002 */
[----:B----4-:R0:W4:Y:S01]  /*1100*/  SHFL.DOWN PT, R13, R8, 0x4, 0x1f ;  /* 0x08801f00080d7f89 */ /* 0x01012200000e0000 */
[----:B------:R-:W-:-:S03]  /*1110*/  IMAD.MOV.U32 R5, RZ, RZ, R3 ;  /* 0x000000ffff057224 */ /* 0x000fc600078e0003 */
[----:B---3--:R0:W3:Y:S01]  /*1120*/  SHFL.DOWN PT, R14, R9, 0x4, 0x1f ;  /* 0x08801f00090e7f89 */ /* 0x0080e200000e0000 */
[----:B------:R-:W-:Y:S05]  /*1130*/  @P0 BRA `(.L_x_261) ;  /* 0x0000000000500947 */ /* 0x000fea0003800000 */
[----:B-12---:R-:W-:Y:S01]  /*1140*/  DSETP.GEU.AND P0, PT, |R2|, |R6|, PT ;  /* 0x400000060200722a */ /* 0x006fe20003f0e200 */
[----:B----4-:R-:W-:Y:S02]  /*1150*/  IMAD.MOV.U32 R11, RZ, RZ, R13 ;  /* 0x000000ffff0b7224 */ /* 0x010fe400078e000d */
        /* <DEDUP_REMOVED lines=18> */
.L_x_261:
[----:B------:R-:W-:Y:S05]  /*1280*/  BSYNC.RECONVERGENT B1 ;  /* 0x0000000000017941 */ /* 0x000fea0003800200 */
.L_x_260:
        /* <DEDUP_REMOVED lines=31> */
.L_x_263:
[----:B------:R-:W-:Y:S05]  /*1480*/  BSYNC.RECONVERGENT B1 ;  /* 0x0000000000017941 */ /* 0x000fea0003800200 */
.L_x_262:
[----:B------:R-:W-:Y:S01]  /*1490*/  ISETP.GT.AND P0, PT, R10, 0xf, PT ;  /* 0x0000000f0a00780c */ /* 0x000fe20003f04270 */
[----:B-1----:R1:W1:Y:S01]  /*14a0*/  SHFL.DOWN PT, R4, R2, 0x10, 0x1f ;  /* 0x0a001f0002047f89 */ /* 0x00226200000e0000 */
[----:B------:R-:W-:Y:S01]  /*14b0*/  BSSY.RECONVERGENT B1, `(.L_x_264) ;  /* 0x000001d000017945 */ /* 0x000fe20003800200 */
[----:B---3--:R-:W-:Y:S01]  /*14c0*/  MOV R14, R8 ;  /* 0x00000008000e7202 */ /* 0x008fe20000000f00 */
[----:B------:R-:W-:Y:S01]  /*14d0*/  IMAD.MOV.U32 R15, RZ, RZ, R9 ;  /* 0x000000ffff0f7224 */ /* 0x000fe200078e0009 */
[----:B0-----:R0:W3:Y:S01]  /*14e0*/  SHFL.DOWN PT, R5, R3, 0x10, 0x1f ;  /* 0x0a001f0003057f89 */ /* 0x0010e200000e0000 */
[----:B------:R-:W-:Y:S02]  /*14f0*/  IMAD.MOV.U32 R12, RZ, RZ, R2 ;  /* 0x000000ffff0c7224 */ /* 0x000fe400078e0002 */
[----:B----4-:R-:W-:Y:S01]  /*1500*/  IMAD.MOV.U32 R13, RZ, RZ, R3 ;  /* 0x000000ffff0d7224 */ /* 0x010fe200078e0003 */
[----:B--2---:R0:W2:Y:S04]  /*1510*/  SHFL.DOWN PT, R7, R8, 0x10, 0x1f ;  /* 0x0a001f0008077f89 */ /* 0x0040a800000e0000 */
[----:B------:R0:W4:Y:S01]  /*1520*/  SHFL.DOWN PT, R6, R9, 0x10, 0x1f ;  /* 0x0a001f0009067f89 */ /* 0x00012200000e0000 */
        /* <DEDUP_REMOVED lines=21> */
.L_x_265:
[----:B------:R-:W-:Y:S05]  /*1680*/  BSYNC.RECONVERGENT B1 ;  /* 0x0000000000017941 */ /* 0x000fea0003800200 */
.L_x_264:
        /* <DEDUP_REMOVED lines=11> */
.L_x_267:
[----:B------:R-:W-:Y:S05]  /*1740*/  BSYNC.RECONVERGENT B1 ;  /* 0x0000000000017941 */ /* 0x000fea0003800200 */
.L_x_266:
        /* <DEDUP_REMOVED lines=8> */
[----:B-1234-:R-:W1:Y:S04]  /*17d0*/  LDS.128 R4, [R0+0x20] ;  /* 0x0000200000047984 */ /* 0x01ee680000000c00 */
[----:B------:R2:W3:Y:S04]  /*17e0*/  LDS.64 R2, [R0+0x80] ;  /* 0x0000800000027984 */ /* 0x0004e80000000a00 */
[----:B------:R2:W4:Y:S01]  /*17f0*/  LDS.128 R8, [R0+0x30] ;  /* 0x0000300000087984 */ /* 0x0005220000000c00 */
        /* <DEDUP_REMOVED lines=20> */
.L_x_270:
[----:B------:R-:W-:Y:S05]  /*1940*/  BSYNC.RECONVERGENT B1 ;  /* 0x0000000000017941 */ /* 0x000fea0003800200 */
.L_x_269:
        /* <DEDUP_REMOVED lines=23> */
.L_x_272:
[----:B------:R-:W-:Y:S05]  /*1ac0*/  BSYNC.RECONVERGENT B1 ;  /* 0x0000000000017941 */ /* 0x000fea0003800200 */
.L_x_271:
        /* <DEDUP_REMOVED lines=21> */
.L_x_274:
[----:B------:R-:W-:Y:S05]  /*1c20*/  BSYNC.RECONVERGENT B1 ;  /* 0x0000000000017941 */ /* 0x000fea0003800200 */
.L_x_273:
[----:B------:R0:W1:Y:S01]  /*1c30*/  LDS.128 R8, [R0+0x60] ;  /* 0x0000600000087984 */ /* 0x0000620000000c00 */
[----:B------:R-:W-:Y:S01]  /*1c40*/  DSETP.GEU.AND P0, PT, |R20|, |R14|, PT ;  /* 0x4000000e1400722a */ /* 0x000fe20003f0e200 */
[----:B------:R-:W-:Y:S01]  /*1c50*/  BSSY.RECONVERGENT B1, `(.L_x_275) ;  /* 0x0000015000017945 */ /* 0x000fe20003800200 */
[----:B------:R-:W-:Y:S01]  /*1c60*/  MOV R12, R14 ;  /* 0x0000000e000c7202 */ /* 0x000fe20000000f00 */
        /* <DEDUP_REMOVED lines=19> */
.L_x_276:
[----:B------:R-:W-:Y:S05]  /*1da0*/  BSYNC.RECONVERGENT B1 ;  /* 0x0000000000017941 */ /* 0x000fea0003800200 */
.L_x_275:
        /* <DEDUP_REMOVED lines=21> */
.L_x_278:
[----:B------:R-:W-:Y:S05]  /*1f00*/  BSYNC.RECONVERGENT B1 ;  /* 0x0000000000017941 */ /* 0x000fea0003800200 */
.L_x_277:
        /* <DEDUP_REMOVED lines=21> */
.L_x_280:
[----:B------:R-:W-:Y:S05]  /*2060*/  BSYNC.RECONVERGENT B1 ;  /* 0x0000000000017941 */ /* 0x000fea0003800200 */
.L_x_279:
        /* <DEDUP_REMOVED lines=21> */
.L_x_255:
[----:B------:R-:W0:Y:S01]  /*21c0*/  S2R R4, SR_LANEID ;  /* 0x0000000000047919 */ /* 0x000e220000000000 */
[----:B------:R-:W-:Y:S01]  /*21d0*/  LOP3.LUT R5, R0, 0x3e0, RZ, 0xc0, !PT ;  /* 0x000003e000057812 */ /* 0x000fe200078ec0ff */
[----:B------:R-:W-:Y:S01]  /*21e0*/  BSSY.RECONVERGENT B1, `(.L_x_281) ;  /* 0x0000024000017945 */ /* 0x000fe20003800200 */
[----:B------:R-:W-:Y:S02]  /*21f0*/  IMAD.MOV.U32 R12, RZ, RZ, R9 ;  /* 0x000000ffff0c7224 */ /* 0x000fe400078e0009 */
[----:B------:R-:W-:Y:S02]  /*2200*/  IMAD.MOV.U32 R14, RZ, RZ, R8 ;  /* 0x000000ffff0e7224 */ /* 0x000fe400078e0008 */
[----:B------:R-:W-:Y:S01]  /*2210*/  VIADD R6, R5, 0x20 ;  /* 0x0000002005067836 */ /* 0x000fe20000000000 */
[----:B------:R-:W-:Y:S01]  /*2220*/  LOP3.LUT R5, RZ, R5, RZ, 0x33, !PT ;  /* 0x00000005ff057212 */ /* 0x000fe200078e33ff */
[----:B-----5:R-:W-:-:S03]  /*2230*/  IMAD.MOV.U32 R7, RZ, RZ, R3 ;  /* 0x000000ffff077224 */ /* 0x020fc600078e0003 */
[----:B------:R-:W-:Y:S01]  /*2240*/  ISETP.GT.AND P0, PT, R6, UR6, PT ;  /* 0x0000000606007c0c */ /* 0x000fe2000bf04270 */
[----:B------:R-:W-:Y:S01]  /*2250*/  VIADD R5, R5, UR6 ;  /* 0x0000000605057c36 */ /* 0x000fe20008000000 */
[----:B------:R-:W-:-:S04]  /*2260*/  MOV R6, R2 ;  /* 0x0000000200067202 */ /* 0x000fc80000000f00 */
[----:B------:R-:W-:-:S05]  /*2270*/  SEL R5, R5, 0x1f, P0 ;  /* 0x0000001f05057807 */ /* 0x000fca0000000000 */
[----:B------:R1:W2:Y:S04]  /*2280*/  SHFL.DOWN PT, R10, R2, 0x1, R5 ;  /* 0x08200000020a7989 */ /* 0x0002a800000e0005 */
[----:B------:R1:W3:Y:S04]  /*2290*/  SHFL.DOWN PT, R11, R3, 0x1, R5 ;  /* 0x08200000030b7989 */ /* 0x0002e800000e0005 */
[----:B------:R1:W4:Y:S01]  /*22a0*/  SHFL.DOWN PT, R16, R9, 0x1, R5 ;  /* 0x0820000009107989 */ /* 0x00032200000e0005 */
[----:B0-----:R-:W-:-:S03]  /*22b0*/  ISETP.GE.AND P0, PT, R4, R5, PT ;  /* 0x000000050400720c */ /* 0x001fc60003f06270 */
[----:B------:R1:W0:Y:S10]  /*22c0*/  SHFL.DOWN PT, R13, R8, 0x1, R5 ;  /* 0x08200000080d7989 */ /* 0x00023400000e0005 */
[----:B-1----:R-:W-:Y:S05]  /*22d0*/  @P0 BRA `(.L_x_282) ;  /* 0x0000000000500947 */ /* 0x002fea0003800000 */
[----:B--23--:R-:W-:Y:S01]  /*22e0*/  DSETP.GEU.AND P0, PT, |R2|, |R10|, PT ;  /* 0x4000000a0200722a */ /* 0x00cfe20003f0e200 */
        /* <DEDUP_REMOVED lines=19> */
.L_x_282:
[----:B------:R-:W-:Y:S05]  /*2420*/  BSYNC.RECONVERGENT B1 ;  /* 0x0000000000017941 */ /* 0x000fea0003800200 */
.L_x_281:
[----:B------:R-:W-:Y:S01]  /*2430*/  VIADD R2, R4, 0x2 ;  /* 0x0000000204027836 */ /* 0x000fe20000000000 */
[----:B------:R1:W1:Y:S01]  /*2440*/  SHFL.DOWN PT, R8, R6, 0x2, R5 ;  /* 0x0840000006087989 */ /* 0x00026200000e0005 */
[----:B------:R-:W-:Y:S01]  /*2450*/  BSSY.RECONVERGENT B1, `(.L_x_283) ;  /* 0x000001e000017945 */ /* 0x000fe20003800200 */
[----:B--2---:R-:W-:Y:S02]  /*2460*/  IMAD.MOV.U32 R10, RZ, RZ, R12 ;  /* 0x000000ffff0a7224 */ /* 0x004fe400078e000c */
[----:B------:R-:W-:Y:S01]  /*2470*/  ISETP.GT.AND P0, PT, R2, R5, PT ;  /* 0x000000050200720c */ /* 0x000fe20003f04270 */
[----:B------:R2:W1:Y:S01]  /*2480*/  SHFL.DOWN PT, R9, R7, 0x2, R5 ;  /* 0x0840000007097989 */ /* 0x00046200000e0005 */
[----:B----4-:R-:W-:Y:S02]  /*2490*/  IMAD.MOV.U32 R16, RZ, RZ, R14 ;  /* 0x000000ffff107224 */ /* 0x010fe400078e000e */
[----:B------:R-:W-:Y:S01]  /*24a0*/  IMAD.MOV.U32 R2, RZ, RZ, R6 ;  /* 0x000000ffff027224 */ /* 0x000fe200078e0006 */
[----:B---3--:R2:W3:Y:S01]  /*24b0*/  SHFL.DOWN PT, R11, R12, 0x2, R5 ;  /* 0x084000000c0b7989 */ /* 0x0084e200000e0005 */
[----:B------:R-:W-:-:S03]  /*24c0*/  IMAD.MOV.U32 R3, RZ, RZ, R7 ;  /* 0x000000ffff037224 */ /* 0x000fc600078e0007 */
[----:B0-----:R2:W0:Y:S04]  /*24d0*/  SHFL.DOWN PT, R13, R14, 0x2, R5 ;  /* 0x084000000e0d7989 */ /* 0x00142800000e0005 */
        /* <DEDUP_REMOVED lines=21> */
.L_x_284:
[----:B------:R-:W-:Y:S05]  /*2630*/  BSYNC.RECONVERGENT B1 ;  /* 0x0000000000017941 */ /* 0x000fea0003800200 */
.L_x_283:
[----:B-1----:R-:W-:Y:S01]  /*2640*/  VIADD R6, R4, 0x4 ;  /* 0x0000000404067836 */ /* 0x002fe20000000000 */
[----:B------:R1:W4:Y:S01]  /*2650*/  SHFL.DOWN PT, R8, R2, 0x4, R5 ;  /* 0x0880000002087989 */ /* 0x00032200000e0005 */
[----:B------:R-:W-:Y:S01]  /*2660*/  BSSY.RECONVERGENT B1, `(.L_x_285) ;  /* 0x000001e000017945 */ /* 0x000fe20003800200 */
[----:B--2---:R-:W-:Y:S02]  /*2670*/  IMAD.MOV.U32 R12, RZ, RZ, R10 ;  /* 0x000000ffff0c7224 */ /* 0x004fe400078e000a */
[----:B------:R-:W-:Y:S01]  /*2680*/  ISETP.GT.AND P0, PT, R6, R5, PT ;  /* 0x000000050600720c */ /* 0x000fe20003f04270 */
[----:B------:R1:W2:Y:S01]  /*2690*/  SHFL.DOWN PT, R9, R3, 0x4, R5 ;  /* 0x0880000003097989 */ /* 0x0002a200000e0005 */
[----:B------:R-:W-:Y:S02]  /*26a0*/  IMAD.MOV.U32 R14, RZ, RZ, R16 ;  /* 0x000000ffff0e7224 */ /* 0x000fe400078e0010 */
[----:B------:R-:W-:Y:S01]  /*26b0*/  IMAD.MOV.U32 R6, RZ, RZ, R2 ;  /* 0x000000ffff067224 */ /* 0x000fe200078e0002 */
[----:B---3--:R1:W3:Y:S01]  /*26c0*/  SHFL.DOWN PT, R11, R10, 0x4, R5 ;  /* 0x088000000a0b7989 */ /* 0x0082e200000e0005 */
[----:B------:R-:W-:-:S03]  /*26d0*/  IMAD.MOV.U32 R7, RZ, RZ, R3 ;  /* 0x000000ffff077224 */ /* 0x000fc600078e0003 */
[----:B0-----:R1:W0:Y:S04]  /*26e0*/  SHFL.DOWN PT, R13, R16, 0x4, R5 ;  /* 0x08800000100d7989 */ /* 0x00122800000e0005 */
[----:B------:R-:W-:Y:S05]  /*26f0*/  @P0 BRA `(.L_x_286) ;  /* 0x0000000000500947 */ /* 0x000fea0003800000 */
[----:B--2-4-:R-:W-:Y:S01]  /*2700*/  DSETP.GEU.AND P0, PT, |R2|, |R8|, PT ;  /* 0x400000080200722a */ /* 0x014fe20003f0e200 */
        /* <DEDUP_REMOVED lines=19> */
.L_x_286:
[----:B------:R-:W-:Y:S05]  /*2840*/  BSYNC.RECONVERGENT B1 ;  /* 0x0000000000017941 */ /* 0x000fea0003800200 */
.L_x_285:
[----:B-1----:R-:W-:Y:S01]  /*2850*/  IADD3 R2, PT, PT, R4, 0x8, RZ ;  /* 0x0000000804027810 */ /* 0x002fe20007ffe0ff */
[----:B----4-:R1:W4:Y:S01]  /*2860*/  SHFL.DOWN PT, R8, R6, 0x8, R5 ;  /* 0x0900000006087989 */ /* 0x01032200000e0005 */
[----:B------:R-:W-:Y:S01]  /*2870*/  BSSY.RECONVERGENT B1, `(.L_x_287) ;  /* 0x000001e000017945 */ /* 0x000fe20003800200 */
[----:B------:R-:W-:Y:S01]  /*2880*/  IMAD.MOV.U32 R10, RZ, RZ, R12 ;  /* 0x000000ffff0a7224 */ /* 0x000fe200078e000c */
[----:B------:R-:W-:Y:S01]  /*2890*/  ISETP.GT.AND P0, PT, R2, R5, PT ;  /* 0x000000050200720c */ /* 0x000fe20003f04270 */
[----:B--2---:R1:W2:Y:S01]  /*28a0*/  SHFL.DOWN PT, R9, R7, 0x8, R5 ;  /* 0x0900000007097989 */ /* 0x0042a200000e0005 */
        /* <DEDUP_REMOVED lines=26> */
.L_x_288:
[----:B------:R-:W-:Y:S05]  /*2a50*/  BSYNC.RECONVERGENT B1 ;  /* 0x0000000000017941 */ /* 0x000fea0003800200 */
.L_x_287:
[----:B----4-:R-:W-:Y:S01]  /*2a60*/  VIADD R8, R4, 0x10 ;  /* 0x0000001004087836 */ /* 0x010fe20000000000 */
[----:B-1----:R1:W4:Y:S01]  /*2a70*/  SHFL.DOWN PT, R6, R2, 0x10, R5 ;  /* 0x0a00000002067989 */ /* 0x00232200000e0005 */
[----:B------:R-:W-:Y:S01]  /*2a80*/  BSSY.RECONVERGENT B1, `(.L_x_289) ;  /* 0x000001e000017945 */ /* 0x000fe20003800200 */
[----:B------:R-:W-:Y:S02]  /*2a90*/  IMAD.MOV.U32 R14, RZ, RZ, R10 ;  /* 0x000000ffff0e7224 */ /* 0x000fe400078e000a */
[----:B------:R-:W-:Y:S01]  /*2aa0*/  ISETP.GT.AND P0, PT, R8, R5, PT ;  /* 0x000000050800720c */ /* 0x000fe20003f04270 */
[----:B------:R1:W1:Y:S01]  /*2ab0*/  SHFL.DOWN PT, R7, R3, 0x10, R5 ;  /* 0x0a00000003077989 */ /* 0x00026200000e0005 */
[----:B------:R-:W-:Y:S02]  /*2ac0*/  IMAD.MOV.U32 R15, RZ, RZ, R16 ;  /* 0x000000ffff0f7224 */ /* 0x000fe400078e0010 */
[----:B------:R-:W-:Y:S01]  /*2ad0*/  IMAD.MOV.U32 R12, RZ, RZ, R2 ;  /* 0x000000ffff0c7224 */ /* 0x000fe200078e0002 */
[----:B--2---:R2:W1:Y:S01]  /*2ae0*/  SHFL.DOWN PT, R9, R10, 0x10, R5 ;  /* 0x0a0000000a097989 */ /* 0x00446200000e0005 */
[----:B0-----:R-:W-:-:S03]  /*2af0*/  IMAD.MOV.U32 R13, RZ, RZ, R3 ;  /* 0x000000ffff0d7224 */ /* 0x001fc600078e0003 */
[----:B---3--:R2:W0:Y:S04]  /*2b00*/  SHFL.DOWN PT, R11, R16, 0x10, R5 ;  /* 0x0a000000100b7989 */ /* 0x00842800000e0005 */
[----:B------:R-:W-:Y:S05]  /*2b10*/  @P0 BRA `(.L_x_290) ;  /* 0x0000000000500947 */ /* 0x000fea0003800000 */
[----:B-1--4-:R-:W-:Y:S01]  /*2b20*/  DSETP.GEU.AND P0, PT, |R2|, |R6|, PT ;  /* 0x400000060200722a */ /* 0x012fe20003f0e200 */
[----:B------:R-:W-:Y:S02]  /*2b30*/  IMAD.MOV.U32 R14, RZ, RZ, R9 ;  /* 0x000000ffff0e7224 */ /* 0x000fe400078e0009 */
        /* <DEDUP_REMOVED lines=18> */
.L_x_290:
[----:B------:R-:W-:Y:S05]  /*2c60*/  BSYNC.RECONVERGENT B1 ;  /* 0x0000000000017941 */ /* 0x000fea0003800200 */
.L_x_289:
[----:B------:R-:W-:Y:S01]  /*2c70*/  ISETP.NE.AND P0, PT, R4, RZ, PT ;  /* 0x000000ff0400720c */ /* 0x000fe20003f05270 */
[----:B------:R-:W-:-:S12]  /*2c80*/  BSSY.RECONVERGENT B1, `(.L_x_291) ;  /* 0x000000a000017945 */ /* 0x000fd80003800200 */
[----:B------:R-:W-:Y:S05]  /*2c90*/  @P0 BRA `(.L_x_292) ;  /* 0x0000000000200947 */ /* 0x000fea0003800000 */
[----:B------:R-:W3:Y:S01]  /*2ca0*/  S2R R4, SR_CgaCtaId ;  /* 0x0000000000047919 */ /* 0x000ee20000008800 */
[----:B-1----:R-:W-:Y:S02]  /*2cb0*/  MOV R3, 0x400 ;  /* 0x0000040000037802 */ /* 0x002fe40000000f00 */
[----:B------:R-:W-:-:S04]  /*2cc0*/  SHF.R.U32.HI R2, RZ, 0x1, R0 ;  /* 0x00000001ff027819 */ /* 0x000fc80000011600 */
[----:B------:R-:W-:Y:S02]  /*2cd0*/  LOP3.LUT R2, R2, 0x1f0, RZ, 0xc0, !PT ;  /* 0x000001f002027812 */ /* 0x000fe400078ec0ff */
[----:B---3--:R-:W-:-:S05]  /*2ce0*/  LEA R3, R4, R3, 0x18 ;  /* 0x0000000304037211 */ /* 0x008fca00078ec0ff */
[----:B------:R-:W-:-:S05]  /*2cf0*/  IMAD.IADD R3, R2, 0x1, R3 ;  /* 0x0000000102037824 */ /* 0x000fca00078e0203 */
[----:B------:R3:W-:Y:S04]  /*2d00*/  STS.64 [R3+0x10], R14 ;  /* 0x0000100e03007388 */ /* 0x0007e80000000a00 */
[----:B------:R3:W-:Y:S02]  /*2d10*/  STS.64 [R3+0x8], R12 ;  /* 0x0000080c03007388 */ /* 0x0007e40000000a00 */
.L_x_292:
[----:B------:R-:W-:Y:S05]  /*2d20*/  BSYNC.RECONVERGENT B1 ;  /* 0x0000000000017941 */ /* 0x000fea0003800200 */
.L_x_291:
[----:B------:R-:W-:Y:S01]  /*2d30*/  BAR.SYNC.DEFER_BLOCKING 0x0 ;  /* 0x0000000000007b1d */ /* 0x000fe20000010000 */
[----:B------:R-:W-:-:S13]  /*2d40*/  ISETP.NE.AND P1, PT, R0, RZ, PT ;  /* 0x000000ff0000720c */ /* 0x000fda0003f25270 */
[----:B------:R-:W-:Y:S05]  /*2d50*/  @P1 BRA `(.L_x_268) ;  /* 0x0000003400b81947 */ /* 0x000fea0003800000 */
[----:B------:R-:W-:Y:S01]  /*2d60*/  UISETP.GE.AND UP0, UPT, UR6, 0x21, UPT ;  /* 0x000000210600788c */ /* 0x000fe2000bf06270 */
[----:B0-----:R-:W-:Y:S02]  /*2d70*/  IMAD.MOV.U32 R11, RZ, RZ, R14 ;  /* 0x000000ffff0b7224 */ /* 0x001fe400078e000e */
[----:B------:R-:W-:Y:S02]  /*2d80*/  IMAD.MOV.U32 R8, RZ, RZ, R15 ;  /* 0x000000ffff087224 */ /* 0x000fe400078e000f */
[----:B-1----:R-:W-:Y:S02]  /*2d90*/  IMAD.MOV.U32 R2, RZ, RZ, R12 ;  /* 0x000000ffff027224 */ /* 0x002fe400078e000c */
[----:B---3--:R-:W-:Y:S02]  /*2da0*/  IMAD.MOV.U32 R3, RZ, RZ, R13 ;  /* 0x000000ffff037224 */ /* 0x008fe400078e000d */
[----:B------:R-:W-:Y:S05]  /*2db0*/  BRA.U !UP0, `(.L_x_293) ;  /* 0x00000001086c7547 */ /* 0x000fea000b800000 */
[----:B------:R-:W0:Y:S01]  /*2dc0*/  S2UR UR5, SR_CgaCtaId ;  /* 0x00000000000579c3 */ /* 0x000e220000008800 */
[----:B------:R-:W-:Y:S01]  /*2dd0*/  UMOV UR4, 0x400 ;  /* 0x0000040000047882 */ /* 0x000fe20000000000 */
[----:B------:R-:W-:Y:S01]  /*2de0*/  BSSY.RECONVERGENT B1, `(.L_x_293) ;  /* 0x0000018000017945 */ /* 0x000fe20003800200 */
[----:B0-----:R-:W-:-:S09]  /*2df0*/  ULEA UR4, UR5, UR4, 0x18 ;  /* 0x0000000405047291 */ /* 0x001fd2000f8ec0ff */
[----:B--2---:R-:W0:Y:S04]  /*2e00*/  LDS.64 R4, [UR4+0x18] ;  /* 0x00001804ff047984 */ /* 0x004e280008000a00 */
        /* <DEDUP_REMOVED lines=21> */
.L_x_294:
[----:B------:R-:W-:Y:S05]  /*2f60*/  BSYNC.RECONVERGENT B1 ;  /* 0x0000000000017941 */ /* 0x000fea0003800200 */
.L_x_293:
[----:B------:R-:W-:Y:S01]  /*2f70*/  UISETP.GE.AND UP0, UPT, UR6, 0x41, UPT ;  /* 0x000000410600788c */ /* 0x000fe2000bf06270 */
[----:B------:R-:W-:Y:S02]  /*2f80*/  IMAD.MOV.U32 R9, RZ, RZ, R11 ;  /* 0x000000ffff097224 */ /* 0x000fe400078e000b */
[----:B------:R-:W-:Y:S02]  /*2f90*/  IMAD.MOV.U32 R0, RZ, RZ, R8 ;  /* 0x000000ffff007224 */ /* 0x000fe400078e0008 */
[----:B------:R-:W-:Y:S02]  /*2fa0*/  IMAD.MOV.U32 R4, RZ, RZ, R2 ;  /* 0x000000ffff047224 */ /* 0x000fe400078e0002 */
[----:B--2---:R-:W-:Y:S02]  /*2fb0*/  IMAD.MOV.U32 R5, RZ, RZ, R3 ;  /* 0x000000ffff057224 */ /* 0x004fe400078e0003 */
[----:B------:R-:W-:Y:S05]  /*2fc0*/  BRA.U !UP0, `(.L_x_295) ;  /* 0x00000001086c7547 */ /* 0x000fea000b800000 */
[----:B------:R-:W0:Y:S01]  /*2fd0*/  S2UR UR5, SR_CgaCtaId ;  /* 0x00000000000579c3 */ /* 0x000e220000008800 */
[----:B------:R-:W-:Y:S01]  /*2fe0*/  UMOV UR4, 0x400 ;  /* 0x0000040000047882 */ /* 0x000fe20000000000 */
[----:B------:R-:W-:Y:S01]  /*2ff0*/  BSSY.RECONVERGENT B1, `(.L_x_295) ;  /* 0x0000018000017945 */ /* 0x000fe20003800200 */
[----:B0-----:R-:W-:-:S09]  /*3000*/  ULEA UR4, UR5, UR4, 0x18 ;  /* 0x0000000405047291 */ /* 0x001fd2000f8ec0ff */
[----:B----4-:R-:W0:Y:S04]  /*3010*/  LDS.64 R6, [UR4+0x28] ;  /* 0x00002804ff067984 */ /* 0x010e280008000a00 */
        /* <DEDUP_REMOVED lines=21> */
.L_x_296:
[----:B------:R-:W-:Y:S05]  /*3170*/  BSYNC.RECONVERGENT B1 ;  /* 0x0000000000017941 */ /* 0x000fea0003800200 */
.L_x_295:
        /* <DEDUP_REMOVED lines=32> */
.L_x_298:
[----:B------:R-:W-:Y:S05]  /*3380*/  BSYNC.RECONVERGENT B1 ;  /* 0x0000000000017941 */ /* 0x000fea0003800200 */
.L_x_297:
        /* <DEDUP_REMOVED lines=32> */
.L_x_300:
[----:B------:R-:W-:Y:S05]  /*3590*/  BSYNC.RECONVERGENT B1 ;  /* 0x0000000000017941 */ /* 0x000fea0003800200 */
.L_x_299:
        /* <DEDUP_REMOVED lines=32> */
.L_x_302:
[----:B------:R-:W-:Y:S05]  /*37a0*/  BSYNC.RECONVERGENT B1 ;  /* 0x0000000000017941 */ /* 0x000fea0003800200 */
.L_x_301:
        /* <DEDUP_REMOVED lines=32> */
.L_x_304:
[----:B------:R-:W-:Y:S05]  /*39b0*/  BSYNC.RECONVERGENT B1 ;  /* 0x0000000000017941 */ /* 0x000fea0003800200 */
.L_x_303:
        /* <DEDUP_REMOVED lines=32> */
.L_x_236:
[----:B------:R-:W1:Y:S01]  /*3bc0*/  S2R R0, SR_TID.X ;  /* 0x0000000000007919 */ /* 0x000e620000002100 */
[----:B------:R-:W1:Y:S01]  /*3bd0*/  LDC.64 R2, c[0x0][0x380] ;  /* 0x0000e000ff027b82 */ /* 0x000e620000000a00 */
[----:B------:R-:W2:Y:S01]  /*3be0*/  LDCU.64 UR6, c[0x0][0x388] ;  /* 0x00007100ff0677ac */ /* 0x000ea20008000a00 */
[----:B-1----:R-:W-:-:S05]  /*3bf0*/  IMAD.WIDE.U32 R2, R0, 0x8, R2 ;  /* 0x0000000800027825 */ /* 0x002fca00078e0002 */
[----:B0-----:R-:W3:Y:S04]  /*3c00*/  LDG.E.64 R4, desc[UR8][R2.64] ;  /* 0x0000000802047981 */ /* 0x001ee8000c1e1b00 */
[----:B------:R-:W3:Y:S04]  /*3c10*/  LDG.E.64 R6, desc[UR8][R2.64+0x800] ;  /* 0x0008000802067981 */ /* 0x000ee8000c1e1b00 */
[----:B------:R-:W4:Y:S04]  /*3c20*/  LDG.E.64 R8, desc[UR8][R2.64+0x1000] ;  /* 0x0010000802087981 */ /* 0x000f28000c1e1b00 */
[----:B------:R-:W5:Y:S04]  /*3c30*/  LDG.E.64 R12, desc[UR8][R2.64+0x1800] ;  /* 0x00180008020c7981 */ /* 0x000f68000c1e1b00 */
[----:B------:R-:W5:Y:S01]  /*3c40*/  LDG.E.64 R10, desc[UR8][R2.64+0x2000] ;  /* 0x00200008020a7981 */ /* 0x000f62000c1e1b00 */
[----:B------:R-:W-:Y:S01]  /*3c50*/  BSSY.RECONVERGENT B1, `(.L_x_305) ;  /* 0x000001c000017945 */ /* 0x000fe20003800200 */
[----:B---3--:R-:W-:-:S06]  /*3c60*/  DSETP.GEU.AND P0, PT, |R4|, |R6|, PT ;  /* 0x400000060400722a */ /* 0x008fcc0003f0e200 */
[----:B------:R-:W-:Y:S02]  /*3c70*/  FSEL R4, R4, R6, P0 ;  /* 0x0000000604047208 */ /* 0x000fe40000000000 */
[----:B------:R-:W-:Y:S01]  /*3c80*/  FSEL R5, R5, R7, P0 ;  /* 0x0000000705057208 */ /* 0x000fe20000000000 */
[C---:B------:R-:W-:Y:S01]  /*3c90*/  VIADD R7, R0.reuse, 0x200 ;  /* 0x0000020000077836 */ /* 0x040fe20000000000 */
[----:B------:R-:W-:-:S04]  /*3ca0*/  LOP3.LUT R6, R0, 0x400, RZ, 0xfc, !PT ;  /* 0x0000040000067812 */ /* 0x000fc800078efcff */
[----:B----4-:R-:W-:Y:S01]  /*3cb0*/  DSETP.GEU.AND P1, PT, |R4|, |R8|, PT ;  /* 0x400000080400722a */ /* 0x010fe20003f2e200 */
[----:B--2---:R-:W-:-:S05]  /*3cc0*/  IADD3 R17, P4, PT, R6, UR6, RZ ;  /* 0x0000000606117c10 */ /* 0x004fca000ff9e0ff */
[----:B------:R-:W-:Y:S01]  /*3cd0*/  FSEL R4, R4, R8, P1 ;  /* 0x0000000804047208 */ /* 0x000fe20000800000 */
[----:B------:R-:W-:Y:S01]  /*3ce0*/  IMAD.X R16, RZ, RZ, UR7, P4 ;  /* 0x00000007ff107e24 */ /* 0x000fe2000a0e06ff */
[----:B------:R-:W-:Y:S01]  /*3cf0*/  FSEL R5, R5, R9, P1 ;  /* 0x0000000905057208 */ /* 0x000fe20000800000 */
[----:B------:R-:W-:-:S05]  /*3d00*/  VIADD R9, R0, 0x100 ;  /* 0x0000010000097836 */ /* 0x000fca0000000000 */
[----:B-----5:R-:W-:Y:S01]  /*3d10*/  DSETP.GEU.AND P2, PT, |R4|, |R12|, PT ;  /* 0x4000000c0400722a */ /* 0x020fe20003f4e200 */
[----:B------:R-:W-:-:S05]  /*3d20*/  @P1 SEL R7, R0, R9, P0 ;  /* 0x0000000900071207 */ /* 0x000fca0000000000 */
[----:B------:R-:W-:Y:S02]  /*3d30*/  FSEL R4, R4, R12, P2 ;  /* 0x0000000c04047208 */ /* 0x000fe40001000000 */
[----:B------:R-:W-:-:S06]  /*3d40*/  FSEL R5, R5, R13, P2 ;  /* 0x0000000d05057208 */ /* 0x000fcc0001000000 */
[----:B------:R-:W-:Y:S01]  /*3d50*/  DSETP.GEU.AND P3, PT, |R4|, |R10|, PT ;  /* 0x4000000a0400722a */ /* 0x000fe20003f6e200 */
[----:B------:R-:W-:-:S13]  /*3d60*/  @!P2 VIADD R7, R0, 0x300 ;  /* 0x000003000007a836 */ /* 0x000fda0000000000 */
[----:B------:R-:W-:Y:S05]  /*3d70*/  @!P3 BRA `(.L_x_306) ;  /* 0x000000000024b947 */ /* 0x000fea0003800000 */
[C---:B------:R-:W-:Y:S02]  /*3d80*/  ISETP.GE.U32.AND P0, PT, R7.reuse, R6, PT ;  /* 0x000000060700720c */ /* 0x040fe40003f06070 */
[----:B------:R-:W-:Y:S02]  /*3d90*/  IADD3 R6, P1, PT, R7, UR6, RZ ;  /* 0x0000000607067c10 */ /* 0x000fe4000ff3e0ff */
[----:B------:R-:W-:-:S03]  /*3da0*/  ISETP.GE.U32.AND.EX P0, PT, RZ, RZ, PT, P0 ;  /* 0x000000ffff00720c */ /* 0x000fc60003f06100 */
[----:B------:R-:W-:-:S10]  /*3db0*/  IMAD.X R7, RZ, RZ, UR7, P1 ;  /* 0x00000007ff077e24 */ /* 0x000fd400088e06ff */
[----:B------:R-:W-:-:S06]  /*3dc0*/  DSETP.LT.OR P0, PT, |R10|, |R4|, !P0 ;  /* 0x400000040a00722a */ /* 0x000fcc0004701600 */
[----:B------:R-:W-:Y:S02]  /*3dd0*/  FSEL R10, R4, R10, P0 ;  /* 0x0000000a040a7208 */ /* 0x000fe40000000000 */
[----:B------:R-:W-:Y:S02]  /*3de0*/  FSEL R11, R5, R11, P0 ;  /* 0x0000000b050b7208 */ /* 0x000fe40000000000 */
[----:B------:R-:W-:Y:S02]  /*3df0*/  SEL R17, R6, R17, P0 ;  /* 0x0000001106117207 */ /* 0x000fe40000000000 */
[----:B------:R-:W-:-:S07]  /*3e00*/  SEL R16, R7, R16, P0 ;  /* 0x0000001007107207 */ /* 0x000fce0000000000 */
.L_x_306:
[----:B------:R-:W-:Y:S05]  /*3e10*/  BSYNC.RECONVERGENT B1 ;  /* 0x0000000000017941 */ /* 0x000fea0003800200 */
.L_x_305:
[----:B------:R-:W-:Y:S01]  /*3e20*/  UISETP.GE.U32.AND UP0, UPT, UR4, 0xa00, UPT ;  /* 0x00000a000400788c */ /* 0x000fe2000bf06070 */
[----:B------:R-:W-:Y:S02]  /*3e30*/  IMAD.MOV.U32 R19, RZ, RZ, 0x500 ;  /* 0x00000500ff137424 */ /* 0x000fe400078e00ff */
[----:B------:R-:W-:Y:S01]  /*3e40*/  IMAD.MOV.U32 R18, RZ, RZ, RZ ;  /* 0x000000ffff127224 */ /* 0x000fe200078e00ff */
[----:B------:R-:W-:-:S09]  /*3e50*/  UISETP.GE.U32.AND.EX UP0, UPT, UR5, URZ, UPT, UP0 ;  /* 0x000000ff0500728c */ /* 0x000fd2000bf06100 */
[----:B------:R-:W-:Y:S05]  /*3e60*/  BRA.U !UP0, `(.L_x_307) ;  /* 0x0000000508587547 */ /* 0x000fea000b800000 */
[----:B------:R-:W-:Y:S01]  /*3e70*/  IMAD.MOV.U32 R12, RZ, RZ, R10 ;  /* 0x000000ffff0c7224 */ /* 0x000fe200078e000a */
[----:B------:R-:W0:Y:S01]  /*3e80*/  LDCU.64 UR6, c[0x0][0x388] ;  /* 0x00007100ff0677ac */ /* 0x000e220008000a00 */
[----:B------:R-:W-:Y:S02]  /*3e90*/  IMAD.MOV.U32 R13, RZ, RZ, R11 ;  /* 0x000000ffff0d7224 */ /* 0x000fe400078e000b */
[----:B------:R-:W-:Y:S01]  /*3ea0*/  IMAD.MOV.U32 R21, RZ, RZ, 0x500 ;  /* 0x00000500ff157424 */ /* 0x000fe200078e00ff */
[----:B------:R-:W1:Y:S01]  /*3eb0*/  LDCU.64 UR4, c[0x0][0x398] ;  /* 0x00007300ff0477ac */ /* 0x000e620008000a00 */
[----:B------:R-:W-:-:S07]  /*3ec0*/  IMAD.MOV.U32 R19, RZ, RZ, RZ ;  /* 0x000000ffff137224 */ /* 0x000fce00078e00ff */
.L_x_308:
[----:B------:R-:W-:-:S04]  /*3ed0*/  LEA R24, P0, R21, R2, 0x3 ;  /* 0x0000000215187211 */ /* 0x000fc800078018ff */
[----:B------:R-:W-:-:S05]  /*3ee0*/  LEA.HI.X R25, R21, R3, R19, 0x3, P0 ;  /* 0x0000000315197211 */ /* 0x000fca00000f1c13 */
[----:B------:R-:W2:Y:S04]  /*3ef0*/  LDG.E.64 R14, desc[UR8][R24.64] ;  /* 0x00000008180e7981 */ /* 0x000ea8000c1e1b00 */
[----:B------:R-:W3:Y:S04]  /*3f00*/  LDG.E.64 R8, desc[UR8][R24.64+0x800] ;  /* 0x0008000818087981 */ /* 0x000ee8000c1e1b00 */
[----:B------:R-:W4:Y:S04]  /*3f10*/  LDG.E.64 R6, desc[UR8][R24.64+0x1000] ;  /* 0x0010000818067981 */ /* 0x000f28000c1e1b00 */
[----:B------:R-:W5:Y:S04]  /*3f20*/  LDG.E.64 R4, desc[UR8][R24.64+0x1800] ;  /* 0x0018000818047981 */ /* 0x000f68000c1e1b00 */
[----:B------:R-:W5:Y:S01]  /*3f30*/  LDG.E.64 R10, desc[UR8][R24.64+0x2000] ;  /* 0x00200008180a7981 */ /* 0x000f62000c1e1b00 */
[----:B0-----:R-:W-:-:S04]  /*3f40*/  IADD3 R20, P0, P1, R21, UR6, R0 ;  /* 0x0000000615147c10 */ /* 0x001fc8000f91e000 */
[----:B------:R-:W-:Y:S01]  /*3f50*/  IADD3.X R18, PT, PT, R19, UR7, RZ, P0, P1 ;  /* 0x0000000713127c10 */ /* 0x000fe200087e24ff */
[----:B------:R-:W-:-:S04]  /*3f60*/  IMAD.MOV.U32 R22, RZ, RZ, R20 ;  /* 0x000000ffff167224 */ /* 0x000fc800078e0014 */
[----:B------:R-:W-:Y:S01]  /*3f70*/  IMAD.MOV.U32 R23, RZ, RZ, R18 ;  /* 0x000000ffff177224 */ /* 0x000fe200078e0012 */
[----:B--2---:R-:W-:-:S14]  /*3f80*/  DSETP.GEU.AND P2, PT, |R12|, |R14|, PT ;  /* 0x4000000e0c00722a */ /* 0x004fdc0003f4e200 */
[----:B------:R-:W-:-:S04]  /*3f90*/  @P2 ISETP.GE.U32.AND P0, PT, R17, R22, PT ;  /* 0x000000161100220c */ /* 0x000fc80003f06070 */
[----:B------:R-:W-:-:S13]  /*3fa0*/  @P2 ISETP.GE.AND.EX P0, PT, R16, R23, PT, P0 ;  /* 0x000000171000220c */ /* 0x000fda0003f06300 */
[----:B------:R-:W-:-:S06]  /*3fb0*/  @P2 DSETP.LT.OR P0, PT, |R14|, |R12|, !P0 ;  /* 0x4000000c0e00222a */ /* 0x000fcc0004701600 */
[----:B------:R-:W-:Y:S02]  /*3fc0*/  @P2 FSEL R13, R13, R15, P0 ;  /* 0x0000000f0d0d2208 */ /* 0x000fe40000000000 */
[----:B------:R-:W-:Y:S02]  /*3fd0*/  @P2 FSEL R12, R12, R14, P0 ;  /* 0x0000000e0c0c2208 */ /* 0x000fe40000000000 */
[----:B------:R-:W-:Y:S01]  /*3fe0*/  @P2 SEL R22, R17, R22, P0 ;  /* 0x0000001611162207 */ /* 0x000fe20000000000 */
[----:B------:R-:W-:Y:S01]  /*3ff0*/  @P2 IMAD.MOV.U32 R15, RZ, RZ, R13 ;  /* 0x000000ffff0f2224 */ /* 0x000fe200078e000d */
[----:B------:R-:W-:Y:S01]  /*4000*/  IADD3 R13, P3, PT, R20, 0x100, RZ ;  /* 0x00000100140d7810 */ /* 0x000fe20007f7e0ff */
[----:B------:R-:W-:Y:S01]  /*4010*/  @P2 IMAD.MOV.U32 R14, RZ, RZ, R12 ;  /* 0x000000ffff0e2224 */ /* 0x000fe200078e000c */
[----:B------:R-:W-:-:S03]  /*4020*/  @P2 SEL R23, R16, R23, P0 ;  /* 0x0000001710172207 */ /* 0x000fc60000000000 */
[----:B------:R-:W-:Y:S02]  /*4030*/  IMAD.X R16, RZ, RZ, R18, P3 ;  /* 0x000000ffff107224 */ /* 0x000fe400018e0612 */
[----:B---3--:R-:W-:-:S14]  /*4040*/  DSETP.GEU.AND P1, PT, |R14|, |R8|, PT ;  /* 0x400000080e00722a */ /* 0x008fdc0003f2e200 */
        /* <DEDUP_REMOVED lines=11> */
[----:B----4-:R-:W-:-:S14]  /*4100*/  DSETP.GEU.AND P2, PT, |R8|, |R6|, PT ;  /* 0x400000060800722a */ /* 0x010fdc0003f4e200 */
        /* <DEDUP_REMOVED lines=10> */
[----:B------:R-:W-:Y:S01]  /*41b0*/  IMAD.X R9, RZ, RZ, R18, P3 ;  /* 0x000000ffff097224 */ /* 0x000fe200018e0612 */
[----:B------:R-:W-:Y:S01]  /*41c0*/  IADD3 R17, P3, PT, R20, 0x400, RZ ;  /* 0x0000040014117810 */ /* 0x000fe20007f7e0ff */
[----:B-----5:R-:W-:-:S04]  /*41d0*/  DSETP.GEU.AND P1, PT, |R6|, |R4|, PT ;  /* 0x400000040600722a */ /* 0x020fc80003f2e200 */
[----:B------:R-:W-:-:S10]  /*41e0*/  IMAD.X R16, RZ, RZ, R18, P3 ;  /* 0x000000ffff107224 */ /* 0x000fd400018e0612 */
        /* <DEDUP_REMOVED lines=8> */
[----:B------:R-:W-:Y:S01]  /*4270*/  @P1 IMAD.MOV.U32 R5, RZ, RZ, R7 ;  /* 0x000000ffff051224 */ /* 0x000fe200078e0007 */
[C---:B------:R-:W-:Y:S02]  /*4280*/  IADD3 R6, P1, PT, R21.reuse, 0xa00, RZ ;  /* 0x00000a0015067810 */ /* 0x040fe40007f3e0ff */
[----:B------:R-:W-:-:S02]  /*4290*/  IADD3 R21, P3, PT, R21, 0x500, RZ ;  /* 0x0000050015157810 */ /* 0x000fc40007f7e0ff */
[----:B-1----:R-:W-:Y:S01]  /*42a0*/  ISETP.GT.U32.AND P4, PT, R6, UR4, PT ;  /* 0x0000000406007c0c */ /* 0x002fe2000bf84070 */
[----:B------:R-:W-:Y:S01]  /*42b0*/  DSETP.GEU.AND P2, PT, |R4|, |R10|, PT ;  /* 0x4000000a0400722a */ /* 0x000fe20003f4e200 */
[--C-:B------:R-:W-:Y:S02]  /*42c0*/  IMAD.X R6, RZ, RZ, R19.reuse, P1 ;  /* 0x000000ffff067224 */ /* 0x100fe400008e0613 */
[----:B------:R-:W-:-:S03]  /*42d0*/  IMAD.X R18, RZ, RZ, R19, P3 ;  /* 0x000000ffff127224 */ /* 0x000fc600018e0613 */
[----:B------:R-:W-:Y:S01]  /*42e0*/  ISETP.GT.AND.EX P1, PT, R6, UR5, PT, P4 ;  /* 0x0000000506007c0c */ /* 0x000fe2000bf24340 */
[----:B------:R-:W-:-:S07]  /*42f0*/  IMAD.MOV.U32 R19, RZ, RZ, R18 ;  /* 0x000000ffff137224 */ /* 0x000fce00078e0012 */
        /* <DEDUP_REMOVED lines=8> */
[----:B------:R-:W-:Y:S02]  /*4380*/  @P2 IMAD.MOV.U32 R11, RZ, RZ, R5 ;  /* 0x000000ffff0b2224 */ /* 0x000fe400078e0005 */
[----:B------:R-:W-:Y:S02]  /*4390*/  IMAD.MOV.U32 R12, RZ, RZ, R10 ;  /* 0x000000ffff0c7224 */ /* 0x000fe400078e000a */
[----:B------:R-:W-:Y:S01]  /*43a0*/  IMAD.MOV.U32 R13, RZ, RZ, R11 ;  /* 0x000000ffff0d7224 */ /* 0x000fe200078e000b */
[----:B------:R-:W-:Y:S06]  /*43b0*/  @!P1 BRA `(.L_x_308) ;  /* 0xfffffff800c49947 */ /* 0x000fec000383ffff */
[----:B------:R-:W-:-:S07]  /*43c0*/  IMAD.MOV.U32 R19, RZ, RZ, R21 ;  /* 0x000000ffff137224 */ /* 0x000fce00078e0015 */
.L_x_307:
[----:B------:R-:W-:-:S04]  /*43d0*/  ISETP.GE.U32.AND P0, PT, R19, UR4, PT ;  /* 0x0000000413007c0c */ /* 0x000fc8000bf06070 */
[----:B------:R-:W-:-:S13]  /*43e0*/  ISETP.GE.AND.EX P0, PT, R18, UR5, PT, P0 ;  /* 0x0000000512007c0c */ /* 0x000fda000bf06300 */
[----:B------:R-:W-:Y:S05]  /*43f0*/  @P0 BRA `(.L_x_309) ;  /* 0x0000000800c40947 */ /* 0x000fea0003800000 */
[----:B------:R-:W-:Y:S01]  /*4400*/  IADD3 R21, PT, PT, -R19, UR4, RZ ;  /* 0x0000000413157c10 */ /* 0x000fe2000fffe1ff */
[----:B------:R-:W-:Y:S03]  /*4410*/  BSSY.RECONVERGENT B1, `(.L_x_309) ;  /* 0x00000af000017945 */ /* 0x000fe60003800200 */
[----:B------:R-:W-:-:S13]  /*4420*/  ISETP.GE.AND P0, PT, R0, R21, PT ;  /* 0x000000150000720c */ /* 0x000fda0003f06270 */
[----:B------:R-:W-:Y:S05]  /*4430*/  @P0 BRA `(.L_x_310) ;  /* 0x0000000800b00947 */ /* 0x000fea0003800000 */
[-C--:B------:R-:W-:Y:S01]  /*4440*/  LOP3.LUT R6, RZ, R0.reuse, RZ, 0x33, !PT ;  /* 0x00000000ff067212 */ /* 0x080fe200078e33ff */
[----:B------:R-:W-:Y:S01]  /*4450*/  BSSY.RECONVERGENT B2, `(.L_x_311) ;  /* 0x0000036000027945 */ /* 0x000fe20003800200 */
[----:B------:R-:W-:Y:S02]  /*4460*/  MOV R12, R0 ;  /* 0x00000000000c7202 */ /* 0x000fe40000000f00 */
        /* <DEDUP_REMOVED lines=9> */
[----:B------:R-:W-:Y:S02]  /*4500*/  LOP3.LUT R2, R2, 0x3, RZ, 0xc0, !PT ;  /* 0x0000000302027812 */ /* 0x000fe400078ec0ff */
[----:B------:R-:W-:-:S03]  /*4510*/  IADD3 R13, P0, PT, R9, UR6, RZ ;  /* 0x00000006090d7c10 */ /* 0x000fc6000ff1e0ff */
[----:B------:R-:W-:Y:S01]  /*4520*/  IMAD.MOV R7, RZ, RZ, -R2 ;  /* 0x000000ffff077224 */ /* 0x000fe200078e0a02 */
[----:B0-----:R-:W-:-:S04]  /*4530*/  LEA R8, P1, R9, UR10, 0x3 ;  /* 0x0000000a09087c11 */ /* 0x001fc8000f8218ff */
[----:B------:R-:W-:Y:S02]  /*4540*/  LEA.HI.X R9, R9, UR11, R14, 0x3, P1 ;  /* 0x0000000b09097c11 */ /* 0x000fe400088f1c0e */
[----:B------:R-:W-:-:S07]  /*4550*/  IADD3.X R14, PT, PT, R14, UR7, RZ, P0, !PT ;  /* 0x000000070e0e7c10 */ /* 0x000fce00087fe4ff */
.L_x_315:
        /* <DEDUP_REMOVED lines=31> */
.L_x_314:
[----:B------:R-:W-:Y:S05]  /*4750*/  BSYNC.RECONVERGENT B3 ;  /* 0x0000000000037941 */ /* 0x000fea0003800200 */
.L_x_313:
[----:B------:R-:W-:Y:S01]  /*4760*/  IADD3 R13, P0, PT, R13, 0x100, RZ ;  /* 0x000001000d0d7810 */ /* 0x000fe20007f1e0ff */
[----:B------:R-:W-:Y:S02]  /*4770*/  VIADD R12, R12, 0x100 ;  /* 0x000001000c0c7836 */ /* 0x000fe40000000000 */
[----:B------:R-:W-:Y:S02]  /*4780*/  IMAD.X R9, RZ, RZ, R9, P3 ;  /* 0x000000ffff097224 */ /* 0x000fe400018e0609 */
[----:B------:R-:W-:Y:S01]  /*4790*/  IMAD.X R14, RZ, RZ, R14, P0 ;  /* 0x000000ffff0e7224 */ /* 0x000fe200000e060e */
[----:B------:R-:W-:Y:S07]  /*47a0*/  @P2 BRA `(.L_x_315) ;  /* 0xfffffffc006c2947 */ /* 0x000fee000383ffff */
.L_x_312:
[----:B------:R-:W-:Y:S05]  /*47b0*/  BSYNC.RECONVERGENT B2 ;  /* 0x0000000000027941 */ /* 0x000fea0003800200 */
.L_x_311:
[----:B------:R-:W-:-:S13]  /*47c0*/  ISETP.GE.U32.AND P0, PT, R6, 0x300, PT ;  /* 0x000003000600780c */ /* 0x000fda0003f06070 */
[----:B------:R-:W-:Y:S05]  /*47d0*/  @!P0 BRA `(.L_x_310) ;  /* 0x0000000400c88947 */ /* 0x000fea0003800000 */
[----:B------:R-:W0:Y:S01]  /*47e0*/  LDC.64 R8, c[0x0][0x380] ;  /* 0x0000e000ff087b82 */ /* 0x000e220000000a00 */
[----:B------:R-:W-:-:S07]  /*47f0*/  VIADD R20, R12, 0x200 ;  /* 0x000002000c147836 */ /* 0x000fce0000000000 */
[----:B------:R-:W1:Y:S02]  /*4800*/  LDC.64 R6, c[0x0][0x388] ;  /* 0x0000e200ff067b82 */ /* 0x000e640000000a00 */
.L_x_324:
        /* <DEDUP_REMOVED lines=30> */
.L_x_317:
[----:B------:R-:W-:Y:S05]  /*49f0*/  BSYNC.RECONVERGENT B2 ;  /* 0x0000000000027941 */ /* 0x000fea0003800200 */
.L_x_316:
        /* <DEDUP_REMOVED lines=9> */
[----:B------:R-:W-:-:S03]  /*4a90*/  IMAD.MOV.U32 R24, RZ, RZ, R26 ;  /* 0x000000ffff187224 */ /* 0x000fc600078e001a */
[----:B------:R-:W-:Y:S01]  /*4aa0*/  MOV R25, R27 ;  /* 0x0000001b00197202 */ /* 0x000fe20000000f00 */
        /* <DEDUP_REMOVED lines=15> */
.L_x_319:
[----:B------:R-:W-:Y:S05]  /*4ba0*/  BSYNC.RECONVERGENT B2 ;  /* 0x0000000000027941 */ /* 0x000fea0003800200 */
.L_x_318:
[----:B------:R-:W-:Y:S01]  /*4bb0*/  DSETP.GEU.AND P0, PT, |R16|, |R10|, PT ;  /* 0x4000000a1000722a */ /* 0x000fe20003f0e200 */
[CC--:B------:R-:W-:Y:S01]  /*4bc0*/  IADD3 R13, P1, P4, R19.reuse, R6.reuse, R20 ;  /* 0x00000006130d7210 */ /* 0x0c0fe20007c3e014 */
[----:B------:R-:W-:Y:S01]  /*4bd0*/  VIADD R4, R20, 0x100 ;  /* 0x0000010014047836 */ /* 0x000fe20000000000 */
[----:B------:R-:W-:Y:S01]  /*4be0*/  BSSY.RECONVERGENT B2, `(.L_x_320) ;  /* 0x0000016000027945 */ /* 0x000fe20003800200 */
[----:B------:R-:W-:Y:S01]  /*4bf0*/  IMAD.MOV.U32 R2, RZ, RZ, R10 ;  /* 0x000000ffff027224 */ /* 0x000fe200078e000a */
[----:B------:R-:W-:Y:S01]  /*4c00*/  IADD3.X R22, PT, PT, R18, R7, RZ, P1, P4 ;  /* 0x0000000712167210 */ /* 0x000fe20000fe84ff */
[----:B------:R-:W-:Y:S01]  /*4c10*/  IMAD.MOV.U32 R5, RZ, RZ, R13 ;  /* 0x000000ffff057224 */ /* 0x000fe200078e000d */
[----:B------:R-:W-:Y:S01]  /*4c20*/  IADD3 R4, P2, P3, R19, R6, R4 ;  /* 0x0000000613047210 */ /* 0x000fe20007b5e004 */
        /* <DEDUP_REMOVED lines=17> */
.L_x_321:
[----:B------:R-:W-:Y:S05]  /*4d40*/  BSYNC.RECONVERGENT B2 ;  /* 0x0000000000027941 */ /* 0x000fea0003800200 */
.L_x_320:
[----:B------:R-:W-:Y:S01]  /*4d50*/  DSETP.GEU.AND P0, PT, |R2|, |R14|, PT ;  /* 0x4000000e0200722a */ /* 0x000fe20003f0e200 */
[----:B------:R-:W-:Y:S01]  /*4d60*/  IADD3.X R13, PT, PT, R18, R7, RZ, P2, P3 ;  /* 0x00000007120d7210 */ /* 0x000fe200017e64ff */
        /* <DEDUP_REMOVED lines=20> */
.L_x_323:
[----:B------:R-:W-:Y:S05]  /*4eb0*/  BSYNC.RECONVERGENT B2 ;  /* 0x0000000000027941 */ /* 0x000fea0003800200 */
.L_x_322:
[C---:B------:R-:W-:Y:S02]  /*4ec0*/  VIADD R2, R20.reuse, 0x200 ;  /* 0x0000020014027836 */ /* 0x040fe40000000000 */
[----:B------:R-:W-:-:S03]  /*4ed0*/  VIADD R20, R20, 0x400 ;  /* 0x0000040014147836 */ /* 0x000fc60000000000 */
[----:B------:R-:W-:-:S13]  /*4ee0*/  ISETP.GE.AND P0, PT, R2, R21, PT ;  /* 0x000000150200720c */ /* 0x000fda0003f06270 */
[----:B------:R-:W-:Y:S05]  /*4ef0*/  @!P0 BRA `(.L_x_324) ;  /* 0xfffffff800448947 */ /* 0x000fea000383ffff */
.L_x_310:
[----:B------:R-:W-:Y:S05]  /*4f00*/  BSYNC.RECONVERGENT B1 ;  /* 0x0000000000017941 */ /* 0x000fea0003800200 */
.L_x_309:
        /* <DEDUP_REMOVED lines=32> */
.L_x_326:
[----:B------:R-:W-:Y:S05]  /*5110*/  BSYNC.RECONVERGENT B1 ;  /* 0x0000000000017941 */ /* 0x000fea0003800200 */
.L_x_325:
        /* <DEDUP_REMOVED lines=31> */
.L_x_328:
[----:B------:R-:W-:Y:S05]  /*5310*/  BSYNC.RECONVERGENT B1 ;  /* 0x0000000000017941 */ /* 0x000fea0003800200 */
.L_x_327:
        /* <DEDUP_REMOVED lines=31> */
.L_x_330:
[----:B------:R-:W-:Y:S05]  /*5510*/  BSYNC.RECONVERGENT B1 ;  /* 0x0000000000017941 */ /* 0x000fea0003800200 */
.L_x_329:
[----:B------:R-:W-:Y:S01]  /*5520*/  ISETP.GT.AND P0, PT, R8, 0x17, PT ;  /* 0x000000170800780c */ /* 0x000fe20003f04270 */
[----:B-1----:R1:W1:Y:S01]  /*5530*/  SHFL.DOWN PT, R6, R2, 0x8, 0x1f ;  /* 0x09001f0002067f89 */ /* 0x00226200000e0000 */
[----:B------:R-:W-:Y:S01]  /*5540*/  BSSY.RECONVERGENT B1, `(.L_x_331) ;  /* 0x000001d000017945 */ /* 0x000fe20003800200 */
[----:B--2---:R-:W-:Y:S02]  /*5550*/  IMAD.MOV.U32 R9, RZ, RZ, R11 ;  /* 0x000000ffff097224 */ /* 0x004fe400078e000b */
[----:B---3--:R2:W3:Y:S01]  /*5560*/  SHFL.DOWN PT, R7, R3, 0x8, 0x1f ;  /* 0x09001f0003077f89 */ /* 0x0084e200000e0000 */
[----:B------:R-:W-:Y:S02]  /*5570*/  IMAD.MOV.U32 R10, RZ, RZ, R12 ;  /* 0x000000ffff0a7224 */ /* 0x000fe400078e000c */
[----:B------:R-:W-:Y:S01]  /*5580*/  IMAD.MOV.U32 R4, RZ, RZ, R2 ;  /* 0x000000ffff047224 */ /* 0x000fe200078e0002 */
[----:B0-----:R2:W0:Y:S01]  /*5590*/  SHFL.DOWN PT, R14, R11, 0x8, 0x1f ;  /* 0x09001f000b0e7f89 */ /* 0x00142200000e0000 */
[----:B------:R-:W-:-:S03]  /*55a0*/  IMAD.MOV.U32 R5, RZ, RZ, R3 ;  /* 0x000000ffff057224 */ /* 0x000fc600078e0003 */
[----:B----4-:R2:W4:Y:S01]  /*55b0*/  SHFL.DOWN PT, R13, R12, 0x8, 0x1f ;  /* 0x09001f000c0d7f89 */ /* 0x01052200000e0000 */
        /* <DEDUP_REMOVED lines=21> */
.L_x_332:
[----:B------:R-:W-:Y:S05]  /*5710*/  BSYNC.RECONVERGENT B1 ;  /* 0x0000000000017941 */ /* 0x000fea0003800200 */
.L_x_331:
        /* <DEDUP_REMOVED lines=8> */
[----:B----4-:R-:W-:-:S03]  /*57a0*/  IMAD.MOV.U32 R13, RZ, RZ, R5 ;  /* 0x000000ffff0d7224 */ /* 0x010fc600078e0005 */
[----:B---3--:R3:W4:Y:S01]  /*57b0*/  SHFL.DOWN PT, R7, R10, 0x10, 0x1f ;  /* 0x0a001f000a077f89 */ /* 0x00872200000e0000 */
[----:B------:R-:W-:Y:S05]  /*57c0*/  @P0 BRA `(.L_x_334) ;  /* 0x0000000000500947 */ /* 0x000fea0003800000 */
[----:B-12---:R-:W-:Y:S01]  /*57d0*/  DSETP.GEU.AND P0, PT, |R4|, |R2|, PT ;  /* 0x400000020400722a */ /* 0x006fe20003f0e200 */
        /* <DEDUP_REMOVED lines=19> */
.L_x_334:
[----:B------:R-:W-:Y:S05]  /*5910*/  BSYNC.RECONVERGENT B1 ;  /* 0x0000000000017941 */ /* 0x000fea0003800200 */
.L_x_333:
        /* <DEDUP_REMOVED lines=11> */
.L_x_336:
[----:B------:R-:W-:Y:S05]  /*59d0*/  BSYNC.RECONVERGENT B1 ;  /* 0x0000000000017941 */ /* 0x000fea0003800200 */
.L_x_335:
        /* <DEDUP_REMOVED lines=8> */
[----:B0---4-:R-:W0:Y:S04]  /*5a60*/  LDS.128 R4, [R0+0x20] ;  /* 0x0000200000047984 */ /* 0x011e280000000c00 */
[----:B------:R2:W4:Y:S04]  /*5a70*/  LDS.64 R2, [R0+0x80] ;  /* 0x0000800000027984 */ /* 0x0005280000000a00 */
[----:B---3--:R2:W3:Y:S01]  /*5a80*/  LDS.128 R8, [R0+0x30] ;  /* 0x0000300000087984 */ /* 0x0084e20000000c00 */
[----:B-1----:R-:W-:Y:S01]  /*5a90*/  DSETP.GEU.AND P0, PT, |R12|, |R16|, PT ;  /* 0x400000100c00722a */ /* 0x002fe20003f0e200 */
[----:B------:R-:W-:-:S02]  /*5aa0*/  IMAD.MOV.U32 R20, RZ, RZ, R16 ;  /* 0x000000ffff147224 */ /* 0x000fc400078e0010 */
[----:B------:R-:W-:Y:S02]  /*5ab0*/  IMAD.MOV.U32 R21, RZ, RZ, R17 ;  /* 0x000000ffff157224 */ /* 0x000fe400078e0011 */
[----:B0-----:R-:W-:Y:S02]  /*5ac0*/  IMAD.MOV.U32 R23, RZ, RZ, R4 ;  /* 0x000000ffff177224 */ /* 0x001fe400078e0004 */
        /* <DEDUP_REMOVED lines=16> */
.L_x_338:
[----:B------:R-:W-:Y:S05]  /*5bd0*/  BSYNC.RECONVERGENT B1 ;  /* 0x0000000000017941 */ /* 0x000fea0003800200 */
.L_x_337:
        /* <DEDUP_REMOVED lines=23> */
.L_x_340:
[----:B------:R-:W-:Y:S05]  /*5d50*/  BSYNC.RECONVERGENT B1 ;  /* 0x0000000000017941 */ /* 0x000fea0003800200 */
.L_x_339:
        /* <DEDUP_REMOVED lines=21> */
.L_x_342:
[----:B------:R-:W-:Y:S05]  /*5eb0*/  BSYNC.RECONVERGENT B1 ;  /* 0x0000000000017941 */ /* 0x000fea0003800200 */
.L_x_341:
        /* <DEDUP_REMOVED lines=23> */
.L_x_344:
[----:B------:R-:W-:Y:S05]  /*6030*/  BSYNC.RECONVERGENT B1 ;  /* 0x0000000000017941 */ /* 0x000fea0003800200 */
.L_x_343:
        /* <DEDUP_REMOVED lines=21> */
.L_x_346:
[----:B------:R-:W-:Y:S05]  /*6190*/  BSYNC.RECONVERGENT B1 ;  /* 0x0000000000017941 */ /* 0x000fea0003800200 */
.L_x_345:
        /* <DEDUP_REMOVED lines=21> */
.L_x_348:
[----:B------:R-:W-:Y:S05]  /*62f0*/  BSYNC.RECONVERGENT B1 ;  /* 0x0000000000017941 */ /* 0x000fea0003800200 */
.L_x_347:
        /* <DEDUP_REMOVED lines=20> */
.L_x_268:
[----:B------:R-:W-:Y:S05]  /*6440*/  BSYNC.RECONVERGENT B0 ;  /* 0x0000000000007941 */ /* 0x000fea0003800200 */
.L_x_235:
[----:B------:R-:W-:Y:S05]  /*6450*/  @P1 EXIT ;  /* 0x000000000000194d */ /* 0x000fea0003800000 */
[----:B0123--:R-:W0:Y:S02]  /*6460*/  LDC.64 R2, c[0x0][0x390] ;  /* 0x0000e400ff027b82 */ /* 0x00fe240000000a00 */
[----:B0-----:R-:W-:Y:S04]  /*6470*/  STG.E.64 desc[UR8][R2.64], R12 ;  /* 0x0000000c02007986 */ /* 0x001fe8000c101b08 */
[----:B------:R-:W-:Y:S01]  /*6480*/  STG.E.64 desc[UR8][R2.64+0x8], R14 ;  /* 0x0000080e02007986 */ /* 0x000fe2000c101b08 */
[----:B------:R-:W-:Y:S05]  /*6490*/  EXIT ;  /* 0x000000000000794d */ /* 0x000fea0003800000 */
.L_x_349:
        /* <DEDUP_REMOVED lines=14> */
.L_x_723:


//--------------------- .text._ZN6thrust24THRUST_300001_SM_1000_NS8cuda_cub4core6detail13_kernel_agentINS1_8__reduce11ReduceAgentIPN4cuda3std3__45tupleIJdlEEESC_SB_iNS1_9__extrema9arg_max_fIdl7CompareEEEEJSC_SC_iSG_EEEvDpT0_ --------------------------
	.section	.text._ZN6thrust24THRUST_300001_SM_1000_NS8cuda_cub4core6detail13_kernel_agentINS1_8__reduce11ReduceAgentIPN4cuda3std3__45tupleIJdlEEESC_SB_iNS1_9__extrema9arg_max_fIdl7CompareEEEEJSC_SC_iSG_EEEvDpT0_,"ax",@progbits
	.align	128
        .global         _ZN6thrust24THRUST_300001_SM_1000_NS8cuda_cub4core6detail13_kernel_agentINS1_8__reduce11ReduceAgentIPN4cuda3std3__45tupleIJdlEEESC_SB_iNS1_9__extrema9arg_max_fIdl7CompareEEEEJSC_SC_iSG_EEEvDpT0_
        .type           _ZN6thrust24THRUST_300001_SM_1000_NS8cuda_cub4core6detail13_kernel_agentINS1_8__reduce11ReduceAgentIPN4cuda3std3__45tupleIJdlEEESC_SB_iNS1_9__extrema9arg_max_fIdl7CompareEEEEJSC_SC_iSG_EEEvDpT0_,@function
        .size           _ZN6thrust24THRUST_300001_SM_1000_NS8cuda_cub4core6detail13_kernel_agentINS1_8__reduce11ReduceAgentIPN4cuda3std3__45tupleIJdlEEESC_SB_iNS1_9__extrema9arg_max_fIdl7CompareEEEEJSC_SC_iSG_EEEvDpT0_,(.L_x_724 - _ZN6thrust24THRUST_300001_SM_1000_NS8cuda_cub4core6detail13_kernel_agentINS1_8__reduce11ReduceAgentIPN4cuda3std3__45tupleIJdlEEESC_SB_iNS1_9__extrema9arg_max_fIdl7CompareEEEEJSC_SC_iSG_EEEvDpT0_)
        .other          _ZN6thrust24THRUST_300001_SM_1000_NS8cuda_cub4core6detail13_kernel_agentINS1_8__reduce11ReduceAgentIPN4cuda3std3__45tupleIJdlEEESC_SB_iNS1_9__extrema9arg_max_fIdl7CompareEEEEJSC_SC_iSG_EEEvDpT0_,@"STO_CUDA_ENTRY STV_DEFAULT"
_ZN6thrust24THRUST_300001_SM_1000_NS8cuda_cub4core6detail13_kernel_agentINS1_8__reduce11ReduceAgentIPN4cuda3std3__45tupleIJdlEEESC_SB_iNS1_9__extrema9arg_max_fIdl7CompareEEEEJSC_SC_iSG_EEEvDpT0_:
.text._ZN6thrust24THRUST_300001_SM_1000_NS8cuda_cub4core6detail13_kernel_agentINS1_8__reduce11ReduceAgentIPN4cuda3std3__45tupleIJdlEEESC_SB_iNS1_9__extrema9arg_max_fIdl7CompareEEEEJSC_SC_iSG_EEEvDpT0_:
        /* <DEDUP_REMOVED lines=21> */
.L_x_353:
[----:B0-----:R-:W-:Y:S05]  /*0150*/  BSYNC.RECONVERGENT B1 ;  /* 0x0000000000017941 */ /* 0x001fea0003800200 */
.L_x_352:
        /* <DEDUP_REMOVED lines=15> */
.L_x_360:
        /* <DEDUP_REMOVED lines=31> */
.L_x_359:
[----:B------:R-:W-:Y:S05]  /*0440*/  BSYNC.RECONVERGENT B3 ;  /* 0x0000000000037941 */ /* 0x000fea0003800200 */
.L_x_358:
[----:B------:R-:W-:Y:S02]  /*0450*/  IMAD.X R3, RZ, RZ, R3, P3 ;  /* 0x000000ffff037224 */ /* 0x000fe400018e0603 */
[----:B------:R-:W-:Y:S01]  /*0460*/  VIADD R19, R19, 0x100 ;  /* 0x0000010013137836 */ /* 0x000fe20000000000 */
[----:B------:R-:W-:Y:S06]  /*0470*/  @P2 BRA `(.L_x_360) ;  /* 0xfffffffc00742947 */ /* 0x000fec000383ffff */
.L_x_357:
[----:B------:R-:W-:Y:S05]  /*0480*/  BSYNC.RECONVERGENT B2 ;  /* 0x0000000000027941 */ /* 0x000fea0003800200 */
.L_x_356:
[----:B------:R-:W0:Y:S01]  /*0490*/  LDC.64 R8, c[0x0][0x380] ;  /* 0x0000e000ff087b82 */ /* 0x000e220000000a00 */
[----:B------:R-:W-:-:S13]  /*04a0*/  ISETP.GE.U32.AND P0, PT, R4, 0x300, PT ;  /* 0x000003000400780c */ /* 0x000fda0003f06070 */
[----:B------:R-:W-:Y:S05]  /*04b0*/  @!P0 BRA `(.L_x_355) ;  /* 0x0000000400908947 */ /* 0x000fea0003800000 */
.L_x_369:
        /* <DEDUP_REMOVED lines=13> */
[----:B------:R-:W-:Y:S01]  /*0590*/  IMAD.MOV.U32 R23, RZ, RZ, R12 ;  /* 0x000000ffff177224 */ /* 0x000fe200078e000c */
[----:B------:R-:W-:Y:S01]  /*05a0*/  MOV R25, R13 ;  /* 0x0000000d00197202 */ /* 0x000fe20000000f00 */
[----:B------:R-:W-:Y:S02]  /*05b0*/  IMAD.MOV.U32 R2, RZ, RZ, R14 ;  /* 0x000000ffff027224 */ /* 0x000fe400078e000e */
[----:B------:R-:W-:-:S09]  /*05c0*/  IMAD.MOV.U32 R3, RZ, RZ, R15 ;  /* 0x000000ffff037224 */ /* 0x000fd200078e000f */
        /* <DEDUP_REMOVED lines=9> */
.L_x_362:
[----:B------:R-:W-:Y:S05]  /*0660*/  BSYNC.RECONVERGENT B2 ;  /* 0x0000000000027941 */ /* 0x000fea0003800200 */
.L_x_361:
        /* <DEDUP_REMOVED lines=25> */
.L_x_364:
[----:B------:R-:W-:Y:S05]  /*0800*/  BSYNC.RECONVERGENT B2 ;  /* 0x0000000000027941 */ /* 0x000fea0003800200 */
.L_x_363:
        /* <DEDUP_REMOVED lines=21> */
.L_x_366:
[----:B------:R-:W-:Y:S05]  /*0960*/  BSYNC.RECONVERGENT B2 ;  /* 0x0000000000027941 */ /* 0x000fea0003800200 */
.L_x_365:
        /* <DEDUP_REMOVED lines=21> */
.L_x_368:
[----:B------:R-:W-:Y:S05]  /*0ac0*/  BSYNC.RECONVERGENT B2 ;  /* 0x0000000000027941 */ /* 0x000fea0003800200 */
.L_x_367:
[----:B------:R-:W-:-:S05]  /*0ad0*/  VIADD R19, R19, 0x400 ;  /* 0x0000040013137836 */ /* 0x000fca0000000000 */
[----:B------:R-:W-:-:S13]  /*0ae0*/  ISETP.GE.AND P0, PT, R19, UR5, PT ;  /* 0x0000000513007c0c */ /* 0x000fda000bf06270 */
[----:B------:R-:W-:Y:S05]  /*0af0*/  @!P0 BRA `(.L_x_369) ;  /* 0xfffffff800708947 */ /* 0x000fea000383ffff */
.L_x_355:
[----:B------:R-:W-:Y:S05]  /*0b00*/  BSYNC.RECONVERGENT B1 ;  /* 0x0000000000017941 */ /* 0x000fea0003800200 */
.L_x_354:
        /* <DEDUP_REMOVED lines=35> */
.L_x_372:
[----:B------:R-:W-:Y:S05]  /*0d40*/  BSYNC.RECONVERGENT B1 ;  /* 0x0000000000017941 */ /* 0x000fea0003800200 */
.L_x_371:
        /* <DEDUP_REMOVED lines=31> */
.L_x_374:
[----:B------:R-:W-:Y:S05]  /*0f40*/  BSYNC.RECONVERGENT B1 ;  /* 0x0000000000017941 */ /* 0x000fea0003800200 */
.L_x_373:
        /* <DEDUP_REMOVED lines=31> */
.L_x_376:
[----:B------:R-:W-:Y:S05]  /*1140*/  BSYNC.RECONVERGENT B1 ;  /* 0x0000000000017941 */ /* 0x000fea0003800200 */
.L_x_375:
        /* <DEDUP_REMOVED lines=31> */
.L_x_378:
[----:B------:R-:W-:Y:S05]  /*1340*/  BSYNC.RECONVERGENT B1 ;  /* 0x0000000000017941 */ /* 0x000fea0003800200 */
.L_x_377:
[----:B------:R-:W-:Y:S01]  /*1350*/  ISETP.GT.AND P0, PT, R9, 0xf, PT ;  /* 0x0000000f0900780c */ /* 0x000fe20003f04270 */
[----:B-1----:R1:W1:Y:S01]  /*1360*/  SHFL.DOWN PT, R6, R4, 0x10, 0x1f ;  /* 0x0a001f0004067f89 */ /* 0x00226200000e0000 */
[----:B------:R-:W-:Y:S01]  /*1370*/  BSSY.RECONVERGENT B1, `(.L_x_379) ;  /* 0x000001d000017945 */ /* 0x000fe20003800200 */
[----:B0-----:R-:W-:Y:S01]  /*1380*/  MOV R14, R8 ;  /* 0x00000008000e7202 */ /* 0x001fe20000000f00 */
[----:B----4-:R-:W-:Y:S01]  /*1390*/  IMAD.MOV.U32 R15, RZ, RZ, R10 ;  /* 0x000000ffff0f7224 */ /* 0x010fe200078e000a */
[----:B--2---:R0:W2:Y:S01]  /*13a0*/  SHFL.DOWN PT, R7, R5, 0x10, 0x1f ;  /* 0x0a001f0005077f89 */ /* 0x0040a200000e0000 */
[----:B------:R-:W-:Y:S02]  /*13b0*/  IMAD.MOV.U32 R2, RZ, RZ, R4 ;  /* 0x000000ffff027224 */ /* 0x000fe400078e0004 */
[----:B------:R-:W-:Y:S01]  /*13c0*/  IMAD.MOV.U32 R3, RZ, RZ, R5 ;  /* 0x000000ffff037224 */ /* 0x000fe200078e0005 */
[----:B------:R0:W4:Y:S04]  /*13d0*/  SHFL.DOWN PT, R11, R8, 0x10, 0x1f ;  /* 0x0a001f00080b7f89 */ /* 0x00012800000e0000 */
        /* <DEDUP_REMOVED lines=22> */
.L_x_380:
[----:B------:R-:W-:Y:S05]  /*1540*/  BSYNC.RECONVERGENT B1 ;  /* 0x0000000000017941 */ /* 0x000fea0003800200 */
.L_x_379:
        /* <DEDUP_REMOVED lines=11> */
.L_x_382:
[----:B------:R-:W-:Y:S05]  /*1600*/  BSYNC.RECONVERGENT B1 ;  /* 0x0000000000017941 */ /* 0x000fea0003800200 */
.L_x_381:
        /* <DEDUP_REMOVED lines=31> */
.L_x_385:
[----:B------:R-:W-:Y:S05]  /*1800*/  BSYNC.RECONVERGENT B1 ;  /* 0x0000000000017941 */ /* 0x000fea0003800200 */
.L_x_384:
        /* <DEDUP_REMOVED lines=10> */
[----:B------:R-:W-:Y:S01]  /*18b0*/  MOV R15, R26 ;  /* 0x0000001a000f7202 */ /* 0x000fe20000000f00 */
[----:B------:R-:W-:Y:S02]  /*18c0*/  IMAD.MOV.U32 R29, RZ, RZ, R27 ;  /* 0x000000ffff1d7224 */ /* 0x000fe400078e001b */
[----:B------:R-:W-:Y:S02]  /*18d0*/  IMAD.MOV.U32 R4, RZ, RZ, R24 ;  /* 0x000000ffff047224 */ /* 0x000fe400078e0018 */
[----:B------:R-:W-:-:S08]  /*18e0*/  IMAD.MOV.U32 R5, RZ, RZ, R25 ;  /* 0x000000ffff057224 */ /* 0x000fd000078e0019 */
        /* <DEDUP_REMOVED lines=9> */
.L_x_387:
[----:B------:R-:W-:Y:S05]  /*1980*/  BSYNC.RECONVERGENT B1 ;  /* 0x0000000000017941 */ /* 0x000fea0003800200 */
.L_x_386:
        /* <DEDUP_REMOVED lines=21> */
.L_x_389:
[----:B------:R-:W-:Y:S05]  /*1ae0*/  BSYNC.RECONVERGENT B1 ;  /* 0x0000000000017941 */ /* 0x000fea0003800200 */
.L_x_388:
        /* <DEDUP_REMOVED lines=23> */
.L_x_391:
[----:B------:R-:W-:Y:S05]  /*1c60*/  BSYNC.RECONVERGENT B1 ;  /* 0x0000000000017941 */ /* 0x000fea0003800200 */
.L_x_390:
        /* <DEDUP_REMOVED lines=21> */
.L_x_393:
[----:B------:R-:W-:Y:S05]  /*1dc0*/  BSYNC.RECONVERGENT B1 ;  /* 0x0000000000017941 */ /* 0x000fea0003800200 */
.L_x_392:
        /* <DEDUP_REMOVED lines=21> */
.L_x_395:
[----:B------:R-:W-:Y:S05]  /*1f20*/  BSYNC.RECONVERGENT B1 ;  /* 0x0000000000017941 */ /* 0x000fea0003800200 */
.L_x_394:
        /* <DEDUP_REMOVED lines=21> */
.L_x_370:
        /* <DEDUP_REMOVED lines=19> */
[----:B0-----:R-:W-:Y:S01]  /*21b0*/  MOV R16, R9 ;  /* 0x0000000900107202 */ /* 0x001fe20000000f00 */
[----:B--2---:R-:W-:Y:S02]  /*21c0*/  IMAD.MOV.U32 R18, RZ, RZ, R11 ;  /* 0x000000ffff127224 */ /* 0x004fe400078e000b */
[----:B------:R-:W-:Y:S02]  /*21d0*/  IMAD.MOV.U32 R2, RZ, RZ, R6 ;  /* 0x000000ffff027224 */ /* 0x000fe400078e0006 */
[----:B------:R-:W-:-:S08]  /*21e0*/  IMAD.MOV.U32 R3, RZ, RZ, R7 ;  /* 0x000000ffff037224 */ /* 0x000fd000078e0007 */
        /* <DEDUP_REMOVED lines=15> */
.L_x_397:
[----:B------:R-:W-:Y:S05]  /*22e0*/  BSYNC.RECONVERGENT B1 ;  /* 0x0000000000017941 */ /* 0x000fea0003800200 */
.L_x_396:
        /* <DEDUP_REMOVED lines=32> */
.L_x_399:
[----:B------:R-:W-:Y:S05]  /*24f0*/  BSYNC.RECONVERGENT B1 ;  /* 0x0000000000017941 */ /* 0x000fea0003800200 */
.L_x_398:
[----:B-1----:R-:W-:Y:S01]  /*2500*/  VIADD R2, R4, 0x4 ;  /* 0x0000000404027836 */ /* 0x002fe20000000000 */
[----:B---3--:R1:W3:Y:S01]  /*2510*/  SHFL.DOWN PT, R8, R6, 0x4, R5 ;  /* 0x0880000006087989 */ /* 0x0082e200000e0005 */
[----:B------:R-:W-:Y:S01]  /*2520*/  BSSY.RECONVERGENT B1, `(.L_x_400) ;  /* 0x000001e000017945 */ /* 0x000fe20003800200 */
[----:B------:R-:W-:Y:S01]  /*2530*/  IMAD.MOV.U32 R14, RZ, RZ, R10 ;  /* 0x000000ffff0e7224 */ /* 0x000fe200078e000a */
[----:B------:R-:W-:Y:S01]  /*2540*/  MOV R3, R7 ;  /* 0x0000000700037202 */ /* 0x000fe20000000f00 */
[----:B0-----:R1:W0:Y:S01]  /*2550*/  SHFL.DOWN PT, R9, R7, 0x4, R5 ;  /* 0x0880000007097989 */ /* 0x00122200000e0005 */
[----:B------:R-:W-:Y:S01]  /*2560*/  ISETP.GT.AND P0, PT, R2, R5, PT ;  /* 0x000000050200720c */ /* 0x000fe20003f04270 */
[----:B------:R-:W-:Y:S02]  /*2570*/  IMAD.MOV.U32 R16, RZ, RZ, R12 ;  /* 0x000000ffff107224 */ /* 0x000fe400078e000c */
[----:B--2---:R1:W2:Y:S01]  /*2580*/  SHFL.DOWN PT, R11, R10, 0x4, R5 ;  /* 0x088000000a0b7989 */ /* 0x0042a200000e0005 */
[----:B------:R-:W-:-:S03]  /*2590*/  IMAD.MOV.U32 R2, RZ, RZ, R6 ;  /* 0x000000ffff027224 */ /* 0x000fc600078e0006 */
[----:B----4-:R1:W4:Y:S06]  /*25a0*/  SHFL.DOWN PT, R13, R12, 0x4, R5 ;  /* 0x088000000c0d7989 */ /* 0x01032c00000e0005 */
        /* <DEDUP_REMOVED lines=21> */
.L_x_401:
[----:B------:R-:W-:Y:S05]  /*2700*/  BSYNC.RECONVERGENT B1 ;  /* 0x0000000000017941 */ /* 0x000fea0003800200 */
.L_x_400:
        /* <DEDUP_REMOVED lines=32> */
.L_x_403:
[----:B------:R-:W-:Y:S05]  /*2910*/  BSYNC.RECONVERGENT B1 ;  /* 0x0000000000017941 */ /* 0x000fea0003800200 */
.L_x_402:
[----:B-1----:R-:W-:Y:S01]  /*2920*/  VIADD R2, R4, 0x10 ;  /* 0x0000001004027836 */ /* 0x002fe20000000000 */
[----:B---3--:R1:W3:Y:S01]  /*2930*/  SHFL.DOWN PT, R8, R6, 0x10, R5 ;  /* 0x0a00000006087989 */ /* 0x0082e200000e0005 */
[----:B------:R-:W-:Y:S01]  /*2940*/  BSSY.RECONVERGENT B1, `(.L_x_404) ;  /* 0x000001e000017945 */ /* 0x000fe20003800200 */
[----:B------:R-:W-:Y:S02]  /*2950*/  IMAD.MOV.U32 R14, RZ, RZ, R10 ;  /* 0x000000ffff0e7224 */ /* 0x000fe400078e000a */
[----:B------:R-:W-:Y:S01]  /*2960*/  ISETP.GT.AND P0, PT, R2, R5, PT ;  /* 0x000000050200720c */ /* 0x000fe20003f04270 */
[----:B0-----:R1:W0:Y:S01]  /*2970*/  SHFL.DOWN PT, R9, R7, 0x10, R5 ;  /* 0x0a00000007097989 */ /* 0x00122200000e0005 */
[----:B------:R-:W-:Y:S01]  /*2980*/  IMAD.MOV.U32 R15, RZ, RZ, R12 ;  /* 0x000000ffff0f7224 */ /* 0x000fe200078e000c */
[----:B------:R-:W-:Y:S01]  /*2990*/  MOV R2, R6 ;  /* 0x0000000600027202 */ /* 0x000fe20000000f00 */
[----:B------:R-:W-:Y:S01]  /*29a0*/  IMAD.MOV.U32 R3, RZ, RZ, R7 ;  /* 0x000000ffff037224 */ /* 0x000fe200078e0007 */
[----:B--2---:R1:W2:Y:S04]  /*29b0*/  SHFL.DOWN PT, R11, R10, 0x10, R5 ;  /* 0x0a0000000a0b7989 */ /* 0x0042a800000e0005 */
        /* <DEDUP_REMOVED lines=22> */
.L_x_405:
[----:B------:R-:W-:Y:S05]  /*2b20*/  BSYNC.RECONVERGENT B1 ;  /* 0x0000000000017941 */ /* 0x000fea0003800200 */
.L_x_404:
        /* <DEDUP_REMOVED lines=11> */
.L_x_407:
[----:B------:R-:W-:Y:S05]  /*2be0*/  BSYNC.RECONVERGENT B1 ;  /* 0x0000000000017941 */ /* 0x000fea0003800200 */
.L_x_406:
        /* <DEDUP_REMOVED lines=35> */
.L_x_409:
[----:B------:R-:W-:Y:S05]  /*2e20*/  BSYNC.RECONVERGENT B1 ;  /* 0x0000000000017941 */ /* 0x000fea0003800200 */
.L_x_408:
[----:B------:R-:W-:Y:S01]  /*2e30*/  UISETP.GE.AND UP0, UPT, UR8, 0x41, UPT ;  /* 0x000000410800788c */ /* 0x000fe2000bf06270 */
[----:B0-----:R-:W-:Y:S01]  /*2e40*/  IMAD.MOV.U32 R9, RZ, RZ, R11 ;  /* 0x000000ffff097224 */ /* 0x001fe200078e000b */
[----:B------:R-:W-:Y:S01]  /*2e50*/  MOV R2, R4 ;  /* 0x0000000400027202 */ /* 0x000fe20000000f00 */
[----:B------:R-:W-:Y:S02]  /*2e60*/  IMAD.MOV.U32 R0, RZ, RZ, R8 ;  /* 0x000000ffff007224 */ /* 0x000fe400078e0008 */
[----:B------:R-:W-:-:S04]  /*2e70*/  IMAD.MOV.U32 R3, RZ, RZ, R5 ;  /* 0x000000ffff037224 */ /* 0x000fc800078e0005 */
        /* <DEDUP_REMOVED lines=27> */
.L_x_411:
[----:B------:R-:W-:Y:S05]  /*3030*/  BSYNC.RECONVERGENT B1 ;  /* 0x0000000000017941 */ /* 0x000fea0003800200 */
.L_x_410:
        /* <DEDUP_REMOVED lines=32> */
.L_x_413:
[----:B------:R-:W-:Y:S05]  /*3240*/  BSYNC.RECONVERGENT B1 ;  /* 0x0000000000017941 */ /* 0x000fea0003800200 */
.L_x_412:
[----:B------:R-:W-:Y:S01]  /*3250*/  UISETP.GE.AND UP0, UPT, UR8, 0x81, UPT ;  /* 0x000000810800788c */ /* 0x000fe2000bf06270 */
[----:B------:R-:W-:Y:S01]  /*3260*/  IMAD.MOV.U32 R9, RZ, RZ, R11 ;  /* 0x000000ffff097224 */ /* 0x000fe200078e000b */
        /* <DEDUP_REMOVED lines=30> */
.L_x_415:
[----:B------:R-:W-:Y:S05]  /*3450*/  BSYNC.RECONVERGENT B1 ;  /* 0x0000000000017941 */ /* 0x000fea0003800200 */
.L_x_414:
        /* <DEDUP_REMOVED lines=32> */
.L_x_417:
[----:B------:R-:W-:Y:S05]  /*3660*/  BSYNC.RECONVERGENT B1 ;  /* 0x0000000000017941 */ /* 0x000fea0003800200 */
.L_x_416:
        /* <DEDUP_REMOVED lines=13> */
[----:B------:R-:W-:Y:S01]  /*3740*/  MOV R6, R2 ;  /* 0x0000000200067202 */ /* 0x000fe20000000f00 */
[----:B------:R-:W-:Y:S02]  /*3750*/  IMAD.MOV.U32 R7, RZ, RZ, R3 ;  /* 0x000000ffff077224 */ /* 0x000fe400078e0003 */
[----:B-1----:R-:W-:Y:S02]  /*3760*/  IMAD.MOV.U32 R9, RZ, RZ, R12 ;  /* 0x000000ffff097224 */ /* 0x002fe400078e000c */
        /* <DEDUP_REMOVED lines=16> */
.L_x_419:
[----:B------:R-:W-:Y:S05]  /*3870*/  BSYNC.RECONVERGENT B1 ;  /* 0x0000000000017941 */ /* 0x000fea0003800200 */
.L_x_418:
        /* <DEDUP_REMOVED lines=32> */
.L_x_351:
        /* <DEDUP_REMOVED lines=34> */
[----:B------:R-:W-:-:S04]  /*3ca0*/  IMAD.MOV.U32 R15, RZ, RZ, 0x500 ;  /* 0x00000500ff0f7424 */ /* 0x000fc800078e00ff */
        /* <DEDUP_REMOVED lines=8> */
[----:B------:R-:W-:Y:S02]  /*3d30*/  @P2 MOV R9, R13 ;  /* 0x0000000d00092202 */ /* 0x000fe40000000f00 */
[----:B------:R-:W-:-:S04]  /*3d40*/  @P2 SEL R7, R11, R7, P0 ;  /* 0x000000070b072207 */ /* 0x000fc80000000000 */
        /* <DEDUP_REMOVED lines=10> */
[----:B------:R-:W-:Y:S06]  /*3df0*/  BRA.U !UP0, `(.L_x_420) ;  /* 0x0000000508287547 */ /* 0x000fec000b800000 */
[----:B------:R-:W-:Y:S01]  /*3e00*/  IMAD.MOV.U32 R25, RZ, RZ, R2 ;  /* 0x000000ffff197224 */ /* 0x000fe200078e0002 */
[----:B------:R-:W0:Y:S01]  /*3e10*/  LDCU UR4, c[0x0][0x390] ;  /* 0x00007200ff0477ac */ /* 0x000e220008000800 */
[----:B------:R-:W-:Y:S02]  /*3e20*/  IMAD.MOV.U32 R24, RZ, RZ, R3 ;  /* 0x000000ffff187224 */ /* 0x000fe400078e0003 */
[----:B------:R-:W-:-:S07]  /*3e30*/  IMAD.MOV.U32 R27, RZ, RZ, 0x500 ;  /* 0x00000500ff1b7424 */ /* 0x000fce00078e00ff */
.L_x_421:
[----:B------:R-:W1:Y:S01]  /*3e40*/  LDC.64 R22, c[0x0][0x380] ;  /* 0x0000e000ff167b82 */ /* 0x000e620000000a00 */
[----:B------:R-:W-:-:S04]  /*3e50*/  IMAD.IADD R3, R0, 0x1, R27 ;  /* 0x0000000100037824 */ /* 0x000fc800078e021b */
[----:B-1----:R-:W-:-:S05]  /*3e60*/  IMAD.WIDE.U32 R22, R3, 0x10, R22 ;  /* 0x0000001003167825 */ /* 0x002fca00078e0016 */
        /* <DEDUP_REMOVED lines=14> */
[----:B------:R-:W-:Y:S02]  /*3f50*/  @P2 FSEL R29, R5, R21, P0 ;  /* 0x00000015051d2208 */ /* 0x000fe40000000000 */
[----:B------:R-:W2:Y:S01]  /*3f60*/  LDG.E.64.CONSTANT R4, desc[UR6][R22.64+0x4000] ;  /* 0x0040000616047981 */ /* 0x000ea2000c1e9b00 */
[----:B------:R-:W-:Y:S02]  /*3f70*/  @P2 IMAD.MOV.U32 R20, RZ, RZ, R26 ;  /* 0x000000ffff142224 */ /* 0x000fe400078e001a */
[----:B------:R-:W-:-:S06]  /*3f80*/  @P2 IMAD.MOV.U32 R21, RZ, RZ, R29 ;  /* 0x000000ffff152224 */ /* 0x000fcc00078e001d */
        /* <DEDUP_REMOVED lines=32> */
[----:B------:R-:W-:-:S05]  /*4190*/  VIADD R7, R27, 0xa00 ;  /* 0x00000a001b077836 */ /* 0x000fca0000000000 */
[----:B0-----:R-:W-:Y:S01]  /*41a0*/  ISETP.GT.AND P1, PT, R7, UR4, PT ;  /* 0x0000000407007c0c */ /* 0x001fe2000bf24270 */
[----:B------:R-:W-:-:S04]  /*41b0*/  VIADD R15, R27, 0x500 ;  /* 0x000005001b0f7836 */ /* 0x000fc80000000000 */
[----:B------:R-:W-:Y:S01]  /*41c0*/  IMAD.MOV.U32 R27, RZ, RZ, R15 ;  /* 0x000000ffff1b7224 */ /* 0x000fe200078e000f */
        /* <DEDUP_REMOVED lines=11> */
[----:B------:R-:W-:Y:S01]  /*4280*/  IMAD.MOV.U32 R24, RZ, RZ, R3 ;  /* 0x000000ffff187224 */ /* 0x000fe200078e0003 */
[----:B------:R-:W-:Y:S06]  /*4290*/  @!P1 BRA `(.L_x_421) ;  /* 0xfffffff800e89947 */ /* 0x000fec000383ffff */
.L_x_420:
[----:B------:R-:W-:-:S13]  /*42a0*/  ISETP.GE.AND P0, PT, R15, UR4, PT ;  /* 0x000000040f007c0c */ /* 0x000fda000bf06270 */
        /* <DEDUP_REMOVED lines=12> */
[----:B------:R-:W0:Y:S01]  /*4370*/  LDC.64 R6, c[0x0][0x380] ;  /* 0x0000e000ff067b82 */ /* 0x000e220000000a00 */
[----:B------:R-:W-:Y:S01]  /*4380*/  LEA.HI R8, R20, 0x1, RZ, 0x18 ;  /* 0x0000000114087811 */ /* 0x000fe200078fc0ff */
[----:B------:R-:W-:Y:S01]  /*4390*/  IMAD.IADD R21, R0, 0x1, R15 ;  /* 0x0000000100157824 */ /* 0x000fe200078e020f */
[----:B------:R-:W-:Y:S02]  /*43a0*/  MOV R12, R0 ;  /* 0x00000000000c7202 */ /* 0x000fe40000000f00 */
[----:B------:R-:W-:-:S05]  /*43b0*/  LOP3.LUT R8, R8, 0x3, RZ, 0xc0, !PT ;  /* 0x0000000308087812 */ /* 0x000fca00078ec0ff */
[----:B------:R-:W-:-:S07]  /*43c0*/  IMAD.MOV R14, RZ, RZ, -R8 ;  /* 0x000000ffff0e7224 */ /* 0x000fce00078e0a08 */
.L_x_428:
[----:B0-----:R-:W-:-:S05]  /*43d0*/  IMAD.WIDE.U32 R18, R21, 0x10, R6 ;  /* 0x0000001015127825 */ /* 0x001fca00078e0006 */
[----:B------:R-:W2:Y:S04]  /*43e0*/  LDG.E.64.CONSTANT R8, desc[UR6][R18.64] ;  /* 0x0000000612087981 */ /* 0x000ea8000c1e9b00 */
[----:B------:R-:W3:Y:S01]  /*43f0*/  LDG.E.64.CONSTANT R10, desc[UR6][R18.64+0x8] ;  /* 0x00000806120a7981 */ /* 0x000ee2000c1e9b00 */
[----:B------:R-:W-:Y:S01]  /*4400*/  VIADD R14, R14, 0x1 ;  /* 0x000000010e0e7836 */ /* 0x000fe20000000000 */
[----:B------:R-:W-:Y:S01]  /*4410*/  BSSY.RECONVERGENT B3, `(.L_x_426) ;  /* 0x000001a000037945 */ /* 0x000fe20003800200 */
[----:B------:R-:W-:Y:S02]  /*4420*/  IMAD.MOV.U32 R23, RZ, RZ, R2 ;  /* 0x000000ffff177224 */ /* 0x000fe400078e0002 */
        /* <DEDUP_REMOVED lines=24> */
.L_x_427:
[----:B------:R-:W-:Y:S05]  /*45b0*/  BSYNC.RECONVERGENT B3 ;  /* 0x0000000000037941 */ /* 0x000fea0003800200 */
.L_x_426:
[----:B------:R-:W-:Y:S02]  /*45c0*/  VIADD R12, R12, 0x100 ;  /* 0x000001000c0c7836 */ /* 0x000fe40000000000 */
[----:B------:R-:W-:Y:S01]  /*45d0*/  VIADD R21, R21, 0x100 ;  /* 0x0000010015157836 */ /* 0x000fe20000000000 */
[----:B------:R-:W-:Y:S06]  /*45e0*/  @P2 BRA `(.L_x_428) ;  /* 0xfffffffc00782947 */ /* 0x000fec000383ffff */
.L_x_425:
[----:B------:R-:W-:Y:S05]  /*45f0*/  BSYNC.RECONVERGENT B2 ;  /* 0x0000000000027941 */ /* 0x000fea0003800200 */
.L_x_424:
[----:B------:R-:W-:-:S13]  /*4600*/  ISETP.GE.U32.AND P0, PT, R20, 0x300, PT ;  /* 0x000003001400780c */ /* 0x000fda0003f06070 */
[----:B------:R-:W-:Y:S05]  /*4610*/  @!P0 BRA `(.L_x_423) ;  /* 0x0000000400c88947 */ /* 0x000fea0003800000 */
[----:B------:R-:W0:Y:S01]  /*4620*/  LDCU.64 UR8, c[0x0][0x380] ;  /* 0x00007000ff0877ac */ /* 0x000e220008000a00 */
[----:B------:R-:W1:Y:S01]  /*4630*/  LDC.64 R10, c[0x0][0x380] ;  /* 0x0000e000ff0a7b82 */ /* 0x000e620000000a00 */
[C---:B------:R-:W-:Y:S01]  /*4640*/  IADD3 R17, P0, PT, R12.reuse, R15, RZ ;  /* 0x0000000f0c117210 */ /* 0x040fe20007f1e0ff */
[----:B------:R-:W-:-:S04]  /*4650*/  IMAD.IADD R15, R12, 0x1, R15 ;  /* 0x000000010c0f7824 */ /* 0x000fc800078e020f */
[----:B------:R-:W-:Y:S01]  /*4660*/  IMAD.X R6, RZ, RZ, RZ, P0 ;  /* 0x000000ffff067224 */ /* 0x000fe200000e06ff */
[----:B0-----:R-:W-:-:S04]  /*4670*/  LEA R14, P1, R17, UR8, 0x4 ;  /* 0x00000008110e7c11 */ /* 0x001fc8000f8220ff */
[----:B------:R-:W-:Y:S02]  /*4680*/  IADD3 R14, P0, PT, R14, 0x3008, RZ ;  /* 0x000030080e0e7810 */ /* 0x000fe40007f1e0ff */
[----:B------:R-:W-:-:S05]  /*4690*/  LEA.HI.X R17, R17, UR9, R6, 0x4, P1 ;  /* 0x0000000911117c11 */ /* 0x000fca00088f2406 */
[----:B------:R-:W-:-:S07]  /*46a0*/  IMAD.X R17, RZ, RZ, R17, P0 ;  /* 0x000000ffff117224 */ /* 0x000fce00000e0611 */
.L_x_437:
[----:B-1----:R-:W-:-:S05]  /*46b0*/  IMAD.WIDE.U32 R8, R15, 0x10, R10 ;  /* 0x000000100f087825 */ /* 0x002fca00078e000a */
[----:B------:R-:W2:Y:S04]  /*46c0*/  LDG.E.64.CONSTANT R22, desc[UR6][R8.64] ;  /* 0x0000000608167981 */ /* 0x000ea8000c1e9b00 */
[----:B------:R0:W3:Y:S02]  /*46d0*/  LDG.E.64.CONSTANT R6, desc[UR6][R8.64+0x8] ;  /* 0x0000080608067981 */ /* 0x0000e4000c1e9b00 */
[----:B0-----:R-:W-:Y:S02]  /*46e0*/  IMAD.MOV.U32 R8, RZ, RZ, R14 ;  /* 0x000000ffff087224 */ /* 0x001fe400078e000e */
[----:B------:R-:W-:-:S05]  /*46f0*/  IMAD.MOV.U32 R9, RZ, RZ, R17 ;  /* 0x000000ffff097224 */ /* 0x000fca00078e0011 */
[----:B------:R0:W5:Y:S04]  /*4700*/  LDG.E.64.CONSTANT R20, desc[UR6][R8.64+-0x2008] ;  /* 0xffdff80608147981 */ /* 0x000168000c1e9b00 */
[----:B------:R0:W5:Y:S01]  /*4710*/  LDG.E.64.CONSTANT R18, desc[UR6][R8.64+-0x2000] ;  /* 0xffe0000608127981 */ /* 0x000162000c1e9b00 */
[----:B------:R-:W-:Y:S01]  /*4720*/  BSSY.RECONVERGENT B2, `(.L_x_429) ;  /* 0x0000015000027945 */ /* 0x000fe20003800200 */
[----:B--2---:R-:W-:Y:S01]  /*4730*/  DSETP.GEU.AND P0, PT, |R4|, |R22|, PT ;  /* 0x400000160400722a */ /* 0x004fe20003f0e200 */
[----:B------:R-:W-:Y:S02]  /*4740*/  IMAD.MOV.U32 R16, RZ, RZ, R22 ;  /* 0x000000ffff107224 */ /* 0x000fe400078e0016 */
[----:B------:R-:W-:Y:S01]  /*4750*/  IMAD.MOV.U32 R17, RZ, RZ, R23 ;  /* 0x000000ffff117224 */ /* 0x000fe200078e0017 */
[----:B---3--:R-:W-:Y:S01]  /*4760*/  MOV R29, R7 ;  /* 0x00000007001d7202 */ /* 0x008fe20000000f00 */
[----:B------:R-:W-:-:S09]  /*4770*/  IMAD.MOV.U32 R27, RZ, RZ, R6 ;  /* 0x000000ffff1b7224 */ /* 0x000fd200078e0006 */
        /* <DEDUP_REMOVED lines=15> */
.L_x_430:
[----:B------:R-:W-:Y:S05]  /*4870*/  BSYNC.RECONVERGENT B2 ;  /* 0x0000000000027941 */ /* 0x000fea0003800200 */
.L_x_429:
[----:B------:R0:W5:Y:S04]  /*4880*/  LDG.E.64.CONSTANT R6, desc[UR6][R8.64+-0x1008] ;  /* 0xffeff80608067981 */ /* 0x000168000c1e9b00 */
[----:B------:R0:W5:Y:S02]  /*4890*/  LDG.E.64.CONSTANT R4, desc[UR6][R8.64+-0x1000] ;  /* 0xfff0000608047981 */ /* 0x000164000c1e9b00 */
[----:B-----5:R-:W-:Y:S01]  /*48a0*/  DSETP.GEU.AND P0, PT, |R16|, |R20|, PT ;  /* 0x400000141000722a */ /* 0x020fe20003f0e200 */
[----:B------:R-:W-:Y:S01]  /*48b0*/  BSSY.RECONVERGENT B2, `(.L_x_431) ;  /* 0x0000014000027945 */ /* 0x000fe20003800200 */
[----:B------:R-:W-:Y:S02]  /*48c0*/  IMAD.MOV.U32 R2, RZ, RZ, R20 ;  /* 0x000000ffff027224 */ /* 0x000fe400078e0014 */
[----:B------:R-:W-:-:S02]  /*48d0*/  IMAD.MOV.U32 R3, RZ, RZ, R21 ;  /* 0x000000ffff037224 */ /* 0x000fc400078e0015 */
        /* <DEDUP_REMOVED lines=17> */
.L_x_432:
[----:B------:R-:W-:Y:S05]  /*49f0*/  BSYNC.RECONVERGENT B2 ;  /* 0x0000000000027941 */ /* 0x000fea0003800200 */
.L_x_431:
[----:B------:R0:W5:Y:S04]  /*4a00*/  LDG.E.64.CONSTANT R16, desc[UR6][R8.64+-0x8] ;  /* 0xfffff80608107981 */ /* 0x000168000c1e9b00 */
[----:B------:R0:W5:Y:S01]  /*4a10*/  LDG.E.64.CONSTANT R18, desc[UR6][R8.64] ;  /* 0x0000000608127981 */ /* 0x000162000c1e9b00 */
[----:B------:R-:W-:Y:S01]  /*4a20*/  DSETP.GEU.AND P0, PT, |R2|, |R6|, PT ;  /* 0x400000060200722a */ /* 0x000fe20003f0e200 */
[----:B------:R-:W-:Y:S01]  /*4a30*/  BSSY.RECONVERGENT B2, `(.L_x_433) ;  /* 0x0000014000027945 */ /* 0x000fe20003800200 */
[----:B------:R-:W-:Y:S02]  /*4a40*/  IMAD.MOV.U32 R20, RZ, RZ, R6 ;  /* 0x000000ffff147224 */ /* 0x000fe400078e0006 */
[----:B------:R-:W-:Y:S02]  /*4a50*/  IMAD.MOV.U32 R21, RZ, RZ, R7 ;  /* 0x000000ffff157224 */ /* 0x000fe400078e0007 */
[----:B------:R-:W-:-:S02]  /*4a60*/  IMAD.MOV.U32 R29, RZ, RZ, R4 ;  /* 0x000000ffff1d7224 */ /* 0x000fc400078e0004 */
        /* <DEDUP_REMOVED lines=16> */
.L_x_434:
[----:B------:R-:W-:Y:S05]  /*4b70*/  BSYNC.RECONVERGENT B2 ;  /* 0x0000000000027941 */ /* 0x000fea0003800200 */
.L_x_433:
[----:B-----5:R-:W-:Y:S01]  /*4b80*/  DSETP.GEU.AND P0, PT, |R20|, |R16|, PT ;  /* 0x400000101400722a */ /* 0x020fe20003f0e200 */
[----:B------:R-:W-:Y:S01]  /*4b90*/  BSSY.RECONVERGENT B2, `(.L_x_435) ;  /* 0x0000014000027945 */ /* 0x000fe20003800200 */
[----:B------:R-:W-:Y:S02]  /*4ba0*/  IMAD.MOV.U32 R4, RZ, RZ, R16 ;  /* 0x000000ffff047224 */ /* 0x000fe400078e0010 */
[----:B------:R-:W-:Y:S02]  /*4bb0*/  IMAD.MOV.U32 R5, RZ, RZ, R17 ;  /* 0x000000ffff057224 */ /* 0x000fe400078e0011 */
[----:B------:R-:W-:Y:S02]  /*4bc0*/  IMAD.MOV.U32 R2, RZ, RZ, R18 ;  /* 0x000000ffff027224 */ /* 0x000fe400078e0012 */
[----:B------:R-:W-:-:S06]  /*4bd0*/  IMAD.MOV.U32 R3, RZ, RZ, R19 ;  /* 0x000000ffff037224 */ /* 0x000fcc00078e0013 */
        /* <DEDUP_REMOVED lines=15> */
.L_x_436:
[----:B------:R-:W-:Y:S05]  /*4cd0*/  BSYNC.RECONVERGENT B2 ;  /* 0x0000000000027941 */ /* 0x000fea0003800200 */
.L_x_435:
[----:B------:R-:W-:Y:S01]  /*4ce0*/  VIADD R12, R12, 0x400 ;  /* 0x000004000c0c7836 */ /* 0x000fe20000000000 */
[----:B------:R-:W-:Y:S01]  /*4cf0*/  IADD3 R14, P1, PT, R8, 0x4000, RZ ;  /* 0x00004000080e7810 */ /* 0x000fe20007f3e0ff */
[----:B------:R-:W-:-:S03]  /*4d00*/  VIADD R15, R15, 0x400 ;  /* 0x000004000f0f7836 */ /* 0x000fc60000000000 */
[----:B------:R-:W-:Y:S01]  /*4d10*/  ISETP.GE.AND P0, PT, R12, R13, PT ;  /* 0x0000000d0c00720c */ /* 0x000fe20003f06270 */
[----:B------:R-:W-:-:S12]  /*4d20*/  IMAD.X R17, RZ, RZ, R9, P1 ;  /* 0x000000ffff117224 */ /* 0x000fd800008e0609 */
[----:B------:R-:W-:Y:S05]  /*4d30*/  @!P0 BRA `(.L_x_437) ;  /* 0xfffffff8005c8947 */ /* 0x000fea000383ffff */
.L_x_423:
[----:B------:R-:W-:Y:S05]  /*4d40*/  BSYNC.RECONVERGENT B1 ;  /* 0x0000000000017941 */ /* 0x000fea0003800200 */
.L_x_422:
        /* <DEDUP_REMOVED lines=32> */
.L_x_439:
[----:B------:R-:W-:Y:S05]  /*4f50*/  BSYNC.RECONVERGENT B1 ;  /* 0x0000000000017941 */ /* 0x000fea0003800200 */
.L_x_438:
        /* <DEDUP_REMOVED lines=12> */
[----:B---3--:R-:W-:Y:S01]  /*5020*/  IMAD.MOV.U32 R8, RZ, RZ, R14 ;  /* 0x000000ffff087224 */ /* 0x008fe200078e000e */
[----:B------:R-:W-:Y:S01]  /*5030*/  MOV R2, R4 ;  /* 0x0000000400027202 */ /* 0x000fe20000000f00 */
[----:B----4-:R-:W-:Y:S02]  /*5040*/  IMAD.MOV.U32 R9, RZ, RZ, R13 ;  /* 0x000000ffff097224 */ /* 0x010fe400078e000d */
        /* <DEDUP_REMOVED lines=16> */
.L_x_441:
[----:B------:R-:W-:Y:S05]  /*5150*/  BSYNC.RECONVERGENT B1 ;  /* 0x0000000000017941 */ /* 0x000fea0003800200 */
.L_x_440:
[----:B------:R-:W-:Y:S01]  /*5160*/  ISETP.GT.AND P0, PT, R10, 0x1b, PT ;  /* 0x0000001b0a00780c */ /* 0x000fe20003f04270 */
[----:B0-----:R0:W0:Y:S01]  /*5170*/  SHFL.DOWN PT, R6, R2, 0x4, 0x1f ;  /* 0x08801f0002067f89 */ /* 0x00102200000e0000 */
[----:B------:R-:W-:Y:S01]  /*5180*/  BSSY.RECONVERGENT B1, `(.L_x_442) ;  /* 0x000001d000017945 */ /* 0x000fe20003800200 */
[----:B------:R-:W-:Y:S02]  /*5190*/  IMAD.MOV.U32 R11, RZ, RZ, R8 ;  /* 0x000000ffff0b7224 */ /* 0x000fe400078e0008 */
[----:B------:R0:W0:Y:S01]  /*51a0*/  SHFL.DOWN PT, R7, R3, 0x4, 0x1f ;  /* 0x08801f0003077f89 */ /* 0x00002200000e0000 */
[----:B------:R-:W-:Y:S02]  /*51b0*/  IMAD.MOV.U32 R12, RZ, RZ, R9 ;  /* 0x000000ffff0c7224 */ /* 0x000fe400078e0009 */
[----:B-1----:R-:W-:Y:S01]  /*51c0*/  IMAD.MOV.U32 R4, RZ, RZ, R2 ;  /* 0x000000ffff047224 */ /* 0x002fe200078e0002 */
[----:B----4-:R1:W4:Y:S01]  /*51d0*/  SHFL.DOWN PT, R13, R8, 0x4, 0x1f ;  /* 0x08801f00080d7f89 */ /* 0x01032200000e0000 */
[----:B--2---:R-:W-:-:S03]  /*51e0*/  IMAD.MOV.U32 R5, RZ, RZ, R3 ;  /* 0x000000ffff057224 */ /* 0x004fc600078e0003 */
[----:B---3--:R1:W2:Y:S01]  /*51f0*/  SHFL.DOWN PT, R14, R9, 0x4, 0x1f ;  /* 0x08801f00090e7f89 */ /* 0x0082a200000e0000 */
[----:B------:R-:W-:Y:S05]  /*5200*/  @P0 BRA `(.L_x_443) ;  /* 0x0000000000500947 */ /* 0x000fea0003800000 */
[----:B0-----:R-:W-:Y:S01]  /*5210*/  DSETP.GEU.AND P0, PT, |R2|, |R6|, PT ;  /* 0x400000060200722a */ /* 0x001fe20003f0e200 */
[----:B----4-:R-:W-:Y:S02]  /*5220*/  IMAD.MOV.U32 R11, RZ, RZ, R13 ;  /* 0x000000ffff0b7224 */ /* 0x010fe400078e000d */
        /* <DEDUP_REMOVED lines=18> */
.L_x_443:
[----:B------:R-:W-:Y:S05]  /*5350*/  BSYNC.RECONVERGENT B1 ;  /* 0x0000000000017941 */ /* 0x000fea0003800200 */
.L_x_442:
[----:B------:R-:W-:Y:S01]  /*5360*/  ISETP.GT.AND P0, PT, R10, 0x17, PT ;  /* 0x000000170a00780c */ /* 0x000fe20003f04270 */
[----:B0-----:R0:W3:Y:S01]  /*5370*/  SHFL.DOWN PT, R2, R4, 0x8, 0x1f ;  /* 0x09001f0004027f89 */ /* 0x0010e200000e0000 */
[----:B------:R-:W-:Y:S01]  /*5380*/  BSSY.RECONVERGENT B1, `(.L_x_444) ;  /* 0x000001d000017945 */ /* 0x000fe20003800200 */
[----:B-1----:R-:W-:Y:S02]  /*5390*/  IMAD.MOV.U32 R8, RZ, RZ, R11 ;  /* 0x000000ffff087224 */ /* 0x002fe400078e000b */
[----:B------:R0:W1:Y:S01]  /*53a0*/  SHFL.DOWN PT, R3, R5, 0x8, 0x1f ;  /* 0x09001f0005037f89 */ /* 0x00006200000e0000 */
[----:B------:R-:W-:Y:S02]  /*53b0*/  IMAD.MOV.U32 R9, RZ, RZ, R12 ;  /* 0x000000ffff097224 */ /* 0x000fe400078e000c */
[----:B------:R-:W-:Y:S01]  /*53c0*/  IMAD.MOV.U32 R6, RZ, RZ, R4 ;  /* 0x000000ffff067224 */ /* 0x000fe200078e0004 */
[----:B--2---:R0:W2:Y:S01]  /*53d0*/  SHFL.DOWN PT, R14, R11, 0x8, 0x1f ;  /* 0x09001f000b0e7f89 */ /* 0x0040a200000e0000 */
[----:B------:R-:W-:-:S03]  /*53e0*/  IMAD.MOV.U32 R7, RZ, RZ, R5 ;  /* 0x000000ffff077224 */ /* 0x000fc600078e0005 */
[----:B----4-:R0:W4:Y:S01]  /*53f0*/  SHFL.DOWN PT, R13, R12, 0x8, 0x1f ;  /* 0x09001f000c0d7f89 */ /* 0x01012200000e0000 */
[----:B------:R-:W-:Y:S05]  /*5400*/  @P0 BRA `(.L_x_445) ;  /* 0x0000000000500947 */ /* 0x000fea0003800000 */
[----:B-1-3--:R-:W-:Y:S01]  /*5410*/  DSETP.GEU.AND P0, PT, |R4|, |R2|, PT ;  /* 0x400000020400722a */ /* 0x00afe20003f0e200 */
[----:B--2---:R-:W-:Y:S01]  /*5420*/  IMAD.MOV.U32 R8, RZ, RZ, R14 ;  /* 0x000000ffff087224 */ /* 0x004fe200078e000e */
        /* <DEDUP_REMOVED lines=18> */
.L_x_445:
[----:B------:R-:W-:Y:S05]  /*5550*/  BSYNC.RECONVERGENT B1 ;  /* 0x0000000000017941 */ /* 0x000fea0003800200 */
.L_x_444:
[----:B------:R-:W-:Y:S01]  /*5560*/  ISETP.GT.AND P0, PT, R10, 0xf, PT ;  /* 0x0000000f0a00780c */ /* 0x000fe20003f04270 */
[----:B0-----:R0:W0:Y:S01]  /*5570*/  SHFL.DOWN PT, R4, R6, 0x10, 0x1f ;  /* 0x0a001f0006047f89 */ /* 0x00102200000e0000 */
[----:B------:R-:W-:Y:S01]  /*5580*/  BSSY.RECONVERGENT B1, `(.L_x_446) ;  /* 0x000001d000017945 */ /* 0x000fe20003800200 */
[----:B--2---:R-:W-:Y:S02]  /*5590*/  IMAD.MOV.U32 R14, RZ, RZ, R8 ;  /* 0x000000ffff0e7224 */ /* 0x004fe400078e0008 */
[----:B------:R2:W0:Y:S01]  /*55a0*/  SHFL.DOWN PT, R5, R7, 0x10, 0x1f ;  /* 0x0a001f0007057f89 */ /* 0x00042200000e0000 */
[----:B------:R-:W-:Y:S02]  /*55b0*/  IMAD.MOV.U32 R15, RZ, RZ, R9 ;  /* 0x000000ffff0f7224 */ /* 0x000fe400078e0009 */
[----:B---3--:R-:W-:Y:S01]  /*55c0*/  IMAD.MOV.U32 R2, RZ, RZ, R6 ;  /* 0x000000ffff027224 */ /* 0x008fe200078e0006 */
[----:B------:R2:W3:Y:S01]  /*55d0*/  SHFL.DOWN PT, R11, R8, 0x10, 0x1f ;  /* 0x0a001f00080b7f89 */ /* 0x0004e200000e0000 */
[----:B-1----:R-:W-:-:S03]  /*55e0*/  IMAD.MOV.U32 R3, RZ, RZ, R7 ;  /* 0x000000ffff037224 */ /* 0x002fc600078e0007 */
[----:B------:R2:W1:Y:S01]  /*55f0*/  SHFL.DOWN PT, R12, R9, 0x10, 0x1f ;  /* 0x0a001f00090c7f89 */ /* 0x00046200000e0000 */
[----:B------:R-:W-:Y:S05]  /*5600*/  @P0 BRA `(.L_x_447) ;  /* 0x0000000000500947 */ /* 0x000fea0003800000 */
[----:B0-----:R-:W-:Y:S01]  /*5610*/  DSETP.GEU.AND P0, PT, |R6|, |R4|, PT ;  /* 0x400000040600722a */ /* 0x001fe20003f0e200 */
[----:B---3--:R-:W-:Y:S02]  /*5620*/  IMAD.MOV.U32 R14, RZ, RZ, R11 ;  /* 0x000000ffff0e7224 */ /* 0x008fe400078e000b */
[----:B-1----:R-:W-:Y:S02]  /*5630*/  IMAD.MOV.U32 R15, RZ, RZ, R12 ;  /* 0x000000ffff0f7224 */ /* 0x002fe400078e000c */
        /* <DEDUP_REMOVED lines=17> */
.L_x_447:
[----:B------:R-:W-:Y:S05]  /*5750*/  BSYNC.RECONVERGENT B1 ;  /* 0x0000000000017941 */ /* 0x000fea0003800200 */
.L_x_446:
        /* <DEDUP_REMOVED lines=11> */
.L_x_449:
[----:B------:R-:W-:Y:S05]  /*5810*/  BSYNC.RECONVERGENT B1 ;  /* 0x0000000000017941 */ /* 0x000fea0003800200 */
.L_x_448:
        /* <DEDUP_REMOVED lines=8> */
[----:B--2---:R-:W2:Y:S04]  /*58a0*/  LDS.128 R4, [R0+0x20] ;  /* 0x0000200000047984 */ /* 0x004ea80000000c00 */
[----:B-1--4-:R1:W4:Y:S04]  /*58b0*/  LDS.64 R12, [R0+0x80] ;  /* 0x00008000000c7984 */ /* 0x0123280000000a00 */
[----:B---3--:R1:W3:Y:S01]  /*58c0*/  LDS.128 R8, [R0+0x30] ;  /* 0x0000300000087984 */ /* 0x0082e20000000c00 */
[----:B0-----:R-:W-:Y:S01]  /*58d0*/  DSETP.GEU.AND P0, PT, |R2|, |R16|, PT ;  /* 0x400000100200722a */ /* 0x001fe20003f0e200 */
[----:B------:R-:W-:-:S02]  /*58e0*/  IMAD.MOV.U32 R24, RZ, RZ, R16 ;  /* 0x000000ffff187224 */ /* 0x000fc400078e0010 */
[----:B------:R-:W-:Y:S02]  /*58f0*/  IMAD.MOV.U32 R25, RZ, RZ, R17 ;  /* 0x000000ffff197224 */ /* 0x000fe400078e0011 */
[----:B--2---:R-:W-:Y:S02]  /*5900*/  IMAD.MOV.U32 R27, RZ, RZ, R4 ;  /* 0x000000ffff1b7224 */ /* 0x004fe400078e0004 */
[----:B------:R-:W-:-:S07]  /*5910*/  IMAD.MOV.U32 R29, RZ, RZ, R5 ;  /* 0x000000ffff1d7224 */ /* 0x000fce00078e0005 */
[----:B-1-34-:R-:W-:Y:S05]  /*5920*/  @!P0 BRA `(.L_x_451) ;  /* 0x0000000000388947 */ /* 0x01afea0003800000 */
        /* <DEDUP_REMOVED lines=14> */
.L_x_451:
[----:B------:R-:W-:Y:S05]  /*5a10*/  BSYNC.RECONVERGENT B1 ;  /* 0x0000000000017941 */ /* 0x000fea0003800200 */
.L_x_450:
        /* <DEDUP_REMOVED lines=23> */
.L_x_453:
[----:B------:R-:W-:Y:S05]  /*5b90*/  BSYNC.RECONVERGENT B1 ;  /* 0x0000000000017941 */ /* 0x000fea0003800200 */
.L_x_452:
        /* <DEDUP_REMOVED lines=21> */
.L_x_455:
[----:B------:R-:W-:Y:S05]  /*5cf0*/  BSYNC.RECONVERGENT B1 ;  /* 0x0000000000017941 */ /* 0x000fea0003800200 */
.L_x_454:
        /* <DEDUP_REMOVED lines=23> */
.L_x_457:
[----:B------:R-:W-:Y:S05]  /*5e70*/  BSYNC.RECONVERGENT B1 ;  /* 0x0000000000017941 */ /* 0x000fea0003800200 */
.L_x_456:
[----:B------:R-:W-:Y:S01]  /*5e80*/  DSETP.GEU.AND P0, PT, |R14|, |R22|, PT ;  /* 0x400000160e00722a */ /* 0x000fe20003f0e200 */
[----:B------:R-:W-:Y:S01]  /*5e90*/  BSSY.RECONVERGENT B1, `(.L_x_458) ;  /* 0x0000014000017945 */ /* 0x000fe20003800200 */
[----:B------:R-:W-:Y:S01]  /*5ea0*/  MOV R2, R22 ;  /* 0x0000001600027202 */ /* 0x000fe20000000f00 */
[----:B------:R-:W-:Y:S02]  /*5eb0*/  IMAD.MOV.U32 R3, RZ, RZ, R23 ;  /* 0x000000ffff037224 */ /* 0x000fe400078e0017 */
[----:B-1----:R-:W-:Y:S02]  /*5ec0*/  IMAD.MOV.U32 R19, RZ, RZ, R8 ;  /* 0x000000ffff137224 */ /* 0x002fe400078e0008 */
        /* <DEDUP_REMOVED lines=16> */
.L_x_459:
[----:B------:R-:W-:Y:S05]  /*5fd0*/  BSYNC.RECONVERGENT B1 ;  /* 0x0000000000017941 */ /* 0x000fea0003800200 */
.L_x_458:
        /* <DEDUP_REMOVED lines=21> */
.L_x_461:
[----:B------:R-:W-:Y:S05]  /*6130*/  BSYNC.RECONVERGENT B1 ;  /* 0x0000000000017941 */ /* 0x000fea0003800200 */
.L_x_460:
        /* <DEDUP_REMOVED lines=20> */
.L_x_383:
[----:B------:R-:W-:Y:S05]  /*6280*/  BSYNC.RECONVERGENT B0 ;  /* 0x0000000000007941 */ /* 0x000fea0003800200 */
.L_x_350:
[----:B------:R-:W-:Y:S05]  /*6290*/  @P1 EXIT ;  /* 0x000000000000194d */ /* 0x000fea0003800000 */
[----:B01----:R-:W0:Y:S02]  /*62a0*/  LDC.64 R4, c[0x0][0x388] ;  /* 0x0000e200ff047b82 */ /* 0x003e240000000a00 */
[----:B0-----:R-:W-:Y:S04]  /*62b0*/  STG.E.64 desc[UR6][R4.64], R2 ;  /* 0x0000000204007986 */ /* 0x001fe8000c101b06 */
[----:B------:R-:W-:Y:S01]  /*62c0*/  STG.E.64 desc[UR6][R4.64+0x8], R14 ;  /* 0x0000080e04007986 */ /* 0x000fe2000c101b06 */
[----:B------:R-:W-:Y:S05]  /*62d0*/  EXIT ;  /* 0x000000000000794d */ /* 0x000fea0003800000 */
.L_x_462:
        /* <DEDUP_REMOVED lines=10> */
.L_x_724:


//--------------------- .text._ZN6thrust24THRUST_300001_SM_1000_NS8cuda_cub4core6detail13_kernel_agentINS1_8__reduce10DrainAgentIiEEJN3cub18CUB_300001_SM_10009GridQueueIjEEiEEEvDpT0_ --------------------------
	.section	.text._ZN6thrust24THRUST_300001_SM_1000_NS8cuda_cub4core6detail13_kernel_agentINS1_8__reduce10DrainAgentIiEEJN3cub18CUB_300001_SM_10009GridQueueIjEEiEEEvDpT0_,"ax",@progbits
	.align	128
        .global         _ZN6thrust24THRUST_300001_SM_1000_NS8cuda_cub4core6detail13_kernel_agentINS1_8__reduce10DrainAgentIiEEJN3cub18CUB_300001_SM_10009GridQueueIjEEiEEEvDpT0_
        .type           _ZN6thrust24THRUST_300001_SM_1000_NS8cuda_cub4core6detail13_kernel_agentINS1_8__reduce10DrainAgentIiEEJN3cub18CUB_300001_SM_10009GridQueueIjEEiEEEvDpT0_,@function
        .size           _ZN6thrust24THRUST_300001_SM_1000_NS8cuda_cub4core6detail13_kernel_agentINS1_8__reduce10DrainAgentIiEEJN3cub18CUB_300001_SM_10009GridQueueIjEEiEEEvDpT0_,(.L_x_725 - _ZN6thrust24THRUST_300001_SM_1000_NS8cuda_cub4core6detail13_kernel_agentINS1_8__reduce10DrainAgentIiEEJN3cub18CUB_300001_SM_10009GridQueueIjEEiEEEvDpT0_)
        .other          _ZN6thrust24THRUST_300001_SM_1000_NS8cuda_cub4core6detail13_kernel_agentINS1_8__reduce10DrainAgentIiEEJN3cub18CUB_300001_SM_10009GridQueueIjEEiEEEvDpT0_,@"STO_CUDA_ENTRY STV_DEFAULT"
_ZN6thrust24THRUST_300001_SM_1000_NS8cuda_cub4core6detail13_kernel_agentINS1_8__reduce10DrainAgentIiEEJN3cub18CUB_300001_SM_10009GridQueueIjEEiEEEvDpT0_:
.text._ZN6thrust24THRUST_300001_SM_1000_NS8cuda_cub4core6detail13_kernel_agentINS1_8__reduce10DrainAgentIiEEJN3cub18CUB_300001_SM_10009GridQueueIjEEiEEEvDpT0_:
[----:B------:R-:W-:Y:S08]  /*0000*/  LDC R1, c[0x0][0x37c] ;  /* 0x0000df00ff017b82 */ /* 0x000ff00000000800 */
[----:B------:R-:W0:Y:S01]  /*0010*/  LDC.64 R2, c[0x0][0x380] ;  /* 0x0000e000ff027b82 */ /* 0x000e220000000a00 */
[----:B------:R-:W0:Y:S07]  /*0020*/  LDCU.64 UR4, c[0x0][0x358] ;  /* 0x00006b00ff0477ac */ /* 0x000e2e0008000a00 */
[----:B------:R-:W1:Y:S01]  /*0030*/  LDC R5, c[0x0][0x388] ;  /* 0x0000e200ff057b82 */ /* 0x000e620000000800 */
[----:B0-----:R-:W-:Y:S04]  /*0040*/  STG.E desc[UR4][R2.64+0x4], RZ ;  /* 0x000004ff02007986 */ /* 0x001fe8000c101904 */
[----:B-1----:R-:W-:Y:S01]  /*0050*/  STG.E desc[UR4][R2.64], R5 ;  /* 0x0000000502007986 */ /* 0x002fe2000c101904 */
[----:B------:R-:W-:Y:S05]  /*0060*/  EXIT ;  /* 0x000000000000794d */ /* 0x000fea0003800000 */
.L_x_463:
        /* <DEDUP_REMOVED lines=9> */
.L_x_725:


//--------------------- .text._ZN6thrust24THRUST_300001_SM_1000_NS8cuda_cub4core6detail13_kernel_agentINS1_8__reduce11ReduceAgentINS0_12zip_iteratorIN4cuda3std3__45tupleIJNS0_10device_ptrIdEENS0_17counting_iteratorIlNS0_11use_defaultESF_SF_EEEEEEEPNSB_IJdlEEESJ_iNS1_9__extrema9arg_max_fIdl7CompareEEEEJSI_SK_iN3cub18CUB_300001_SM_100013GridEvenShareIiEENSR_9GridQueueIjEESO_EEEvDpT0_ --------------------------
	.section	.text._ZN6thrust24THRUST_300001_SM_1000_NS8cuda_cub4core6detail13_kernel_agentINS1_8__reduce11ReduceAgentINS0_12zip_iteratorIN4cuda3std3__45tupleIJNS0_10device_ptrIdEENS0_17counting_iteratorIlNS0_11use_defaultESF_SF_EEEEEEEPNSB_IJdlEEESJ_iNS1_9__extrema9arg_max_fIdl7CompareEEEEJSI_SK_iN3cub18CUB_300001_SM_100013GridEvenShareIiEENSR_9GridQueueIjEESO_EEEvDpT0_,"ax",@progbits
	.align	128
        .global         _ZN6thrust24THRUST_300001_SM_1000_NS8cuda_cub4core6detail13_kernel_agentINS1_8__reduce11ReduceAgentINS0_12zip_iteratorIN4cuda3std3__45tupleIJNS0_10device_ptrIdEENS0_17counting_iteratorIlNS0_11use_defaultESF_SF_EEEEEEEPNSB_IJdlEEESJ_iNS1_9__extrema9arg_max_fIdl7CompareEEEEJSI_SK_iN3cub18CUB_300001_SM_100013GridEvenShareIiEENSR_9GridQueueIjEESO_EEEvDpT0_
        .type           _ZN6thrust24THRUST_300001_SM_1000_NS8cuda_cub4core6detail13_kernel_agentINS1_8__reduce11ReduceAgentINS0_12zip_iteratorIN4cuda3std3__45tupleIJNS0_10device_ptrIdEENS0_17counting_iteratorIlNS0_11use_defaultESF_SF_EEEEEEEPNSB_IJdlEEESJ_iNS1_9__extrema9arg_max_fIdl7CompareEEEEJSI_SK_iN3cub18CUB_300001_SM_100013GridEvenShareIiEENSR_9GridQueueIjEESO_EEEvDpT0_,@function
        .size           _ZN6thrust24THRUST_300001_SM_1000_NS8cuda_cub4core6detail13_kernel_agentINS1_8__reduce11ReduceAgentINS0_12zip_iteratorIN4cuda3std3__45tupleIJNS0_10device_ptrIdEENS0_17counting_iteratorIlNS0_11use_defaultESF_SF_EEEEEEEPNSB_IJdlEEESJ_iNS1_9__extrema9arg_max_fIdl7CompareEEEEJSI_SK_iN3cub18CUB_300001_SM_100013GridEvenShareIiEENSR_9GridQueueIjEESO_EEEvDpT0_,(.L_x_726 - _ZN6thrust24THRUST_300001_SM_1000_NS8cuda_cub4core6detail13_kernel_agentINS1_8__reduce11ReduceAgentINS0_12zip_iteratorIN4cuda3std3__45tupleIJNS0_10device_ptrIdEENS0_17counting_iteratorIlNS0_11use_defaultESF_SF_EEEEEEEPNSB_IJdlEEESJ_iNS1_9__extrema9arg_max_fIdl7CompareEEEEJSI_SK_iN3cub18CUB_300001_SM_100013GridEvenShareIiEENSR_9GridQueueIjEESO_EEEvDpT0_)
        .other          _ZN6thrust24THRUST_300001_SM_1000_NS8cuda_cub4core6detail13_kernel_agentINS1_8__reduce11ReduceAgentINS0_12zip_iteratorIN4cuda3std3__45tupleIJNS0_10device_ptrIdEENS0_17counting_iteratorIlNS0_11use_defaultESF_SF_EEEEEEEPNSB_IJdlEEESJ_iNS1_9__extrema9arg_max_fIdl7CompareEEEEJSI_SK_iN3cub18CUB_300001_SM_100013GridEvenShareIiEENSR_9GridQueueIjEESO_EEEvDpT0_,@"STO_CUDA_ENTRY STV_DEFAULT"
_ZN6thrust24THRUST_300001_SM_1000_NS8cuda_cub4core6detail13_kernel_agentINS1_8__reduce11ReduceAgentINS0_12zip_iteratorIN4cuda3std3__45tupleIJNS0_10device_ptrIdEENS0_17counting_iteratorIlNS0_11use_defaultESF_SF_EEEEEEEPNSB_IJdlEEESJ_iNS1_9__extrema9arg_max_fIdl7CompareEEEEJSI_SK_iN3cub18CUB_300001_SM_100013GridEvenShareIiEENSR_9GridQueueIjEESO_EEEvDpT0_:
.text._ZN6thrust24THRUST_300001_SM_1000_NS8cuda_cub4core6detail13_kernel_agentINS1_8__reduce11ReduceAgentINS0_12zip_iteratorIN4cuda3std3__45tupleIJNS0_10device_ptrIdEENS0_17counting_iteratorIlNS0_11use_defaultESF_SF_EEEEEEEPNSB_IJdlEEESJ_iNS1_9__extrema9arg_max_fIdl7CompareEEEEJSI_SK_iN3cub18CUB_300001_SM_100013GridEvenShareIiEENSR_9GridQueueIjEESO_EEEvDpT0_:
[----:B------:R-:W-:Y:S01]  /*0000*/  LDC R1, c[0x0][0x37c] ;  /* 0x0000df00ff017b82 */ /* 0x000fe20000000800 */
[----:B------:R-:W0:Y:S01]  /*0010*/  S2R R0, SR_CTAID.X ;  /* 0x0000000000007919 */ /* 0x000e220000002500 */
[----:B------:R-:W1:Y:S01]  /*0020*/  LDCU UR4, c[0x0][0x398] ;  /* 0x00007300ff0477ac */ /* 0x000e620008000800 */
[----:B------:R-:W-:Y:S01]  /*0030*/  BSSY.RECONVERGENT B0, `(.L_x_464) ;  /* 0x000066d000007945 */ /* 0x000fe20003800200 */
[----:B------:R-:W2:Y:S01]  /*0040*/  LDCU UR6, c[0x0][0x370] ;  /* 0x00006e00ff0677ac */ /* 0x000ea20008000800 */
[----:B------:R-:W3:Y:S01]  /*0050*/  LDCU.64 UR10, c[0x0][0x358] ;  /* 0x00006b00ff0a77ac */ /* 0x000ee20008000a00 */
[----:B-1----:R-:W-:Y:S01]  /*0060*/  IMAD.U32 R7, RZ, RZ, UR4 ;  /* 0x00000004ff077e24 */ /* 0x002fe2000f8e00ff */
[----:B--2---:R-:W-:Y:S01]  /*0070*/  UIMAD UR6, UR6, 0x500, URZ ;  /* 0x00000500060678a4 */ /* 0x004fe2000f8e02ff */
[----:B0-----:R-:W-:-:S04]  /*0080*/  IMAD R10, R0, 0x500, RZ ;  /* 0x00000500000a7824 */ /* 0x001fc800078e02ff */
[----:B------:R-:W-:-:S05]  /*0090*/  VIADD R2, R10, 0x500 ;  /* 0x000005000a027836 */ /* 0x000fca0000000000 */
[----:B------:R-:W-:-:S13]  /*00a0*/  ISETP.GT.AND P0, PT, R2, R7, PT ;  /* 0x000000070200720c */ /* 0x000fda0003f04270 */
[----:B---3--:R-:W-:Y:S05]  /*00b0*/  @!P0 BRA `(.L_x_465) ;  /* 0x0000003800d08947 */ /* 0x008fea0003800000 */
[----:B------:R-:W0:Y:S01]  /*00c0*/  S2R R5, SR_TID.X ;  /* 0x0000000000057919 */ /* 0x000e220000002100 */
[----:B------:R-:W-:Y:S01]  /*00d0*/  IMAD.IADD R4, R7, 0x1, -R10 ;  /* 0x0000000107047824 */ /* 0x000fe200078e0a0a */
[----:B------:R-:W1:Y:S01]  /*00e0*/  LDCU.64 UR6, c[0x0][0x388] ;  /* 0x00007100ff0677ac */ /* 0x000e620008000a00 */
[----:B------:R-:W-:Y:S01]  /*00f0*/  BSSY.RECONVERGENT B1, `(.L_x_466) ;  /* 0x0000010000017945 */ /* 0x000fe20003800200 */
[----:B------:R-:W-:Y:S01]  /*0100*/  IMAD.MOV.U32 R8, RZ, RZ, RZ ;  /* 0x000000ffff087224 */ /* 0x000fe200078e00ff */
[----:B------:R-:W-:Y:S01]  /*0110*/  CS2R R2, SRZ ;  /* 0x0000000000027805 */ /* 0x000fe2000001ff00 */
[----:B------:R-:W2:Y:S01]  /*0120*/  LDCU.64 UR8, c[0x0][0x388] ;  /* 0x00007100ff0877ac */ /* 0x000ea20008000a00 */
[----:B------:R-:W-:Y:S01]  /*0130*/  IMAD.MOV.U32 R6, RZ, RZ, RZ ;  /* 0x000000ffff067224 */ /* 0x000fe200078e00ff */
[----:B0-----:R-:W-:Y:S01]  /*0140*/  ISETP.GE.AND P0, PT, R5, R4, PT ;  /* 0x000000040500720c */ /* 0x001fe20003f06270 */
[----:B------:R-:W-:-:S12]  /*0150*/  IMAD.MOV.U32 R9, RZ, RZ, R5 ;  /* 0x000000ffff097224 */ /* 0x000fd800078e0005 */
[----:B-12---:R-:W-:Y:S05]  /*0160*/  @P0 BRA `(.L_x_467) ;  /* 0x0000000000200947 */ /* 0x006fea0003800000 */
[----:B------:R-:W0:Y:S01]  /*0170*/  LDC.64 R2, c[0x0][0x380] ;  /* 0x0000e000ff027b82 */ /* 0x000e220000000a00 */
[----:B------:R-:W-:Y:S01]  /*0180*/  IMAD.IADD R11, R10, 0x1, R5 ;  /* 0x000000010a0b7824 */ /* 0x000fe200078e0205 */
[----:B------:R-:W1:Y:S03]  /*0190*/  LDCU.64 UR4, c[0x0][0x388] ;  /* 0x00007100ff0477ac */ /* 0x000e660008000a00 */
[----:B0-----:R-:W-:-:S06]  /*01a0*/  IMAD.WIDE R2, R11, 0x8, R2 ;  /* 0x000000080b027825 */ /* 0x001fcc00078e0202 */
[----:B------:R-:W5:Y:S01]  /*01b0*/  LDG.E.64 R2, desc[UR10][R2.64] ;  /* 0x0000000a02027981 */ /* 0x000f62000c1e1b00 */
[----:B-1----:R-:W-:Y:S01]  /*01c0*/  IADD3 R8, P0, PT, R11, UR4, RZ ;  /* 0x000000040b087c10 */ /* 0x002fe2000ff1e0ff */
[----:B------:R-:W-:-:S03]  /*01d0*/  VIADD R9, R5, 0x100 ;  /* 0x0000010005097836 */ /* 0x000fc60000000000 */
[----:B------:R-:W-:-:S09]  /*01e0*/  LEA.HI.X.SX32 R6, R11, UR5, 0x1, P0 ;  /* 0x000000050b067c11 */ /* 0x000fd200080f0eff */
.L_x_467:
[----:B------:R-:W-:Y:S05]  /*01f0*/  BSYNC.RECONVERGENT B1 ;  /* 0x0000000000017941 */ /* 0x000fea0003800200 */
.L_x_466:
        /* <DEDUP_REMOVED lines=9> */
[----:B------:R-:W0:Y:S01]  /*0290*/  LDC.64 R12, c[0x0][0x380] ;  /* 0x0000e000ff0c7b82 */ /* 0x000e220000000a00 */
[----:B------:R-:W-:Y:S01]  /*02a0*/  LEA.HI R7, R18, 0x1, RZ, 0x18 ;  /* 0x0000000112077811 */ /* 0x000fe200078fc0ff */
[----:B------:R-:W-:-:S03]  /*02b0*/  IMAD.IADD R11, R10, 0x1, R9 ;  /* 0x000000010a0b7824 */ /* 0x000fc600078e0209 */
[----:B------:R-:W-:-:S05]  /*02c0*/  LOP3.LUT R7, R7, 0x3, RZ, 0xc0, !PT ;  /* 0x0000000307077812 */ /* 0x000fca00078ec0ff */
[----:B------:R-:W-:-:S07]  /*02d0*/  IMAD.MOV R7, RZ, RZ, -R7 ;  /* 0x000000ffff077224 */ /* 0x000fce00078e0a07 */
.L_x_474:
[----:B0-----:R-:W-:-:S06]  /*02e0*/  IMAD.WIDE R14, R11, 0x8, R12 ;  /* 0x000000080b0e7825 */ /* 0x001fcc00078e020c */
[----:B------:R-:W2:Y:S01]  /*02f0*/  LDG.E.64 R14, desc[UR10][R14.64] ;  /* 0x0000000a0e0e7981 */ /* 0x000ea2000c1e1b00 */
[----:B------:R-:W-:Y:S01]  /*0300*/  IADD3 R22, P1, PT, R11, UR6, RZ ;  /* 0x000000060b167c10 */ /* 0x000fe2000ff3e0ff */
[----:B------:R-:W-:Y:S01]  /*0310*/  VIADD R7, R7, 0x1 ;  /* 0x0000000107077836 */ /* 0x000fe20000000000 */
[----:B------:R-:W-:Y:S01]  /*0320*/  BSSY.RECONVERGENT B3, `(.L_x_472) ;  /* 0x000001b000037945 */ /* 0x000fe20003800200 */
[----:B------:R-:W-:Y:S01]  /*0330*/  IMAD.MOV.U32 R19, RZ, RZ, R8 ;  /* 0x000000ffff137224 */ /* 0x000fe200078e0008 */
[----:B------:R-:W-:Y:S01]  /*0340*/  LEA.HI.X.SX32 R21, R11, UR7, 0x1, P1 ;  /* 0x000000070b157c11 */ /* 0x000fe200088f0eff */
[----:B------:R-:W-:Y:S01]  /*0350*/  IMAD.MOV.U32 R20, RZ, RZ, R6 ;  /* 0x000000ffff147224 */ /* 0x000fe200078e0006 */
[----:B------:R-:W-:Y:S01]  /*0360*/  ISETP.NE.AND P2, PT, R7, RZ, PT ;  /* 0x000000ff0700720c */ /* 0x000fe20003f45270 */
[----:B-----5:R-:W-:Y:S02]  /*0370*/  IMAD.MOV.U32 R16, RZ, RZ, R2 ;  /* 0x000000ffff107224 */ /* 0x020fe400078e0002 */
[----:B------:R-:W-:-:S02]  /*0380*/  IMAD.MOV.U32 R17, RZ, RZ, R3 ;  /* 0x000000ffff117224 */ /* 0x000fc400078e0003 */
[----:B------:R-:W-:Y:S02]  /*0390*/  IMAD.MOV.U32 R8, RZ, RZ, R22 ;  /* 0x000000ffff087224 */ /* 0x000fe400078e0016 */
        /* <DEDUP_REMOVED lines=19> */
.L_x_473:
[----:B------:R-:W-:Y:S05]  /*04d0*/  BSYNC.RECONVERGENT B3 ;  /* 0x0000000000037941 */ /* 0x000fea0003800200 */
.L_x_472:
[----:B------:R-:W-:Y:S02]  /*04e0*/  VIADD R9, R9, 0x100 ;  /* 0x0000010009097836 */ /* 0x000fe40000000000 */
[----:B------:R-:W-:Y:S01]  /*04f0*/  VIADD R11, R11, 0x100 ;  /* 0x000001000b0b7836 */ /* 0x000fe20000000000 */
[----:B------:R-:W-:Y:S06]  /*0500*/  @P2 BRA `(.L_x_474) ;  /* 0xfffffffc00742947 */ /* 0x000fec000383ffff */
.L_x_471:
[----:B------:R-:W-:Y:S05]  /*0510*/  BSYNC.RECONVERGENT B2 ;  /* 0x0000000000027941 */ /* 0x000fea0003800200 */
.L_x_470:
[----:B------:R-:W-:-:S13]  /*0520*/  ISETP.GE.U32.AND P0, PT, R18, 0x300, PT ;  /* 0x000003001200780c */ /* 0x000fda0003f06070 */
[----:B------:R-:W-:Y:S05]  /*0530*/  @!P0 BRA `(.L_x_469) ;  /* 0x0000000400cc8947 */ /* 0x000fea0003800000 */
[----:B------:R-:W0:Y:S01]  /*0540*/  LDC.64 R12, c[0x0][0x380] ;  /* 0x0000e000ff0c7b82 */ /* 0x000e220000000a00 */
[----:B------:R-:W-:-:S04]  /*0550*/  IMAD.IADD R7, R10, 0x1, R9 ;  /* 0x000000010a077824 */ /* 0x000fc800078e0209 */
[C---:B------:R-:W-:Y:S02]  /*0560*/  VIADD R27, R7.reuse, 0x100 ;  /* 0x00000100071b7836 */ /* 0x040fe40000000000 */
[C---:B------:R-:W-:Y:S02]  /*0570*/  VIADD R26, R7.reuse, 0x200 ;  /* 0x00000200071a7836 */ /* 0x040fe40000000000 */
[----:B------:R-:W-:Y:S01]  /*0580*/  VIADD R25, R7, 0x300 ;  /* 0x0000030007197836 */ /* 0x000fe20000000000 */
[----:B0-----:R-:W-:-:S05]  /*0590*/  IADD3 R10, P0, PT, R12, 0x1000, RZ ;  /* 0x000010000c0a7810 */ /* 0x001fca0007f1e0ff */
[----:B------:R-:W-:-:S08]  /*05a0*/  IMAD.X R11, RZ, RZ, R13, P0 ;  /* 0x000000ffff0b7224 */ /* 0x000fd000000e060d */
.L_x_483:
[----:B------:R-:W-:-:S05]  /*05b0*/  IMAD.WIDE R22, R7, 0x8, R10 ;  /* 0x0000000807167825 */ /* 0x000fca00078e020a */
[----:B------:R-:W2:Y:S04]  /*05c0*/  LDG.E.64 R20, desc[UR10][R22.64+-0x1000] ;  /* 0xfff0000a16147981 */ /* 0x000ea8000c1e1b00 */
[----:B-----5:R0:W5:Y:S04]  /*05d0*/  LDG.E.64 R16, desc[UR10][R22.64+-0x800] ;  /* 0xfff8000a16107981 */ /* 0x020168000c1e1b00 */
[----:B------:R0:W5:Y:S04]  /*05e0*/  LDG.E.64 R14, desc[UR10][R22.64] ;  /* 0x0000000a160e7981 */ /* 0x000168000c1e1b00 */
[----:B------:R0:W5:Y:S01]  /*05f0*/  LDG.E.64 R12, desc[UR10][R22.64+0x800] ;  /* 0x0008000a160c7981 */ /* 0x000162000c1e1b00 */
[C---:B------:R-:W-:Y:S01]  /*0600*/  IADD3 R29, P1, PT, R7.reuse, UR8, RZ ;  /* 0x00000008071d7c10 */ /* 0x040fe2000ff3e0ff */
[----:B------:R-:W-:Y:S03]  /*0610*/  BSSY.RECONVERGENT B2, `(.L_x_475) ;  /* 0x0000016000027945 */ /* 0x000fe60003800200 */
[----:B------:R-:W-:Y:S01]  /*0620*/  LEA.HI.X.SX32 R31, R7, UR9, 0x1, P1 ;  /* 0x00000009071f7c11 */ /* 0x000fe200088f0eff */
[----:B------:R-:W-:-:S03]  /*0630*/  IMAD.MOV.U32 R24, RZ, RZ, R29 ;  /* 0x000000ffff187224 */ /* 0x000fc600078e001d */
[----:B------:R-:W-:Y:S01]  /*0640*/  MOV R28, R31 ;  /* 0x0000001f001c7202 */ /* 0x000fe20000000f00 */
        /* <DEDUP_REMOVED lines=18> */
.L_x_476:
[----:B------:R-:W-:Y:S05]  /*0770*/  BSYNC.RECONVERGENT B2 ;  /* 0x0000000000027941 */ /* 0x000fea0003800200 */
.L_x_475:
[----:B-----5:R-:W-:Y:S01]  /*0780*/  DSETP.GEU.AND P0, PT, |R18|, |R16|, PT ;  /* 0x400000101200722a */ /* 0x020fe20003f0e200 */
[C---:B------:R-:W-:Y:S01]  /*0790*/  IADD3 R21, P1, PT, R27.reuse, UR8, RZ ;  /* 0x000000081b157c10 */ /* 0x040fe2000ff3e0ff */
[----:B------:R-:W-:Y:S01]  /*07a0*/  BSSY.RECONVERGENT B2, `(.L_x_477) ;  /* 0x0000015000027945 */ /* 0x000fe20003800200 */
[----:B------:R-:W-:Y:S02]  /*07b0*/  IMAD.MOV.U32 R2, RZ, RZ, R16 ;  /* 0x000000ffff027224 */ /* 0x000fe400078e0010 */
[----:B------:R-:W-:Y:S01]  /*07c0*/  LEA.HI.X.SX32 R23, R27, UR9, 0x1, P1 ;  /* 0x000000091b177c11 */ /* 0x000fe200088f0eff */
[----:B------:R-:W-:Y:S02]  /*07d0*/  IMAD.MOV.U32 R6, RZ, RZ, R21 ;  /* 0x000000ffff067224 */ /* 0x000fe400078e0015 */
[----:B------:R-:W-:Y:S02]  /*07e0*/  IMAD.MOV.U32 R3, RZ, RZ, R17 ;  /* 0x000000ffff037224 */ /* 0x000fe400078e0011 */
[----:B------:R-:W-:-:S04]  /*07f0*/  IMAD.MOV.U32 R8, RZ, RZ, R23 ;  /* 0x000000ffff087224 */ /* 0x000fc800078e0017 */
        /* <DEDUP_REMOVED lines=15> */
.L_x_478:
[----:B------:R-:W-:Y:S05]  /*08f0*/  BSYNC.RECONVERGENT B2 ;  /* 0x0000000000027941 */ /* 0x000fea0003800200 */
.L_x_477:
[----:B------:R-:W-:Y:S01]  /*0900*/  DSETP.GEU.AND P0, PT, |R2|, |R14|, PT ;  /* 0x4000000e0200722a */ /* 0x000fe20003f0e200 */
[C---:B------:R-:W-:Y:S01]  /*0910*/  IADD3 R21, P1, PT, R26.reuse, UR8, RZ ;  /* 0x000000081a157c10 */ /* 0x040fe2000ff3e0ff */
[----:B------:R-:W-:Y:S01]  /*0920*/  BSSY.RECONVERGENT B2, `(.L_x_479) ;  /* 0x0000016000027945 */ /* 0x000fe20003800200 */
[----:B------:R-:W-:Y:S01]  /*0930*/  IADD3 R29, P2, PT, R25, UR8, RZ ;  /* 0x00000008191d7c10 */ /* 0x000fe2000ff5e0ff */
[----:B------:R-:W-:Y:S01]  /*0940*/  IMAD.MOV.U32 R16, RZ, RZ, R14 ;  /* 0x000000ffff107224 */ /* 0x000fe200078e000e */
        /* <DEDUP_REMOVED lines=19> */
.L_x_480:
[----:B------:R-:W-:Y:S05]  /*0a80*/  BSYNC.RECONVERGENT B2 ;  /* 0x0000000000027941 */ /* 0x000fea0003800200 */
.L_x_479:
[----:B------:R-:W-:Y:S01]  /*0a90*/  DSETP.GEU.AND P0, PT, |R16|, |R12|, PT ;  /* 0x4000000c1000722a */ /* 0x000fe20003f0e200 */
[----:B------:R-:W-:Y:S01]  /*0aa0*/  LEA.HI.X.SX32 R14, R25, UR9, 0x1, P2 ;  /* 0x00000009190e7c11 */ /* 0x000fe200090f0eff */
[----:B------:R-:W-:Y:S01]  /*0ab0*/  BSSY.RECONVERGENT B2, `(.L_x_481) ;  /* 0x0000014000027945 */ /* 0x000fe20003800200 */
[----:B------:R-:W-:Y:S02]  /*0ac0*/  IMAD.MOV.U32 R8, RZ, RZ, R29 ;  /* 0x000000ffff087224 */ /* 0x000fe400078e001d */
[----:B------:R-:W-:Y:S02]  /*0ad0*/  IMAD.MOV.U32 R2, RZ, RZ, R12 ;  /* 0x000000ffff027224 */ /* 0x000fe400078e000c */
[----:B------:R-:W-:Y:S02]  /*0ae0*/  IMAD.MOV.U32 R6, RZ, RZ, R14 ;  /* 0x000000ffff067224 */ /* 0x000fe400078e000e */
[----:B------:R-:W-:-:S05]  /*0af0*/  IMAD.MOV.U32 R3, RZ, RZ, R13 ;  /* 0x000000ffff037224 */ /* 0x000fca00078e000d */
        /* <DEDUP_REMOVED lines=15> */
.L_x_482:
[----:B------:R-:W-:Y:S05]  /*0bf0*/  BSYNC.RECONVERGENT B2 ;  /* 0x0000000000027941 */ /* 0x000fea0003800200 */
.L_x_481:
[----:B------:R-:W-:Y:S02]  /*0c00*/  VIADD R9, R9, 0x400 ;  /* 0x0000040009097836 */ /* 0x000fe40000000000 */
[----:B------:R-:W-:Y:S02]  /*0c10*/  VIADD R27, R27, 0x400 ;  /* 0x000004001b1b7836 */ /* 0x000fe40000000000 */
[----:B------:R-:W-:Y:S01]  /*0c20*/  VIADD R26, R26, 0x400 ;  /* 0x000004001a1a7836 */ /* 0x000fe20000000000 */
[----:B------:R-:W-:Y:S01]  /*0c30*/  ISETP.GE.AND P0, PT, R9, R4, PT ;  /* 0x000000040900720c */ /* 0x000fe20003f06270 */
[----:B------:R-:W-:Y:S02]  /*0c40*/  VIADD R25, R25, 0x400 ;  /* 0x0000040019197836 */ /* 0x000fe40000000000 */
[----:B------:R-:W-:-:S10]  /*0c50*/  VIADD R7, R7, 0x400 ;  /* 0x0000040007077836 */ /* 0x000fd40000000000 */
[----:B------:R-:W-:Y:S05]  /*0c60*/  @!P0 BRA `(.L_x_483) ;  /* 0xfffffff800508947 */ /* 0x000fea000383ffff */
.L_x_469:
[----:B------:R-:W-:Y:S05]  /*0c70*/  BSYNC.RECONVERGENT B1 ;  /* 0x0000000000017941 */ /* 0x000fea0003800200 */
.L_x_468:
        /* <DEDUP_REMOVED lines=34> */
.L_x_486:
[----:B------:R-:W-:Y:S05]  /*0ea0*/  BSYNC.RECONVERGENT B1 ;  /* 0x0000000000017941 */ /* 0x000fea0003800200 */
.L_x_485:
        /* <DEDUP_REMOVED lines=31> */
.L_x_488:
[----:B------:R-:W-:Y:S05]  /*10a0*/  BSYNC.RECONVERGENT B1 ;  /* 0x0000000000017941 */ /* 0x000fea0003800200 */
.L_x_487:
[----:B------:R-:W-:Y:S01]  /*10b0*/  ISETP.GT.AND P0, PT, R15, 0x1b, PT ;  /* 0x0000001b0f00780c */ /* 0x000fe20003f04270 */
[----:B---3--:R3:W3:Y:S01]  /*10c0*/  SHFL.DOWN PT, R8, R2, 0x4, 0x1f ;  /* 0x08801f0002087f89 */ /* 0x0086e200000e0000 */
[----:B------:R-:W-:Y:S01]  /*10d0*/  BSSY.RECONVERGENT B1, `(.L_x_489) ;  /* 0x000001d000017945 */ /* 0x000fe20003800200 */
[----:B0-----:R-:W-:Y:S01]  /*10e0*/  MOV R11, R4 ;  /* 0x00000004000b7202 */ /* 0x001fe20000000f00 */
[----:B------:R-:W-:Y:S01]  /*10f0*/  IMAD.MOV.U32 R12, RZ, RZ, R13 ;  /* 0x000000ffff0c7224 */ /* 0x000fe200078e000d */
[----:B------:R0:W0:Y:S01]  /*1100*/  SHFL.DOWN PT, R9, R3, 0x4, 0x1f ;  /* 0x08801f0003097f89 */ /* 0x00002200000e0000 */
[----:B-1----:R-:W-:Y:S02]  /*1110*/  IMAD.MOV.U32 R6, RZ, RZ, R2 ;  /* 0x000000ffff067224 */ /* 0x002fe400078e0002 */
[----:B--2---:R-:W-:Y:S01]  /*1120*/  IMAD.MOV.U32 R7, RZ, RZ, R3 ;  /* 0x000000ffff077224 */ /* 0x004fe200078e0003 */
[----:B----4-:R1:W2:Y:S04]  /*1130*/  SHFL.DOWN PT, R17, R4, 0x4, 0x1f ;  /* 0x08801f0004117f89 */ /* 0x0102a800000e0000 */
[----:B------:R1:W4:Y:S01]  /*1140*/  SHFL.DOWN PT, R10, R13, 0x4, 0x1f ;  /* 0x08801f000d0a7f89 */ /* 0x00032200000e0000 */
        /* <DEDUP_REMOVED lines=21> */
.L_x_490:
[----:B------:R-:W-:Y:S05]  /*12a0*/  BSYNC.RECONVERGENT B1 ;  /* 0x0000000000017941 */ /* 0x000fea0003800200 */
.L_x_489:
[----:B------:R-:W-:Y:S01]  /*12b0*/  ISETP.GT.AND P0, PT, R15, 0x17, PT ;  /* 0x000000170f00780c */ /* 0x000fe20003f04270 */
[----:B---3--:R3:W2:Y:S01]  /*12c0*/  SHFL.DOWN PT, R8, R6, 0x8, 0x1f ;  /* 0x09001f0006087f89 */ /* 0x0086a200000e0000 */
[----:B------:R-:W-:Y:S01]  /*12d0*/  BSSY.RECONVERGENT B1, `(.L_x_491) ;  /* 0x000001d000017945 */ /* 0x000fe20003800200 */
[----:B-1----:R-:W-:Y:S02]  /*12e0*/  IMAD.MOV.U32 R4, RZ, RZ, R11 ;  /* 0x000000ffff047224 */ /* 0x002fe400078e000b */
[----:B0-----:R3:W0:Y:S01]  /*12f0*/  SHFL.DOWN PT, R9, R7, 0x8, 0x1f ;  /* 0x09001f0007097f89 */ /* 0x00162200000e0000 */
[----:B----4-:R-:W-:Y:S02]  /*1300*/  IMAD.MOV.U32 R10, RZ, RZ, R12 ;  /* 0x000000ffff0a7224 */ /* 0x010fe400078e000c */
[----:B------:R-:W-:Y:S01]  /*1310*/  IMAD.MOV.U32 R2, RZ, RZ, R6 ;  /* 0x000000ffff027224 */ /* 0x000fe200078e0006 */
[----:B------:R3:W1:Y:S01]  /*1320*/  SHFL.DOWN PT, R14, R11, 0x8, 0x1f ;  /* 0x09001f000b0e7f89 */ /* 0x00066200000e0000 */
[----:B------:R-:W-:-:S03]  /*1330*/  IMAD.MOV.U32 R3, RZ, RZ, R7 ;  /* 0x000000ffff037224 */ /* 0x000fc600078e0007 */
[----:B------:R3:W4:Y:S01]  /*1340*/  SHFL.DOWN PT, R13, R12, 0x8, 0x1f ;  /* 0x09001f000c0d7f89 */ /* 0x00072200000e0000 */
[----:B------:R-:W-:Y:S05]  /*1350*/  @P0 BRA `(.L_x_492) ;  /* 0x0000000000500947 */ /* 0x000fea0003800000 */
[----:B0-2---:R-:W-:Y:S01]  /*1360*/  DSETP.GEU.AND P0, PT, |R6|, |R8|, PT ;  /* 0x400000080600722a */ /* 0x005fe20003f0e200 */
[----:B-1----:R-:W-:Y:S02]  /*1370*/  IMAD.MOV.U32 R4, RZ, RZ, R14 ;  /* 0x000000ffff047224 */ /* 0x002fe400078e000e */
        /* <DEDUP_REMOVED lines=18> */
.L_x_492:
[----:B------:R-:W-:Y:S05]  /*14a0*/  BSYNC.RECONVERGENT B1 ;  /* 0x0000000000017941 */ /* 0x000fea0003800200 */
.L_x_491:
[----:B------:R-:W-:Y:S01]  /*14b0*/  ISETP.GT.AND P0, PT, R15, 0xf, PT ;  /* 0x0000000f0f00780c */ /* 0x000fe20003f04270 */
[----:B---3--:R3:W1:Y:S01]  /*14c0*/  SHFL.DOWN PT, R6, R2, 0x10, 0x1f ;  /* 0x0a001f0002067f89 */ /* 0x00866200000e0000 */
[----:B------:R-:W-:Y:S01]  /*14d0*/  BSSY.RECONVERGENT B1, `(.L_x_493) ;  /* 0x000001d000017945 */ /* 0x000fe20003800200 */
[----:B--2---:R-:W-:Y:S02]  /*14e0*/  IMAD.MOV.U32 R17, RZ, RZ, R4 ;  /* 0x000000ffff117224 */ /* 0x004fe400078e0004 */
[----:B------:R3:W2:Y:S01]  /*14f0*/  SHFL.DOWN PT, R7, R3, 0x10, 0x1f ;  /* 0x0a001f0003077f89 */ /* 0x0006a200000e0000 */
[----:B------:R-:W-:Y:S02]  /*1500*/  IMAD.MOV.U32 R19, RZ, RZ, R10 ;  /* 0x000000ffff137224 */ /* 0x000fe400078e000a */
[----:B------:R-:W-:Y:S01]  /*1510*/  IMAD.MOV.U32 R12, RZ, RZ, R2 ;  /* 0x000000ffff0c7224 */ /* 0x000fe200078e0002 */
[----:B0-----:R3:W0:Y:S01]  /*1520*/  SHFL.DOWN PT, R9, R4, 0x10, 0x1f ;  /* 0x0a001f0004097f89 */ /* 0x00162200000e0000 */
[----:B----4-:R-:W-:-:S03]  /*1530*/  IMAD.MOV.U32 R13, RZ, RZ, R3 ;  /* 0x000000ffff0d7224 */ /* 0x010fc600078e0003 */
[----:B------:R3:W4:Y:S01]  /*1540*/  SHFL.DOWN PT, R11, R10, 0x10, 0x1f ;  /* 0x0a001f000a0b7f89 */ /* 0x00072200000e0000 */
[----:B------:R-:W-:Y:S05]  /*1550*/  @P0 BRA `(.L_x_494) ;  /* 0x0000000000500947 */ /* 0x000fea0003800000 */
[----:B-12---:R-:W-:Y:S01]  /*1560*/  DSETP.GEU.AND P0, PT, |R2|, |R6|, PT ;  /* 0x400000060200722a */ /* 0x006fe20003f0e200 */
[----:B0-----:R-:W-:Y:S01]  /*1570*/  IMAD.MOV.U32 R17, RZ, RZ, R9 ;  /* 0x000000ffff117224 */ /* 0x001fe200078e0009 */
        /* <DEDUP_REMOVED lines=18> */
.L_x_494:
[----:B------:R-:W-:Y:S05]  /*16a0*/  BSYNC.RECONVERGENT B1 ;  /* 0x0000000000017941 */ /* 0x000fea0003800200 */
.L_x_493:
[----:B------:R-:W-:Y:S01]  /*16b0*/  ISETP.NE.AND P0, PT, R15, RZ, PT ;  /* 0x000000ff0f00720c */ /* 0x000fe20003f05270 */
[----:B------:R-:W-:-:S12]  /*16c0*/  BSSY.RECONVERGENT B1, `(.L_x_495) ;  /* 0x000000b000017945 */ /* 0x000fd80003800200 */
[----:B------:R-:W-:Y:S05]  /*16d0*/  @P0 BRA `(.L_x_496) ;  /* 0x0000000000240947 */ /* 0x000fea0003800000 */
[----:B---3--:R-:W3:Y:S01]  /*16e0*/  S2R R4, SR_CgaCtaId ;  /* 0x0000000000047919 */ /* 0x008ee20000008800 */
[----:B------:R-:W-:Y:S01]  /*16f0*/  MOV R3, 0x400 ;  /* 0x0000040000037802 */ /* 0x000fe20000000f00 */
[----:B------:R-:W-:Y:S01]  /*1700*/  IMAD.MOV.U32 R18, RZ, RZ, R17 ;  /* 0x000000ffff127224 */ /* 0x000fe200078e0011 */
[----:B------:R-:W-:-:S04]  /*1710*/  SHF.R.U32.HI R2, RZ, 0x1, R5 ;  /* 0x00000001ff027819 */ /* 0x000fc80000011605 */
[----:B------:R-:W-:Y:S02]  /*1720*/  LOP3.LUT R2, R2, 0x1f0, RZ, 0xc0, !PT ;  /* 0x000001f002027812 */ /* 0x000fe400078ec0ff */
[----:B---3--:R-:W-:-:S05]  /*1730*/  LEA R3, R4, R3, 0x18 ;  /* 0x0000000304037211 */ /* 0x008fca00078ec0ff */
[----:B------:R-:W-:-:S05]  /*1740*/  IMAD.IADD R3, R2, 0x1, R3 ;  /* 0x0000000102037824 */ /* 0x000fca00078e0203 */
[----:B------:R3:W-:Y:S04]  /*1750*/  STS.64 [R3+0x10], R18 ;  /* 0x0000101203007388 */ /* 0x0007e80000000a00 */
[----:B------:R3:W-:Y:S02]  /*1760*/  STS.64 [R3+0x8], R12 ;  /* 0x0000080c03007388 */ /* 0x0007e40000000a00 */
.L_x_496:
[----:B------:R-:W-:Y:S05]  /*1770*/  BSYNC.RECONVERGENT B1 ;  /* 0x0000000000017941 */ /* 0x000fea0003800200 */
.L_x_495:
[----:B------:R-:W-:Y:S01]  /*1780*/  BAR.SYNC.DEFER_BLOCKING 0x0 ;  /* 0x0000000000007b1d */ /* 0x000fe20000010000 */
[----:B------:R-:W-:-:S13]  /*1790*/  ISETP.NE.AND P1, PT, R5, RZ, PT ;  /* 0x000000ff0500720c */ /* 0x000fda0003f25270 */
[----:B------:R-:W-:Y:S05]  /*17a0*/  @P1 BRA `(.L_x_497) ;  /* 0x0000004c00d41947 */ /* 0x000fea0003800000 */
[----:B---3--:R-:W3:Y:S01]  /*17b0*/  S2R R3, SR_CgaCtaId ;  /* 0x0000000000037919 */ /* 0x008ee20000008800 */
[----:B------:R-:W-:Y:S01]  /*17c0*/  MOV R2, 0x400 ;  /* 0x0000040000027802 */ /* 0x000fe20000000f00 */
[----:B------:R-:W-:Y:S03]  /*17d0*/  BSSY.RECONVERGENT B1, `(.L_x_498) ;  /* 0x000001a000017945 */ /* 0x000fe60003800200 */
[----:B---3--:R-:W-:-:S05]  /*17e0*/  LEA R32, R3, R2, 0x18 ;  /* 0x0000000203207211 */ /* 0x008fca00078ec0ff */
[----:B-1----:R-:W1:Y:S04]  /*17f0*/  LDS.64 R14, [R32+0x18] ;  /* 0x00001800200e7984 */ /* 0x002e680000000a00 */
[----:B0---4-:R-:W0:Y:S04]  /*1800*/  LDS.128 R8, [R32+0x20] ;  /* 0x0000200020087984 */ /* 0x011e280000000c00 */
[----:B------:R3:W4:Y:S04]  /*1810*/  LDS.64 R2, [R32+0x80] ;  /* 0x0000800020027984 */ /* 0x0007280000000a00 */
[----:B--2---:R3:W2:Y:S01]  /*1820*/  LDS.128 R4, [R32+0x30] ;  /* 0x0000300020047984 */ /* 0x0046a20000000c00 */
        /* <DEDUP_REMOVED lines=20> */
.L_x_499:
[----:B------:R-:W-:Y:S05]  /*1970*/  BSYNC.RECONVERGENT B1 ;  /* 0x0000000000017941 */ /* 0x000fea0003800200 */
.L_x_498:
[----:B------:R0:W1:Y:S01]  /*1980*/  LDS.128 R12, [R32+0x40] ;  /* 0x00004000200c7984 */ /* 0x0000620000000c00 */
[----:B------:R-:W-:Y:S01]  /*1990*/  DSETP.GEU.AND P0, PT, |R28|, |R10|, PT ;  /* 0x4000000a1c00722a */ /* 0x000fe20003f0e200 */
[----:B------:R-:W-:Y:S01]  /*19a0*/  BSSY.RECONVERGENT B1, `(.L_x_500) ;  /* 0x0000017000017945 */ /* 0x000fe20003800200 */
[----:B------:R-:W-:Y:S01]  /*19b0*/  IMAD.MOV.U32 R33, RZ, RZ, R4 ;  /* 0x000000ffff217224 */ /* 0x000fe200078e0004 */
[----:B------:R0:W2:Y:S01]  /*19c0*/  LDS.128 R16, [R32+0x50] ;  /* 0x0000500020107984 */ /* 0x0000a20000000c00 */
[----:B------:R-:W-:Y:S02]  /*19d0*/  IMAD.MOV.U32 R35, RZ, RZ, R5 ;  /* 0x000000ffff237224 */ /* 0x000fe400078e0005 */
[----:B------:R-:W-:Y:S01]  /*19e0*/  IMAD.MOV.U32 R8, RZ, RZ, R10 ;  /* 0x000000ffff087224 */ /* 0x000fe200078e000a */
[----:B------:R0:W3:Y:S01]  /*19f0*/  LDS.128 R20, [R32+0x60] ;  /* 0x0000600020147984 */ /* 0x0000e20000000c00 */
[----:B------:R-:W-:-:S03]  /*1a00*/  IMAD.MOV.U32 R9, RZ, RZ, R11 ;  /* 0x000000ffff097224 */ /* 0x000fc600078e000b */
[----:B------:R0:W4:Y:S03]  /*1a10*/  LDS.128 R24, [R32+0x70] ;  /* 0x0000700020187984 */ /* 0x0001260000000c00 */
        /* <DEDUP_REMOVED lines=15> */
.L_x_501:
[----:B------:R-:W-:Y:S05]  /*1b10*/  BSYNC.RECONVERGENT B1 ;  /* 0x0000000000017941 */ /* 0x000fea0003800200 */
.L_x_500:
        /* <DEDUP_REMOVED lines=21> */
.L_x_503:
[----:B------:R-:W-:Y:S05]  /*1c70*/  BSYNC.RECONVERGENT B1 ;  /* 0x0000000000017941 */ /* 0x000fea0003800200 */
.L_x_502:
[----:B------:R-:W-:Y:S01]  /*1c80*/  DSETP.GEU.AND P0, PT, |R4|, |R14|, PT ;  /* 0x4000000e0400722a */ /* 0x000fe20003f0e200 */
[----:B------:R-:W-:Y:S01]  /*1c90*/  BSSY.RECONVERGENT B1, `(.L_x_504) ;  /* 0x0000014000017945 */ /* 0x000fe20003800200 */
[----:B------:R-:W-:Y:S02]  /*1ca0*/  IMAD.MOV.U32 R6, RZ, RZ, R14 ;  /* 0x000000ffff067224 */ /* 0x000fe400078e000e */
[----:B------:R-:W-:Y:S02]  /*1cb0*/  IMAD.MOV.U32 R7, RZ, RZ, R15 ;  /* 0x000000ffff077224 */ /* 0x000fe400078e000f */
[----:B--2---:R-:W-:Y:S02]  /*1cc0*/  IMAD.MOV.U32 R9, RZ, RZ, R16 ;  /* 0x000000ffff097224 */ /* 0x004fe400078e0010 */
        /* <DEDUP_REMOVED lines=16> */
.L_x_505:
[----:B------:R-:W-:Y:S05]  /*1dd0*/  BSYNC.RECONVERGENT B1 ;  /* 0x0000000000017941 */ /* 0x000fea0003800200 */
.L_x_504:
        /* <DEDUP_REMOVED lines=21> */
.L_x_507:
[----:B------:R-:W-:Y:S05]  /*1f30*/  BSYNC.RECONVERGENT B1 ;  /* 0x0000000000017941 */ /* 0x000fea0003800200 */
.L_x_506:
[----:B------:R-:W-:Y:S01]  /*1f40*/  DSETP.GEU.AND P0, PT, |R4|, |R22|, PT ;  /* 0x400000160400722a */ /* 0x000fe20003f0e200 */
[----:B------:R-:W-:Y:S01]  /*1f50*/  BSSY.RECONVERGENT B1, `(.L_x_508) ;  /* 0x0000014000017945 */ /* 0x000fe20003800200 */
[----:B------:R-:W-:Y:S02]  /*1f60*/  IMAD.MOV.U32 R6, RZ, RZ, R22 ;  /* 0x000000ffff067224 */ /* 0x000fe400078e0016 */
[----:B------:R-:W-:Y:S02]  /*1f70*/  IMAD.MOV.U32 R7, RZ, RZ, R23 ;  /* 0x000000ffff077224 */ /* 0x000fe400078e0017 */
[----:B----4-:R-:W-:Y:S02]  /*1f80*/  IMAD.MOV.U32 R9, RZ, RZ, R24 ;  /* 0x000000ffff097224 */ /* 0x010fe400078e0018 */
        /* <DEDUP_REMOVED lines=16> */
.L_x_509:
[----:B------:R-:W-:Y:S05]  /*2090*/  BSYNC.RECONVERGENT B1 ;  /* 0x0000000000017941 */ /* 0x000fea0003800200 */
.L_x_508:
[----:B------:R-:W-:Y:S01]  /*20a0*/  DSETP.GEU.AND P0, PT, |R6|, |R26|, PT ;  /* 0x4000001a0600722a */ /* 0x000fe20003f0e200 */
[----:B------:R-:W-:Y:S02]  /*20b0*/  IMAD.MOV.U32 R12, RZ, RZ, R26 ;  /* 0x000000ffff0c7224 */ /* 0x000fe400078e001a */
[----:B------:R-:W-:Y:S02]  /*20c0*/  IMAD.MOV.U32 R13, RZ, RZ, R27 ;  /* 0x000000ffff0d7224 */ /* 0x000fe400078e001b */
        /* <DEDUP_REMOVED lines=18> */
.L_x_484:
        /* <DEDUP_REMOVED lines=8> */
[----:B------:R-:W-:Y:S01]  /*2270*/  ISETP.GT.AND P0, PT, R11, R4, PT ;  /* 0x000000040b00720c */ /* 0x000fe20003f04270 */
[----:B------:R-:W-:Y:S02]  /*2280*/  IMAD.IADD R9, R4, 0x1, R9 ;  /* 0x0000000104097824 */ /* 0x000fe400078e0209 */
[----:B------:R-:W-:-:S03]  /*2290*/  IMAD.MOV.U32 R11, RZ, RZ, R3 ;  /* 0x000000ffff0b7224 */ /* 0x000fc600078e0003 */
        /* <DEDUP_REMOVED lines=27> */
.L_x_511:
[----:B------:R-:W-:Y:S05]  /*2450*/  BSYNC.RECONVERGENT B1 ;  /* 0x0000000000017941 */ /* 0x000fea0003800200 */
.L_x_510:
[----:B------:R-:W-:Y:S01]  /*2460*/  VIADD R2, R7, 0x2 ;  /* 0x0000000207027836 */ /* 0x000fe20000000000 */
[----:B--2---:R1:W2:Y:S01]  /*2470*/  SHFL.DOWN PT, R12, R10, 0x2, R9 ;  /* 0x084000000a0c7989 */ /* 0x0042a200000e0009 */
[----:B------:R-:W-:Y:S01]  /*2480*/  BSSY.RECONVERGENT B1, `(.L_x_512) ;  /* 0x000001e000017945 */ /* 0x000fe20003800200 */
[----:B------:R-:W-:Y:S02]  /*2490*/  IMAD.MOV.U32 R8, RZ, RZ, R16 ;  /* 0x000000ffff087224 */ /* 0x000fe400078e0010 */
[----:B------:R-:W-:Y:S01]  /*24a0*/  ISETP.GT.AND P0, PT, R2, R9, PT ;  /* 0x000000090200720c */ /* 0x000fe20003f04270 */
[----:B---3--:R1:W3:Y:S01]  /*24b0*/  SHFL.DOWN PT, R13, R11, 0x2, R9 ;  /* 0x084000000b0d7989 */ /* 0x0082e200000e0009 */
[----:B------:R-:W-:Y:S02]  /*24c0*/  IMAD.MOV.U32 R14, RZ, RZ, R18 ;  /* 0x000000ffff0e7224 */ /* 0x000fe400078e0012 */
[----:B------:R-:W-:Y:S01]  /*24d0*/  IMAD.MOV.U32 R2, RZ, RZ, R10 ;  /* 0x000000ffff027224 */ /* 0x000fe200078e000a */
[----:B----4-:R1:W4:Y:S01]  /*24e0*/  SHFL.DOWN PT, R15, R16, 0x2, R9 ;  /* 0x08400000100f7989 */ /* 0x01032200000e0009 */
[----:B------:R-:W-:-:S03]  /*24f0*/  IMAD.MOV.U32 R3, RZ, RZ, R11 ;  /* 0x000000ffff037224 */ /* 0x000fc600078e000b */
[----:B0-----:R1:W0:Y:S04]  /*2500*/  SHFL.DOWN PT, R17, R18, 0x2, R9 ;  /* 0x0840000012117989 */ /* 0x00122800000e0009 */
[----:B------:R-:W-:Y:S05]  /*2510*/  @P0 BRA `(.L_x_513) ;  /* 0x0000000000500947 */ /* 0x000fea0003800000 */
[----:B--23--:R-:W-:Y:S01]  /*2520*/  DSETP.GEU.AND P0, PT, |R10|, |R12|, PT ;  /* 0x4000000c0a00722a */ /* 0x00cfe20003f0e200 */
[----:B----4-:R-:W-:Y:S02]  /*2530*/  IMAD.MOV.U32 R8, RZ, RZ, R15 ;  /* 0x000000ffff087224 */ /* 0x010fe400078e000f */
[----:B0-----:R-:W-:Y:S02]  /*2540*/  IMAD.MOV.U32 R14, RZ, RZ, R17 ;  /* 0x000000ffff0e7224 */ /* 0x001fe400078e0011 */
        /* <DEDUP_REMOVED lines=17> */
.L_x_513:
[----:B------:R-:W-:Y:S05]  /*2660*/  BSYNC.RECONVERGENT B1 ;  /* 0x0000000000017941 */ /* 0x000fea0003800200 */
.L_x_512:
[----:B------:R-:W-:Y:S01]  /*2670*/  VIADD R6, R7, 0x4 ;  /* 0x0000000407067836 */ /* 0x000fe20000000000 */
[----:B--2---:R2:W2:Y:S01]  /*2680*/  SHFL.DOWN PT, R12, R2, 0x4, R9 ;  /* 0x08800000020c7989 */ /* 0x0044a200000e0009 */
[----:B------:R-:W-:Y:S01]  /*2690*/  BSSY.RECONVERGENT B1, `(.L_x_514) ;  /* 0x000001e000017945 */ /* 0x000fe20003800200 */
[----:B-1----:R-:W-:Y:S02]  /*26a0*/  IMAD.MOV.U32 R16, RZ, RZ, R14 ;  /* 0x000000ffff107224 */ /* 0x002fe400078e000e */
        /* <DEDUP_REMOVED lines=28> */
.L_x_515:
[----:B------:R-:W-:Y:S05]  /*2870*/  BSYNC.RECONVERGENT B1 ;  /* 0x0000000000017941 */ /* 0x000fea0003800200 */
.L_x_514:
[----:B--2---:R-:W-:Y:S01]  /*2880*/  VIADD R2, R7, 0x8 ;  /* 0x0000000807027836 */ /* 0x004fe20000000000 */
[----:B------:R2:W2:Y:S01]  /*2890*/  SHFL.DOWN PT, R12, R10, 0x8, R9 ;  /* 0x090000000a0c7989 */ /* 0x0004a200000e0009 */
        /* <DEDUP_REMOVED lines=30> */
.L_x_517:
[----:B------:R-:W-:Y:S05]  /*2a80*/  BSYNC.RECONVERGENT B1 ;  /* 0x0000000000017941 */ /* 0x000fea0003800200 */
.L_x_516:
[----:B-1----:R-:W-:Y:S01]  /*2a90*/  VIADD R6, R7, 0x10 ;  /* 0x0000001007067836 */ /* 0x002fe20000000000 */
[----:B--2---:R1:W2:Y:S01]  /*2aa0*/  SHFL.DOWN PT, R10, R2, 0x10, R9 ;  /* 0x0a000000020a7989 */ /* 0x0042a200000e0009 */
[----:B------:R-:W-:Y:S01]  /*2ab0*/  BSSY.RECONVERGENT B1, `(.L_x_518) ;  /* 0x000001e000017945 */ /* 0x000fe20003800200 */
[----:B0-----:R-:W-:Y:S01]  /*2ac0*/  IMAD.MOV.U32 R17, RZ, RZ, R8 ;  /* 0x000000ffff117224 */ /* 0x001fe200078e0008 */
[----:B------:R-:W-:Y:S01]  /*2ad0*/  MOV R19, R14 ;  /* 0x0000000e00137202 */ /* 0x000fe20000000f00 */
[----:B------:R1:W0:Y:S01]  /*2ae0*/  SHFL.DOWN PT, R11, R3, 0x10, R9 ;  /* 0x0a000000030b7989 */ /* 0x00022200000e0009 */
[----:B------:R-:W-:Y:S01]  /*2af0*/  ISETP.GT.AND P0, PT, R6, R9, PT ;  /* 0x000000090600720c */ /* 0x000fe20003f04270 */
[----:B------:R-:W-:Y:S02]  /*2b00*/  IMAD.MOV.U32 R12, RZ, RZ, R2 ;  /* 0x000000ffff0c7224 */ /* 0x000fe400078e0002 */
[----:B----4-:R1:W4:Y:S01]  /*2b10*/  SHFL.DOWN PT, R15, R8, 0x10, R9 ;  /* 0x0a000000080f7989 */ /* 0x01032200000e0009 */
[----:B---3--:R-:W-:-:S03]  /*2b20*/  IMAD.MOV.U32 R13, RZ, RZ, R3 ;  /* 0x000000ffff0d7224 */ /* 0x008fc600078e0003 */
[----:B------:R1:W3:Y:S06]  /*2b30*/  SHFL.DOWN PT, R21, R14, 0x10, R9 ;  /* 0x0a0000000e157989 */ /* 0x0002ec00000e0009 */
[----:B------:R-:W-:Y:S05]  /*2b40*/  @P0 BRA `(.L_x_519) ;  /* 0x0000000000500947 */ /* 0x000fea0003800000 */
[----:B0-2---:R-:W-:Y:S01]  /*2b50*/  DSETP.GEU.AND P0, PT, |R2|, |R10|, PT ;  /* 0x4000000a0200722a */ /* 0x005fe20003f0e200 */
        /* <DEDUP_REMOVED lines=19> */
.L_x_519:
[----:B------:R-:W-:Y:S05]  /*2c90*/  BSYNC.RECONVERGENT B1 ;  /* 0x0000000000017941 */ /* 0x000fea0003800200 */
.L_x_518:
[----:B------:R-:W-:Y:S01]  /*2ca0*/  ISETP.NE.AND P0, PT, R7, RZ, PT ;  /* 0x000000ff0700720c */ /* 0x000fe20003f05270 */
[----:B------:R-:W-:-:S12]  /*2cb0*/  BSSY.RECONVERGENT B1, `(.L_x_520) ;  /* 0x000000b000017945 */ /* 0x000fd80003800200 */
[----:B------:R-:W-:Y:S05]  /*2cc0*/  @P0 BRA `(.L_x_521) ;  /* 0x0000000000240947 */ /* 0x000fea0003800000 */
[----:B------:R-:W5:Y:S01]  /*2cd0*/  S2R R6, SR_CgaCtaId ;  /* 0x0000000000067919 */ /* 0x000f620000008800 */
[----:B-1----:R-:W-:Y:S01]  /*2ce0*/  MOV R3, 0x400 ;  /* 0x0000040000037802 */ /* 0x002fe20000000f00 */
[----:B------:R-:W-:Y:S01]  /*2cf0*/  IMAD.MOV.U32 R18, RZ, RZ, R17 ;  /* 0x000000ffff127224 */ /* 0x000fe200078e0011 */
[----:B------:R-:W-:-:S04]  /*2d00*/  SHF.R.U32.HI R2, RZ, 0x1, R5 ;  /* 0x00000001ff027819 */ /* 0x000fc80000011605 */
[----:B------:R-:W-:Y:S02]  /*2d10*/  LOP3.LUT R2, R2, 0x1f0, RZ, 0xc0, !PT ;  /* 0x000001f002027812 */ /* 0x000fe400078ec0ff */
[----:B-----5:R-:W-:-:S05]  /*2d20*/  LEA R3, R6, R3, 0x18 ;  /* 0x0000000306037211 */ /* 0x020fca00078ec0ff */
[----:B------:R-:W-:-:S05]  /*2d30*/  IMAD.IADD R3, R2, 0x1, R3 ;  /* 0x0000000102037824 */ /* 0x000fca00078e0203 */
[----:B------:R1:W-:Y:S04]  /*2d40*/  STS.64 [R3+0x10], R18 ;  /* 0x0000101203007388 */ /* 0x0003e80000000a00 */
[----:B------:R1:W-:Y:S02]  /*2d50*/  STS.64 [R3+0x8], R12 ;  /* 0x0000080c03007388 */ /* 0x0003e40000000a00 */
.L_x_521:
[----:B------:R-:W-:Y:S05]  /*2d60*/  BSYNC.RECONVERGENT B1 ;  /* 0x0000000000017941 */ /* 0x000fea0003800200 */
.L_x_520:
[----:B------:R-:W-:Y:S01]  /*2d70*/  BAR.SYNC.DEFER_BLOCKING 0x0 ;  /* 0x0000000000007b1d */ /* 0x000fe20000010000 */
[----:B------:R-:W-:-:S13]  /*2d80*/  ISETP.NE.AND P1, PT, R5, RZ, PT ;  /* 0x000000ff0500720c */ /* 0x000fda0003f25270 */
[----:B------:R-:W-:Y:S05]  /*2d90*/  @P1 BRA `(.L_x_497) ;  /* 0x0000003800581947 */ /* 0x000fea0003800000 */
[----:B------:R-:W-:Y:S01]  /*2da0*/  ISETP.GE.AND P0, PT, R4, 0x21, PT ;  /* 0x000000210400780c */ /* 0x000fe20003f06270 */
[----:B0-----:R-:W-:Y:S02]  /*2db0*/  IMAD.MOV.U32 R11, RZ, RZ, R17 ;  /* 0x000000ffff0b7224 */ /* 0x001fe400078e0011 */
[----:B-1----:R-:W-:Y:S02]  /*2dc0*/  IMAD.MOV.U32 R14, RZ, RZ, R19 ;  /* 0x000000ffff0e7224 */ /* 0x002fe400078e0013 */
        /* <DEDUP_REMOVED lines=29> */
.L_x_523:
[----:B------:R-:W-:Y:S05]  /*2fa0*/  BSYNC.RECONVERGENT B1 ;  /* 0x0000000000017941 */ /* 0x000fea0003800200 */
.L_x_522:
[----:B------:R-:W-:Y:S01]  /*2fb0*/  ISETP.GE.AND P0, PT, R4, 0x41, PT ;  /* 0x000000410400780c */ /* 0x000fe20003f06270 */
[----:B------:R-:W-:Y:S02]  /*2fc0*/  IMAD.MOV.U32 R5, RZ, RZ, R11 ;  /* 0x000000ffff057224 */ /* 0x000fe400078e000b */
[----:B--2---:R-:W-:Y:S02]  /*2fd0*/  IMAD.MOV.U32 R10, RZ, RZ, R14 ;  /* 0x000000ffff0a7224 */ /* 0x004fe400078e000e */
        /* <DEDUP_REMOVED lines=29> */
.L_x_525:
[----:B------:R-:W-:Y:S05]  /*31b0*/  BSYNC.RECONVERGENT B1 ;  /* 0x0000000000017941 */ /* 0x000fea0003800200 */
.L_x_524:
        /* <DEDUP_REMOVED lines=32> */
.L_x_527:
[----:B------:R-:W-:Y:S05]  /*33c0*/  BSYNC.RECONVERGENT B1 ;  /* 0x0000000000017941 */ /* 0x000fea0003800200 */
.L_x_526:
        /* <DEDUP_REMOVED lines=32> */
.L_x_529:
[----:B------:R-:W-:Y:S05]  /*35d0*/  BSYNC.RECONVERGENT B1 ;  /* 0x0000000000017941 */ /* 0x000fea0003800200 */
.L_x_528:
        /* <DEDUP_REMOVED lines=32> */
.L_x_531:
[----:B------:R-:W-:Y:S05]  /*37e0*/  BSYNC.RECONVERGENT B1 ;  /* 0x0000000000017941 */ /* 0x000fea0003800200 */
.L_x_530:
        /* <DEDUP_REMOVED lines=32> */
.L_x_533:
[----:B------:R-:W-:Y:S05]  /*39f0*/  BSYNC.RECONVERGENT B1 ;  /* 0x0000000000017941 */ /* 0x000fea0003800200 */
.L_x_532:
        /* <DEDUP_REMOVED lines=32> */
.L_x_465:
[----:B------:R-:W0:Y:S01]  /*3c00*/  S2R R4, SR_TID.X ;  /* 0x0000000000047919 */ /* 0x000e220000002100 */
[----:B------:R-:W1:Y:S01]  /*3c10*/  LDCU.128 UR12, c[0x0][0x380] ;  /* 0x00007000ff0c77ac */ /* 0x000e620008000c00 */
[----:B------:R-:W-:Y:S02]  /*3c20*/  SHF.R.S32.HI R5, RZ, 0x1f, R10 ;  /* 0x0000001fff057819 */ /* 0x000fe4000001140a */
[----:B0-----:R-:W-:-:S04]  /*3c30*/  IADD3 R2, P0, PT, R10, R4, RZ ;  /* 0x000000040a027210 */ /* 0x001fc80007f1e0ff */
[----:B-1----:R-:W-:Y:S01]  /*3c40*/  LEA R8, P1, R2, UR12, 0x3 ;  /* 0x0000000c02087c11 */ /* 0x002fe2000f8218ff */
[----:B------:R-:W-:-:S05]  /*3c50*/  IMAD.X R3, RZ, RZ, R5, P0 ;  /* 0x000000ffff037224 */ /* 0x000fca00000e0605 */
[----:B------:R-:W-:-:S05]  /*3c60*/  LEA.HI.X R9, R2, UR13, R3, 0x3, P1 ;  /* 0x0000000d02097c11 */ /* 0x000fca00088f1c03 */
[----:B------:R-:W2:Y:S04]  /*3c70*/  LDG.E.64 R12, desc[UR10][R8.64] ;  /* 0x0000000a080c7981 */ /* 0x000ea8000c1e1b00 */
[----:B------:R-:W2:Y:S04]  /*3c80*/  LDG.E.64 R14, desc[UR10][R8.64+0x800] ;  /* 0x0008000a080e7981 */ /* 0x000ea8000c1e1b00 */
[----:B------:R-:W3:Y:S04]  /*3c90*/  LDG.E.64 R16, desc[UR10][R8.64+0x1000] ;  /* 0x0010000a08107981 */ /* 0x000ee8000c1e1b00 */
[----:B------:R-:W4:Y:S04]  /*3ca0*/  LDG.E.64 R18, desc[UR10][R8.64+0x1800] ;  /* 0x0018000a08127981 */ /* 0x000f28000c1e1b00 */
[----:B------:R0:W5:Y:S01]  /*3cb0*/  LDG.E.64 R2, desc[UR10][R8.64+0x2000] ;  /* 0x0020000a08027981 */ /* 0x000162000c1e1b00 */
[----:B------:R-:W-:Y:S01]  /*3cc0*/  BSSY.RECONVERGENT B1, `(.L_x_534) ;  /* 0x000001f000017945 */ /* 0x000fe20003800200 */
[C---:B0-----:R-:W-:Y:S01]  /*3cd0*/  LOP3.LUT R8, R4.reuse, 0x400, RZ, 0xfc, !PT ;  /* 0x0000040004087812 */ /* 0x041fe200078efcff */
[----:B------:R-:W-:Y:S01]  /*3ce0*/  VIADD R9, R4, 0x200 ;  /* 0x0000020004097836 */ /* 0x000fe20000000000 */
[----:B--2---:R-:W-:-:S06]  /*3cf0*/  DSETP.GEU.AND P0, PT, |R12|, |R14|, PT ;  /* 0x4000000e0c00722a */ /* 0x004fcc0003f0e200 */
[----:B------:R-:W-:Y:S02]  /*3d00*/  FSEL R12, R12, R14, P0 ;  /* 0x0000000e0c0c7208 */ /* 0x000fe40000000000 */
[----:B------:R-:W-:Y:S02]  /*3d10*/  FSEL R13, R13, R15, P0 ;  /* 0x0000000f0d0d7208 */ /* 0x000fe40000000000 */
[----:B------:R-:W-:-:S04]  /*3d20*/  IADD3 R14, P1, PT, R10, UR14, RZ ;  /* 0x0000000e0a0e7c10 */ /* 0x000fc8000ff3e0ff */
[----:B---3--:R-:W-:Y:S01]  /*3d30*/  DSETP.GEU.AND P2, PT, |R12|, |R16|, PT ;  /* 0x400000100c00722a */ /* 0x008fe20003f4e200 */
[----:B------:R-:W-:-:S05]  /*3d40*/  IADD3 R6, P5, PT, R8, R14, RZ ;  /* 0x0000000e08067210 */ /* 0x000fca0007fbe0ff */
[----:B------:R-:W-:Y:S02]  /*3d50*/  FSEL R12, R12, R16, P2 ;  /* 0x000000100c0c7208 */ /* 0x000fe40001000000 */
[----:B------:R-:W-:-:S06]  /*3d60*/  FSEL R13, R13, R17, P2 ;  /* 0x000000110d0d7208 */ /* 0x000fcc0001000000 */
[----:B----4-:R-:W-:-:S06]  /*3d70*/  DSETP.GEU.AND P3, PT, |R12|, |R18|, PT ;  /* 0x400000120c00722a */ /* 0x010fcc0003f6e200 */
[----:B------:R-:W-:Y:S02]  /*3d80*/  FSEL R10, R12, R18, P3 ;  /* 0x000000120c0a7208 */ /* 0x000fe40001800000 */
[----:B------:R-:W-:Y:S02]  /*3d90*/  FSEL R11, R13, R19, P3 ;  /* 0x000000130d0b7208 */ /* 0x000fe40001800000 */
[----:B------:R-:W-:Y:S01]  /*3da0*/  IADD3.X R12, PT, PT, R5, UR15, RZ, P1, !PT ;  /* 0x0000000f050c7c10 */ /* 0x000fe20008ffe4ff */
[C---:B------:R-:W-:Y:S01]  /*3db0*/  VIADD R5, R4.reuse, 0x100 ;  /* 0x0000010004057836 */ /* 0x040fe20000000000 */
[----:B------:R-:W-:Y:S02]  /*3dc0*/  ISETP.LE.AND P1, PT, R7, UR6, PT ;  /* 0x0000000607007c0c */ /* 0x000fe4000bf23270 */
[----:B-----5:R-:W-:Y:S02]  /*3dd0*/  DSETP.GEU.AND P4, PT, |R10|, |R2|, PT ;  /* 0x400000020a00722a */ /* 0x020fe40003f8e200 */
[----:B------:R-:W-:Y:S01]  /*3de0*/  @P2 SEL R9, R4, R5, P0 ;  /* 0x0000000504092207 */ /* 0x000fe20000000000 */
[----:B------:R-:W-:-:S02]  /*3df0*/  IMAD.X R5, RZ, RZ, R12, P5 ;  /* 0x000000ffff057224 */ /* 0x000fc400028e060c */
[----:B------:R-:W-:-:S09]  /*3e00*/  @!P3 VIADD R9, R4, 0x300 ;  /* 0x000003000409b836 */ /* 0x000fd20000000000 */
        /* <DEDUP_REMOVED lines=10> */
.L_x_535:
[----:B------:R-:W-:Y:S05]  /*3eb0*/  BSYNC.RECONVERGENT B1 ;  /* 0x0000000000017941 */ /* 0x000fea0003800200 */
.L_x_534:
        /* <DEDUP_REMOVED lines=12> */
[----:B------:R-:W-:-:S05]  /*3f80*/  IMAD.MOV.U32 R11, RZ, RZ, 0x500 ;  /* 0x00000500ff0b7424 */ /* 0x000fca00078e00ff */
[----:B------:R-:W2:Y:S01]  /*3f90*/  ATOMG.E.ADD.STRONG.GPU PT, R10, desc[UR10][R8.64], R11 ;  /* 0x8000000b080a79a8 */ /* 0x000ea200081ef10a */
[----:B------:R-:W0:Y:S01]  /*3fa0*/  S2UR UR5, SR_CgaCtaId ;  /* 0x00000000000579c3 */ /* 0x000e220000008800 */
[----:B------:R-:W-:Y:S02]  /*3fb0*/  UMOV UR4, 0x400 ;  /* 0x0000040000047882 */ /* 0x000fe40000000000 */
[----:B0-----:R-:W-:Y:S01]  /*3fc0*/  ULEA UR4, UR5, UR4, 0x18 ;  /* 0x0000000405047291 */ /* 0x001fe2000f8ec0ff */
[----:B--2---:R-:W-:-:S08]  /*3fd0*/  VIADD R10, R10, UR6 ;  /* 0x000000060a0a7c36 */ /* 0x004fd00008000000 */
[----:B------:R0:W-:Y:S03]  /*3fe0*/  STS [UR4+0x98], R10 ;  /* 0x0000980aff007988 */ /* 0x0001e60008000804 */
.L_x_538:
[----:B------:R-:W-:Y:S05]  /*3ff0*/  BSYNC.RECONVERGENT B1 ;  /* 0x0000000000017941 */ /* 0x000fea0003800200 */
.L_x_537:
[----:B------:R-:W1:Y:S08]  /*4000*/  S2UR UR5, SR_CgaCtaId ;  /* 0x00000000000579c3 */ /* 0x000e700000008800 */
[----:B------:R-:W-:Y:S06]  /*4010*/  BAR.SYNC.DEFER_BLOCKING 0x0 ;  /* 0x0000000000007b1d */ /* 0x000fec0000010000 */
[----:B------:R-:W-:-:S02]  /*4020*/  UMOV UR4, 0x400 ;  /* 0x0000040000047882 */ /* 0x000fc40000000000 */
[----:B-1----:R-:W-:-:S06]  /*4030*/  ULEA UR4, UR5, UR4, 0x18 ;  /* 0x0000000405047291 */ /* 0x002fcc000f8ec0ff */
[----:B------:R-:W-:-:S05]  /*4040*/  IMAD.U32 R14, RZ, RZ, UR4 ;  /* 0x00000004ff0e7e24 */ /* 0x000fca000f8e00ff */
[----:B------:R-:W0:Y:S02]  /*4050*/  LDS R12, [R14+0x98] ;  /* 0x000098000e0c7984 */ /* 0x000e240000000800 */
[----:B0-----:R-:W-:-:S05]  /*4060*/  VIADD R10, R12, 0x500 ;  /* 0x000005000c0a7836 */ /* 0x001fca0000000000 */
[----:B------:R-:W-:-:S13]  /*4070*/  ISETP.GT.AND P0, PT, R10, R7, PT ;  /* 0x000000070a00720c */ /* 0x000fda0003f04270 */
[----:B------:R-:W-:Y:S05]  /*4080*/  @P0 BRA `(.L_x_539) ;  /* 0x0000000400900947 */ /* 0x000fea0003800000 */
[----:B------:R-:W-:Y:S01]  /*4090*/  BSSY.RECONVERGENT B1, `(.L_x_539) ;  /* 0x0000063000017945 */ /* 0x000fe20003800200 */
[----:B------:R-:W-:Y:S01]  /*40a0*/  IMAD.MOV.U32 R20, RZ, RZ, R2 ;  /* 0x000000ffff147224 */ /* 0x000fe200078e0002 */
[----:B------:R-:W0:Y:S01]  /*40b0*/  LDCU UR7, c[0x0][0x398] ;  /* 0x00007300ff0777ac */ /* 0x000e220008000800 */
[----:B------:R-:W-:Y:S02]  /*40c0*/  IMAD.MOV.U32 R21, RZ, RZ, R3 ;  /* 0x000000ffff157224 */ /* 0x000fe400078e0003 */
[----:B------:R-:W-:Y:S01]  /*40d0*/  IMAD.MOV.U32 R27, RZ, RZ, R6 ;  /* 0x000000ffff1b7224 */ /* 0x000fe200078e0006 */
[----:B------:R-:W1:Y:S01]  /*40e0*/  LDCU.128 UR12, c[0x0][0x380] ;  /* 0x00007000ff0c77ac */ /* 0x000e620008000c00 */
[----:B------:R-:W-:-:S07]  /*40f0*/  IMAD.MOV.U32 R22, RZ, RZ, R5 ;  /* 0x000000ffff167224 */ /* 0x000fce00078e0005 */
.L_x_542:
[----:B------:R-:W-:-:S04]  /*4100*/  IADD3 R28, P0, PT, R4, R12, RZ ;  /* 0x0000000c041c7210 */ /* 0x000fc80007f1e0ff */
[----:B------:R-:W-:Y:S02]  /*4110*/  LEA.HI.X.SX32 R25, R12, RZ, 0x1, P0 ;  /* 0x000000ff0c197211 */ /* 0x000fe400000f0eff */
[----:B-1----:R-:W-:-:S04]  /*4120*/  LEA R6, P0, R28, UR12, 0x3 ;  /* 0x0000000c1c067c11 */ /* 0x002fc8000f8018ff */
[----:B------:R-:W-:-:S05]  /*4130*/  LEA.HI.X R7, R28, UR13, R25, 0x3, P0 ;  /* 0x0000000d1c077c11 */ /* 0x000fca00080f1c19 */
[----:B------:R-:W2:Y:S04]  /*4140*/  LDG.E.64 R18, desc[UR10][R6.64] ;  /* 0x0000000a06127981 */ /* 0x000ea8000c1e1b00 */
[----:B------:R-:W3:Y:S04]  /*4150*/  LDG.E.64 R16, desc[UR10][R6.64+0x800] ;  /* 0x0008000a06107981 */ /* 0x000ee8000c1e1b00 */
[----:B------:R-:W4:Y:S04]  /*4160*/  LDG.E.64 R12, desc[UR10][R6.64+0x1000] ;  /* 0x0010000a060c7981 */ /* 0x000f28000c1e1b00 */
[----:B------:R-:W4:Y:S01]  /*4170*/  LDG.E.64 R10, desc[UR10][R6.64+0x1800] ;  /* 0x0018000a060a7981 */ /* 0x000f22000c1e1b00 */
[----:B------:R-:W-:-:S03]  /*4180*/  IADD3 R28, P0, PT, R28, UR14, RZ ;  /* 0x0000000e1c1c7c10 */ /* 0x000fc6000ff1e0ff */
[----:B------:R1:W5:Y:S01]  /*4190*/  LDG.E.64 R2, desc[UR10][R6.64+0x2000] ;  /* 0x0020000a06027981 */ /* 0x000362000c1e1b00 */
[----:B------:R-:W-:Y:S01]  /*41a0*/  IADD3.X R25, PT, PT, R25, UR15, RZ, P0, !PT ;  /* 0x0000000f19197c10 */ /* 0x000fe200087fe4ff */
[----:B------:R-:W-:Y:S01]  /*41b0*/  BSSY.RECONVERGENT B2, `(.L_x_540) ;  /* 0x0000038000027945 */ /* 0x000fe20003800200 */
[----:B------:R-:W-:Y:S01]  /*41c0*/  BAR.SYNC.DEFER_BLOCKING 0x0 ;  /* 0x0000000000007b1d */ /* 0x000fe20000010000 */
[C---:B------:R-:W-:Y:S02]  /*41d0*/  IADD3 R24, P4, PT, R28.reuse, 0x200, RZ ;  /* 0x000002001c187810 */ /* 0x040fe40007f9e0ff */
[C---:B------:R-:W-:Y:S02]  /*41e0*/  IADD3 R15, P5, PT, R28.reuse, 0x300, RZ ;  /* 0x000003001c0f7810 */ /* 0x040fe40007fbe0ff */
[C---:B------:R-:W-:Y:S02]  /*41f0*/  IADD3 R23, P3, PT, R28.reuse, 0x100, RZ ;  /* 0x000001001c177810 */ /* 0x040fe40007f7e0ff */
[----:B-1----:R-:W-:-:S02]  /*4200*/  IADD3 R6, P6, PT, R28, 0x400, RZ ;  /* 0x000004001c067810 */ /* 0x002fc40007fde0ff */
[----:B------:R-:W-:Y:S01]  /*4210*/  IADD3.X R26, PT, PT, RZ, R25, RZ, P3, !PT ;  /* 0x00000019ff1a7210 */ /* 0x000fe20001ffe4ff */
[----:B--2---:R-:W-:-:S14]  /*4220*/  DSETP.GEU.AND P2, PT, |R20|, |R18|, PT ;  /* 0x400000121400722a */ /* 0x004fdc0003f4e200 */
[----:B------:R-:W-:-:S04]  /*4230*/  @P2 ISETP.GE.U32.AND P0, PT, R27, R28, PT ;  /* 0x0000001c1b00220c */ /* 0x000fc80003f06070 */
[----:B------:R-:W-:-:S13]  /*4240*/  @P2 ISETP.GE.AND.EX P0, PT, R22, R25, PT, P0 ;  /* 0x000000191600220c */ /* 0x000fda0003f06300 */
[----:B------:R-:W-:-:S06]  /*4250*/  @P2 DSETP.LT.OR P0, PT, |R18|, |R20|, !P0 ;  /* 0x400000141200222a */ /* 0x000fcc0004701600 */
[----:B------:R-:W-:Y:S02]  /*4260*/  @P2 FSEL R5, R20, R18, P0 ;  /* 0x0000001214052208 */ /* 0x000fe40000000000 */
[----:B------:R-:W-:Y:S01]  /*4270*/  @P2 FSEL R20, R21, R19, P0 ;  /* 0x0000001315142208 */ /* 0x000fe20000000000 */
[----:B------:R-:W-:Y:S01]  /*4280*/  IMAD.X R21, RZ, RZ, R25, P4 ;  /* 0x000000ffff157224 */ /* 0x000fe200020e0619 */
[----:B------:R-:W-:Y:S01]  /*4290*/  @P2 SEL R28, R27, R28, P0 ;  /* 0x0000001c1b1c2207 */ /* 0x000fe20000000000 */
[----:B------:R-:W-:Y:S02]  /*42a0*/  @P2 IMAD.MOV.U32 R18, RZ, RZ, R5 ;  /* 0x000000ffff122224 */ /* 0x000fe400078e0005 */
[----:B------:R-:W-:Y:S02]  /*42b0*/  @P2 IMAD.MOV.U32 R19, RZ, RZ, R20 ;  /* 0x000000ffff132224 */ /* 0x000fe400078e0014 */
[--C-:B------:R-:W-:Y:S02]  /*42c0*/  IMAD.X R20, RZ, RZ, R25.reuse, P5 ;  /* 0x000000ffff147224 */ /* 0x100fe400028e0619 */
[----:B------:R-:W-:Y:S01]  /*42d0*/  IMAD.X R5, RZ, RZ, R25, P6 ;  /* 0x000000ffff057224 */ /* 0x000fe200030e0619 */
[----:B------:R-:W-:Y:S01]  /*42e0*/  @P2 SEL R25, R22, R25, P0 ;  /* 0x0000001916192207 */ /* 0x000fe20000000000 */
        /* <DEDUP_REMOVED lines=20> */
[----:B------:R-:W-:-:S05]  /*4430*/  ISETP.NE.AND P2, PT, R4, RZ, PT ;  /* 0x000000ff0400720c */ /* 0x000fca0003f45270 */
[----:B------:R-:W-:-:S14]  /*4440*/  DSETP.GEU.AND P1, PT, |R12|, |R10|, PT ;  /* 0x4000000a0c00722a */ /* 0x000fdc0003f2e200 */
[----:B------:R-:W-:-:S04]  /*4450*/  @P1 ISETP.GE.U32.AND P0, PT, R24, R15, PT ;  /* 0x0000000f1800120c */ /* 0x000fc80003f06070 */
[----:B------:R-:W-:-:S13]  /*4460*/  @P1 ISETP.GE.AND.EX P0, PT, R21, R20, PT, P0 ;  /* 0x000000141500120c */ /* 0x000fda0003f06300 */
[----:B------:R-:W-:-:S06]  /*4470*/  @P1 DSETP.LT.OR P0, PT, |R10|, |R12|, !P0 ;  /* 0x4000000c0a00122a */ /* 0x000fcc0004701600 */
[----:B------:R-:W-:Y:S02]  /*4480*/  @P1 FSEL R16, R12, R10, P0 ;  /* 0x0000000a0c101208 */ /* 0x000fe40000000000 */
[----:B------:R-:W-:Y:S01]  /*4490*/  @P1 FSEL R13, R13, R11, P0 ;  /* 0x0000000b0d0d1208 */ /* 0x000fe20000000000 */
[----:B------:R-:W-:Y:S06]  /*44a0*/  @P2 BRA `(.L_x_541) ;  /* 0x0000000000202947 */ /* 0x000fec0003800000 */
[----:B------:R-:W-:-:S05]  /*44b0*/  IMAD.MOV.U32 R17, RZ, RZ, 0x500 ;  /* 0x00000500ff117424 */ /* 0x000fca00078e00ff */
[----:B------:R-:W2:Y:S01]  /*44c0*/  ATOMG.E.ADD.STRONG.GPU PT, R7, desc[UR10][R8.64], R17 ;  /* 0x80000011080779a8 */ /* 0x000ea200081ef10a */
[----:B------:R-:W1:Y:S01]  /*44d0*/  S2UR UR5, SR_CgaCtaId ;  /* 0x00000000000579c3 */ /* 0x000e620000008800 */
[----:B------:R-:W-:Y:S02]  /*44e0*/  UMOV UR4, 0x400 ;  /* 0x0000040000047882 */ /* 0x000fe40000000000 */
[----:B-1----:R-:W-:-:S06]  /*44f0*/  ULEA UR4, UR5, UR4, 0x18 ;  /* 0x0000000405047291 */ /* 0x002fcc000f8ec0ff */
[----:B------:R-:W-:Y:S02]  /*4500*/  IMAD.U32 R14, RZ, RZ, UR4 ;  /* 0x00000004ff0e7e24 */ /* 0x000fe4000f8e00ff */
[----:B--2---:R-:W-:-:S05]  /*4510*/  VIADD R7, R7, UR6 ;  /* 0x0000000607077c36 */ /* 0x004fca0008000000 */
[----:B------:R1:W-:Y:S02]  /*4520*/  STS [R14+0x98], R7 ;  /* 0x000098070e007388 */ /* 0x0003e40000000800 */
.L_x_541:
[----:B0-----:R-:W-:Y:S05]  /*4530*/  BSYNC.RECONVERGENT B2 ;  /* 0x0000000000027941 */ /* 0x001fea0003800200 */
.L_x_540:
[----:B------:R-:W-:Y:S01]  /*4540*/  BAR.SYNC.DEFER_BLOCKING 0x0 ;  /* 0x0000000000007b1d */ /* 0x000fe20000010000 */
[----:B------:R-:W-:Y:S01]  /*4550*/  @P1 IMAD.MOV.U32 R10, RZ, RZ, R16 ;  /* 0x000000ffff0a1224 */ /* 0x000fe200078e0010 */
[----:B------:R-:W-:Y:S01]  /*4560*/  @P1 SEL R15, R24, R15, P0 ;  /* 0x0000000f180f1207 */ /* 0x000fe20000000000 */
[----:B------:R-:W-:Y:S01]  /*4570*/  @P1 IMAD.MOV.U32 R11, RZ, RZ, R13 ;  /* 0x000000ffff0b1224 */ /* 0x000fe200078e000d */
[----:B------:R-:W-:Y:S01]  /*4580*/  @P1 SEL R20, R21, R20, P0 ;  /* 0x0000001415141207 */ /* 0x000fe20000000000 */
[----:B-1----:R-:W-:-:S04]  /*4590*/  IMAD.U32 R7, RZ, RZ, UR7 ;  /* 0x00000007ff077e24 */ /* 0x002fc8000f8e00ff */
[----:B-----5:R-:W-:-:S14]  /*45a0*/  DSETP.GEU.AND P2, PT, |R10|, |R2|, PT ;  /* 0x400000020a00722a */ /* 0x020fdc0003f4e200 */
[----:B------:R-:W-:Y:S01]  /*45b0*/  @P2 ISETP.GE.U32.AND P0, PT, R15, R6, PT ;  /* 0x000000060f00220c */ /* 0x000fe20003f06070 */
[----:B------:R-:W0:Y:S03]  /*45c0*/  LDS R12, [R14+0x98] ;  /* 0x000098000e0c7984 */ /* 0x000e260000000800 */
        /* <DEDUP_REMOVED lines=9> */
[----:B------:R-:W-:-:S02]  /*4660*/  IMAD.MOV.U32 R22, RZ, RZ, R5 ;  /* 0x000000ffff167224 */ /* 0x000fc400078e0005 */
[----:B------:R-:W-:Y:S02]  /*4670*/  IMAD.MOV.U32 R20, RZ, RZ, R2 ;  /* 0x000000ffff147224 */ /* 0x000fe400078e0002 */
[----:B------:R-:W-:Y:S02]  /*4680*/  IMAD.MOV.U32 R21, RZ, RZ, R3 ;  /* 0x000000ffff157224 */ /* 0x000fe400078e0003 */
[----:B0-----:R-:W-:-:S05]  /*4690*/  VIADD R10, R12, 0x500 ;  /* 0x000005000c0a7836 */ /* 0x001fca0000000000 */
[----:B------:R-:W-:-:S13]  /*46a0*/  ISETP.GT.AND P0, PT, R10, R7, PT ;  /* 0x000000070a00720c */ /* 0x000fda0003f04270 */
[----:B------:R-:W-:Y:S05]  /*46b0*/  @!P0 BRA `(.L_x_542) ;  /* 0xfffffff800908947 */ /* 0x000fea000383ffff */
[----:B------:R-:W-:Y:S05]  /*46c0*/  BSYNC.RECONVERGENT B1 ;  /* 0x0000000000017941 */ /* 0x000fea0003800200 */
.L_x_539:
[----:B------:R-:W-:Y:S01]  /*46d0*/  ISETP.GE.AND P0, PT, R12, R7, PT ;  /* 0x000000070c00720c */ /* 0x000fe20003f06270 */
[----:B------:R-:W0:Y:S01]  /*46e0*/  LDCU.64 UR6, c[0x0][0x388] ;  /* 0x00007100ff0677ac */ /* 0x000e220008000a00 */
[----:B------:R-:W-:Y:S01]  /*46f0*/  BSSY.RECONVERGENT B1, `(.L_x_536) ;  /* 0x00000ac000017945 */ /* 0x000fe20003800200 */
[----:B------:R-:W1:Y:S10]  /*4700*/  LDCU.64 UR4, c[0x0][0x388] ;  /* 0x00007100ff0477ac */ /* 0x000e740008000a00 */
[----:B------:R-:W-:Y:S05]  /*4710*/  @P0 BRA `(.L_x_543) ;  /* 0x0000000800a40947 */ /* 0x000fea0003800000 */
[----:B------:R-:W-:-:S05]  /*4720*/  IMAD.IADD R9, R7, 0x1, -R12 ;  /* 0x0000000107097824 */ /* 0x000fca00078e0a0c */
[----:B------:R-:W-:-:S13]  /*4730*/  ISETP.GE.AND P0, PT, R4, R9, PT ;  /* 0x000000090400720c */ /* 0x000fda0003f06270 */
[----:B------:R-:W-:Y:S05]  /*4740*/  @P0 BRA `(.L_x_543) ;  /* 0x0000000800980947 */ /* 0x000fea0003800000 */
[----:B------:R-:W-:Y:S01]  /*4750*/  LOP3.LUT R8, RZ, R4, RZ, 0x33, !PT ;  /* 0x00000004ff087212 */ /* 0x000fe200078e33ff */
[----:B------:R-:W-:Y:S03]  /*4760*/  BSSY.RECONVERGENT B2, `(.L_x_544) ;  /* 0x000002f000027945 */ /* 0x000fe60003800200 */
[----:B------:R-:W-:Y:S01]  /*4770*/  IADD3 R18, PT, PT, -R12, R7, R8 ;  /* 0x000000070c127210 */ /* 0x000fe20007ffe108 */
[----:B------:R-:W-:-:S03]  /*4780*/  IMAD.MOV.U32 R8, RZ, RZ, R4 ;  /* 0x000000ffff087224 */ /* 0x000fc600078e0004 */
[----:B------:R-:W-:-:S04]  /*4790*/  LOP3.LUT R7, R18, 0x300, RZ, 0xc0, !PT ;  /* 0x0000030012077812 */ /* 0x000fc800078ec0ff */
[----:B------:R-:W-:-:S13]  /*47a0*/  ISETP.NE.AND P0, PT, R7, 0x300, PT ;  /* 0x000003000700780c */ /* 0x000fda0003f05270 */
[----:B------:R-:W-:Y:S05]  /*47b0*/  @!P0 BRA `(.L_x_545) ;  /* 0x0000000000a48947 */ /* 0x000fea0003800000 */
[----:B------:R-:W2:Y:S01]  /*47c0*/  LDC.64 R10, c[0x0][0x380] ;  /* 0x0000e000ff0a7b82 */ /* 0x000ea20000000a00 */
[----:B------:R-:W-:Y:S01]  /*47d0*/  LEA.HI R7, R18, 0x1, RZ, 0x18 ;  /* 0x0000000112077811 */ /* 0x000fe200078fc0ff */
[----:B------:R-:W-:Y:S02]  /*47e0*/  IMAD.IADD R13, R4, 0x1, R12 ;  /* 0x00000001040d7824 */ /* 0x000fe400078e020c */
[----:B------:R-:W-:Y:S01]  /*47f0*/  IMAD.MOV.U32 R8, RZ, RZ, R4 ;  /* 0x000000ffff087224 */ /* 0x000fe200078e0004 */
[----:B------:R-:W-:-:S05]  /*4800*/  LOP3.LUT R7, R7, 0x3, RZ, 0xc0, !PT ;  /* 0x0000000307077812 */ /* 0x000fca00078ec0ff */
[----:B------:R-:W-:-:S07]  /*4810*/  IMAD.MOV R7, RZ, RZ, -R7 ;  /* 0x000000ffff077224 */ /* 0x000fce00078e0a07 */
.L_x_548:
[----:B--2---:R-:W-:-:S06]  /*4820*/  IMAD.WIDE R14, R13, 0x8, R10 ;  /* 0x000000080d0e7825 */ /* 0x004fcc00078e020a */
[----:B------:R-:W2:Y:S01]  /*4830*/  LDG.E.64 R14, desc[UR10][R14.64] ;  /* 0x0000000a0e0e7981 */ /* 0x000ea2000c1e1b00 */
[----:B-1----:R-:W-:Y:S01]  /*4840*/  IADD3 R22, P1, PT, R13, UR4, RZ ;  /* 0x000000040d167c10 */ /* 0x002fe2000ff3e0ff */
[----:B------:R-:W-:Y:S01]  /*4850*/  VIADD R7, R7, 0x1 ;  /* 0x0000000107077836 */ /* 0x000fe20000000000 */
[----:B------:R-:W-:Y:S01]  /*4860*/  BSSY.RECONVERGENT B3, `(.L_x_546) ;  /* 0x000001b000037945 */ /* 0x000fe20003800200 */
[----:B------:R-:W-:Y:S01]  /*4870*/  IMAD.MOV.U32 R19, RZ, RZ, R6 ;  /* 0x000000ffff137224 */ /* 0x000fe200078e0006 */
[----:B------:R-:W-:Y:S01]  /*4880*/  LEA.HI.X.SX32 R21, R13, UR5, 0x1, P1 ;  /* 0x000000050d157c11 */ /* 0x000fe200088f0eff */
[----:B------:R-:W-:Y:S01]  /*4890*/  IMAD.MOV.U32 R20, RZ, RZ, R5 ;  /* 0x000000ffff147224 */ /* 0x000fe200078e0005 */
[----:B------:R-:W-:Y:S01]  /*48a0*/  MOV R16, R2 ;  /* 0x0000000200107202 */ /* 0x000fe20000000f00 */
[----:B------:R-:W-:Y:S01]  /*48b0*/  IMAD.MOV.U32 R17, RZ, RZ, R3 ;  /* 0x000000ffff117224 */ /* 0x000fe200078e0003 */
[----:B------:R-:W-:Y:S01]  /*48c0*/  ISETP.NE.AND P2, PT, R7, RZ, PT ;  /* 0x000000ff0700720c */ /* 0x000fe20003f45270 */
        /* <DEDUP_REMOVED lines=20> */
.L_x_547:
[----:B0-----:R-:W-:Y:S05]  /*4a10*/  BSYNC.RECONVERGENT B3 ;  /* 0x0000000000037941 */ /* 0x001fea0003800200 */
.L_x_546:
[----:B------:R-:W-:Y:S02]  /*4a20*/  VIADD R8, R8, 0x100 ;  /* 0x0000010008087836 */ /* 0x000fe40000000000 */
[----:B------:R-:W-:Y:S01]  /*4a30*/  VIADD R13, R13, 0x100 ;  /* 0x000001000d0d7836 */ /* 0x000fe20000000000 */
[----:B------:R-:W-:Y:S06]  /*4a40*/  @P2 BRA `(.L_x_548) ;  /* 0xfffffffc00742947 */ /* 0x000fec000383ffff */
.L_x_545:
[----:B01----:R-:W-:Y:S05]  /*4a50*/  BSYNC.RECONVERGENT B2 ;  /* 0x0000000000027941 */ /* 0x003fea0003800200 */
.L_x_544:
        /* <DEDUP_REMOVED lines=9> */
.L_x_557:
[----:B------:R-:W-:-:S05]  /*4af0*/  IMAD.WIDE R22, R7, 0x8, R10 ;  /* 0x0000000807167825 */ /* 0x000fca00078e020a */
[----:B------:R-:W2:Y:S04]  /*4b00*/  LDG.E.64 R20, desc[UR10][R22.64+-0x1000] ;  /* 0xfff0000a16147981 */ /* 0x000ea8000c1e1b00 */
[----:B------:R0:W5:Y:S04]  /*4b10*/  LDG.E.64 R16, desc[UR10][R22.64+-0x800] ;  /* 0xfff8000a16107981 */ /* 0x000168000c1e1b00 */
[----:B------:R0:W5:Y:S04]  /*4b20*/  LDG.E.64 R14, desc[UR10][R22.64] ;  /* 0x0000000a160e7981 */ /* 0x000168000c1e1b00 */
[----:B------:R0:W5:Y:S01]  /*4b30*/  LDG.E.64 R12, desc[UR10][R22.64+0x800] ;  /* 0x0008000a160c7981 */ /* 0x000162000c1e1b00 */
[C---:B------:R-:W-:Y:S01]  /*4b40*/  IADD3 R29, P1, PT, R7.reuse, UR6, RZ ;  /* 0x00000006071d7c10 */ /* 0x040fe2000ff3e0ff */
[----:B------:R-:W-:Y:S03]  /*4b50*/  BSSY.RECONVERGENT B2, `(.L_x_549) ;  /* 0x0000016000027945 */ /* 0x000fe60003800200 */
[----:B------:R-:W-:Y:S01]  /*4b60*/  LEA.HI.X.SX32 R30, R7, UR7, 0x1, P1 ;  /* 0x00000007071e7c11 */ /* 0x000fe200088f0eff */
        /* <DEDUP_REMOVED lines=20> */
.L_x_550:
[----:B------:R-:W-:Y:S05]  /*4cb0*/  BSYNC.RECONVERGENT B2 ;  /* 0x0000000000027941 */ /* 0x000fea0003800200 */
.L_x_549:
        /* <DEDUP_REMOVED lines=23> */
.L_x_552:
[----:B------:R-:W-:Y:S05]  /*4e30*/  BSYNC.RECONVERGENT B2 ;  /* 0x0000000000027941 */ /* 0x000fea0003800200 */
.L_x_551:
        /* <DEDUP_REMOVED lines=24> */
.L_x_554:
[----:B------:R-:W-:Y:S05]  /*4fc0*/  BSYNC.RECONVERGENT B2 ;  /* 0x0000000000027941 */ /* 0x000fea0003800200 */
.L_x_553:
        /* <DEDUP_REMOVED lines=22> */
.L_x_556:
[----:B------:R-:W-:Y:S05]  /*5130*/  BSYNC.RECONVERGENT B2 ;  /* 0x0000000000027941 */ /* 0x000fea0003800200 */
.L_x_555:
[----:B------:R-:W-:Y:S02]  /*5140*/  VIADD R8, R8, 0x400 ;  /* 0x0000040008087836 */ /* 0x000fe40000000000 */
[----:B------:R-:W-:Y:S02]  /*5150*/  VIADD R27, R27, 0x400 ;  /* 0x000004001b1b7836 */ /* 0x000fe40000000000 */
[----:B------:R-:W-:Y:S01]  /*5160*/  VIADD R26, R26, 0x400 ;  /* 0x000004001a1a7836 */ /* 0x000fe20000000000 */
[----:B------:R-:W-:Y:S01]  /*5170*/  ISETP.GE.AND P0, PT, R8, R9, PT ;  /* 0x000000090800720c */ /* 0x000fe20003f06270 */
[----:B------:R-:W-:Y:S02]  /*5180*/  VIADD R25, R25, 0x400 ;  /* 0x0000040019197836 */ /* 0x000fe40000000000 */
[----:B------:R-:W-:-:S10]  /*5190*/  VIADD R7, R7, 0x400 ;  /* 0x0000040007077836 */ /* 0x000fd40000000000 */
[----:B------:R-:W-:Y:S05]  /*51a0*/  @!P0 BRA `(.L_x_557) ;  /* 0xfffffff800508947 */ /* 0x000fea000383ffff */
.L_x_543:
[----:B01----:R-:W-:Y:S05]  /*51b0*/  BSYNC.RECONVERGENT B1 ;  /* 0x0000000000017941 */ /* 0x003fea0003800200 */
.L_x_536:
        /* <DEDUP_REMOVED lines=13> */
[----:B------:R-:W-:Y:S01]  /*5290*/  MOV R12, R7 ;  /* 0x00000007000c7202 */ /* 0x000fe20000000f00 */
[----:B------:R-:W-:Y:S02]  /*52a0*/  IMAD.MOV.U32 R13, RZ, RZ, R16 ;  /* 0x000000ffff0d7224 */ /* 0x000fe400078e0010 */
        /* <DEDUP_REMOVED lines=17> */
.L_x_559:
[----:B------:R-:W-:Y:S05]  /*53c0*/  BSYNC.RECONVERGENT B1 ;  /* 0x0000000000017941 */ /* 0x000fea0003800200 */
.L_x_558:
        /* <DEDUP_REMOVED lines=31> */
.L_x_561:
[----:B------:R-:W-:Y:S05]  /*55c0*/  BSYNC.RECONVERGENT B1 ;  /* 0x0000000000017941 */ /* 0x000fea0003800200 */
.L_x_560:
[----:B------:R-:W-:Y:S01]  /*55d0*/  ISETP.GT.AND P0, PT, R14, 0x1b, PT ;  /* 0x0000001b0e00780c */ /* 0x000fe20003f04270 */
[----:B0-----:R0:W0:Y:S01]  /*55e0*/  SHFL.DOWN PT, R8, R2, 0x4, 0x1f ;  /* 0x08801f0002087f89 */ /* 0x00102200000e0000 */
[----:B------:R-:W-:Y:S01]  /*55f0*/  BSSY.RECONVERGENT B1, `(.L_x_562) ;  /* 0x000001d000017945 */ /* 0x000fe20003800200 */
[----:B---3--:R-:W-:Y:S02]  /*5600*/  IMAD.MOV.U32 R11, RZ, RZ, R5 ;  /* 0x000000ffff0b7224 */ /* 0x008fe400078e0005 */
[----:B------:R3:W0:Y:S01]  /*5610*/  SHFL.DOWN PT, R9, R3, 0x4, 0x1f ;  /* 0x08801f0003097f89 */ /* 0x00062200000e0000 */
[----:B------:R-:W-:Y:S02]  /*5620*/  IMAD.MOV.U32 R12, RZ, RZ, R10 ;  /* 0x000000ffff0c7224 */ /* 0x000fe400078e000a */
[----:B-1----:R-:W-:Y:S01]  /*5630*/  IMAD.MOV.U32 R6, RZ, RZ, R2 ;  /* 0x000000ffff067224 */ /* 0x002fe200078e0002 */
[----:B----4-:R3:W1:Y:S01]  /*5640*/  SHFL.DOWN PT, R16, R5, 0x4, 0x1f ;  /* 0x08801f0005107f89 */ /* 0x01066200000e0000 */
[----:B--2---:R-:W-:-:S03]  /*5650*/  IMAD.MOV.U32 R7, RZ, RZ, R3 ;  /* 0x000000ffff077224 */ /* 0x004fc600078e0003 */
[----:B------:R3:W2:Y:S01]  /*5660*/  SHFL.DOWN PT, R13, R10, 0x4, 0x1f ;  /* 0x08801f000a0d7f89 */ /* 0x0006a200000e0000 */
[----:B------:R-:W-:Y:S05]  /*5670*/  @P0 BRA `(.L_x_563) ;  /* 0x0000000000500947 */ /* 0x000fea0003800000 */
[----:B0-----:R-:W-:Y:S01]  /*5680*/  DSETP.GEU.AND P0, PT, |R2|, |R8|, PT ;  /* 0x400000080200722a */ /* 0x001fe20003f0e200 */
[----:B-1----:R-:W-:Y:S02]  /*5690*/  IMAD.MOV.U32 R11, RZ, RZ, R16 ;  /* 0x000000ffff0b7224 */ /* 0x002fe400078e0010 */
[----:B--2---:R-:W-:Y:S02]  /*56a0*/  IMAD.MOV.U32 R12, RZ, RZ, R13 ;  /* 0x000000ffff0c7224 */ /* 0x004fe400078e000d */
        /* <DEDUP_REMOVED lines=17> */
.L_x_563:
[----:B------:R-:W-:Y:S05]  /*57c0*/  BSYNC.RECONVERGENT B1 ;  /* 0x0000000000017941 */ /* 0x000fea0003800200 */
.L_x_562:
[----:B------:R-:W-:Y:S01]  /*57d0*/  ISETP.GT.AND P0, PT, R14, 0x17, PT ;  /* 0x000000170e00780c */ /* 0x000fe20003f04270 */
[----:B0-----:R0:W4:Y:S01]  /*57e0*/  SHFL.DOWN PT, R8, R6, 0x8, 0x1f ;  /* 0x09001f0006087f89 */ /* 0x00112200000e0000 */
[----:B------:R-:W-:Y:S01]  /*57f0*/  BSSY.RECONVERGENT B1, `(.L_x_564) ;  /* 0x000001d000017945 */ /* 0x000fe20003800200 */
[----:B---3--:R-:W-:Y:S02]  /*5800*/  IMAD.MOV.U32 R5, RZ, RZ, R11 ;  /* 0x000000ffff057224 */ /* 0x008fe400078e000b */
[----:B------:R0:W3:Y:S01]  /*5810*/  SHFL.DOWN PT, R9, R7, 0x8, 0x1f ;  /* 0x09001f0007097f89 */ /* 0x0000e200000e0000 */
[----:B------:R-:W-:Y:S02]  /*5820*/  IMAD.MOV.U32 R10, RZ, RZ, R12 ;  /* 0x000000ffff0a7224 */ /* 0x000fe400078e000c */
[----:B------:R-:W-:Y:S01]  /*5830*/  IMAD.MOV.U32 R2, RZ, RZ, R6 ;  /* 0x000000ffff027224 */ /* 0x000fe200078e0006 */
[----:B-1----:R0:W1:Y:S01]  /*5840*/  SHFL.DOWN PT, R16, R11, 0x8, 0x1f ;  /* 0x09001f000b107f89 */ /* 0x00206200000e0000 */
[----:B------:R-:W-:-:S03]  /*5850*/  IMAD.MOV.U32 R3, RZ, RZ, R7 ;  /* 0x000000ffff037224 */ /* 0x000fc600078e0007 */
[----:B--2---:R0:W2:Y:S01]  /*5860*/  SHFL.DOWN PT, R13, R12, 0x8, 0x1f ;  /* 0x09001f000c0d7f89 */ /* 0x0040a200000e0000 */
[----:B------:R-:W-:Y:S05]  /*5870*/  @P0 BRA `(.L_x_565) ;  /* 0x0000000000500947 */ /* 0x000fea0003800000 */
[----:B---34-:R-:W-:Y:S01]  /*5880*/  DSETP.GEU.AND P0, PT, |R6|, |R8|, PT ;  /* 0x400000080600722a */ /* 0x018fe20003f0e200 */
[----:B-1----:R-:W-:Y:S02]  /*5890*/  IMAD.MOV.U32 R5, RZ, RZ, R16 ;  /* 0x000000ffff057224 */ /* 0x002fe400078e0010 */
        /* <DEDUP_REMOVED lines=18> */
.L_x_565:
[----:B------:R-:W-:Y:S05]  /*59c0*/  BSYNC.RECONVERGENT B1 ;  /* 0x0000000000017941 */ /* 0x000fea0003800200 */
.L_x_564:
[----:B------:R-:W-:Y:S01]  /*59d0*/  ISETP.GT.AND P0, PT, R14, 0xf, PT ;  /* 0x0000000f0e00780c */ /* 0x000fe20003f04270 */
[----:B0-----:R0:W0:Y:S01]  /*59e0*/  SHFL.DOWN PT, R6, R2, 0x10, 0x1f ;  /* 0x0a001f0002067f89 */ /* 0x00102200000e0000 */
[----:B------:R-:W-:Y:S01]  /*59f0*/  BSSY.RECONVERGENT B1, `(.L_x_566) ;  /* 0x000001d000017945 */ /* 0x000fe20003800200 */
[----:B------:R-:W-:Y:S02]  /*5a00*/  IMAD.MOV.U32 R17, RZ, RZ, R5 ;  /* 0x000000ffff117224 */ /* 0x000fe400078e0005 */
[----:B------:R0:W0:Y:S01]  /*5a10*/  SHFL.DOWN PT, R7, R3, 0x10, 0x1f ;  /* 0x0a001f0003077f89 */ /* 0x00002200000e0000 */
[----:B------:R-:W-:Y:S02]  /*5a20*/  IMAD.MOV.U32 R19, RZ, RZ, R10 ;  /* 0x000000ffff137224 */ /* 0x000fe400078e000a */
[----:B------:R-:W-:Y:S01]  /*5a30*/  IMAD.MOV.U32 R12, RZ, RZ, R2 ;  /* 0x000000ffff0c7224 */ /* 0x000fe200078e0002 */
[----:B----4-:R4:W0:Y:S01]  /*5a40*/  SHFL.DOWN PT, R8, R5, 0x10, 0x1f ;  /* 0x0a001f0005087f89 */ /* 0x01082200000e0000 */
[----:B--2---:R-:W-:-:S03]  /*5a50*/  IMAD.MOV.U32 R13, RZ, RZ, R3 ;  /* 0x000000ffff0d7224 */ /* 0x004fc600078e0003 */
[----:B---3--:R4:W2:Y:S01]  /*5a60*/  SHFL.DOWN PT, R9, R10, 0x10, 0x1f ;  /* 0x0a001f000a097f89 */ /* 0x0088a200000e0000 */
[----:B------:R-:W-:Y:S05]  /*5a70*/  @P0 BRA `(.L_x_567) ;  /* 0x0000000000500947 */ /* 0x000fea0003800000 */
[----:B0-----:R-:W-:Y:S01]  /*5a80*/  DSETP.GEU.AND P0, PT, |R2|, |R6|, PT ;  /* 0x400000060200722a */ /* 0x001fe20003f0e200 */
[----:B------:R-:W-:Y:S02]  /*5a90*/  IMAD.MOV.U32 R17, RZ, RZ, R8 ;  /* 0x000000ffff117224 */ /* 0x000fe400078e0008 */
        /* <DEDUP_REMOVED lines=18> */
.L_x_567:
[----:B------:R-:W-:Y:S05]  /*5bc0*/  BSYNC.RECONVERGENT B1 ;  /* 0x0000000000017941 */ /* 0x000fea0003800200 */
.L_x_566:
[----:B------:R-:W-:Y:S01]  /*5bd0*/  ISETP.NE.AND P0, PT, R14, RZ, PT ;  /* 0x000000ff0e00720c */ /* 0x000fe20003f05270 */
[----:B------:R-:W-:-:S12]  /*5be0*/  BSSY.RECONVERGENT B1, `(.L_x_568) ;  /* 0x000000b000017945 */ /* 0x000fd80003800200 */
[----:B------:R-:W-:Y:S05]  /*5bf0*/  @P0 BRA `(.L_x_569) ;  /* 0x0000000000240947 */ /* 0x000fea0003800000 */
[----:B0-----:R-:W0:Y:S01]  /*5c00*/  S2R R6, SR_CgaCtaId ;  /* 0x0000000000067919 */ /* 0x001e220000008800 */
[----:B------:R-:W-:Y:S01]  /*5c10*/  MOV R3, 0x400 ;  /* 0x0000040000037802 */ /* 0x000fe20000000f00 */
[----:B------:R-:W-:Y:S01]  /*5c20*/  IMAD.MOV.U32 R18, RZ, RZ, R17 ;  /* 0x000000ffff127224 */ /* 0x000fe200078e0011 */
[----:B------:R-:W-:-:S04]  /*5c30*/  SHF.R.U32.HI R2, RZ, 0x1, R4 ;  /* 0x00000001ff027819 */ /* 0x000fc80000011604 */
[----:B------:R-:W-:Y:S02]  /*5c40*/  LOP3.LUT R2, R2, 0x1f0, RZ, 0xc0, !PT ;  /* 0x000001f002027812 */ /* 0x000fe400078ec0ff */
[----:B0-----:R-:W-:-:S05]  /*5c50*/  LEA R3, R6, R3, 0x18 ;  /* 0x0000000306037211 */ /* 0x001fca00078ec0ff */
[----:B------:R-:W-:-:S05]  /*5c60*/  IMAD.IADD R3, R2, 0x1, R3 ;  /* 0x0000000102037824 */ /* 0x000fca00078e0203 */
[----:B------:R3:W-:Y:S04]  /*5c70*/  STS.64 [R3+0x10], R18 ;  /* 0x0000101203007388 */ /* 0x0007e80000000a00 */
[----:B------:R3:W-:Y:S02]  /*5c80*/  STS.64 [R3+0x8], R12 ;  /* 0x0000080c03007388 */ /* 0x0007e40000000a00 */
.L_x_569:
[----:B------:R-:W-:Y:S05]  /*5c90*/  BSYNC.RECONVERGENT B1 ;  /* 0x0000000000017941 */ /* 0x000fea0003800200 */
.L_x_568:
[----:B------:R-:W-:Y:S01]  /*5ca0*/  BAR.SYNC.DEFER_BLOCKING 0x0 ;  /* 0x0000000000007b1d */ /* 0x000fe20000010000 */
[----:B------:R-:W-:-:S13]  /*5cb0*/  ISETP.NE.AND P1, PT, R4, RZ, PT ;  /* 0x000000ff0400720c */ /* 0x000fda0003f25270 */
[----:B------:R-:W-:Y:S05]  /*5cc0*/  @P1 BRA `(.L_x_497) ;  /* 0x00000008008c1947 */ /* 0x000fea0003800000 */
[----:B0--3--:R-:W0:Y:S01]  /*5cd0*/  S2R R3, SR_CgaCtaId ;  /* 0x0000000000037919 */ /* 0x009e220000008800 */
[----:B------:R-:W-:Y:S01]  /*5ce0*/  MOV R2, 0x400 ;  /* 0x0000040000027802 */ /* 0x000fe20000000f00 */
[----:B------:R-:W-:Y:S03]  /*5cf0*/  BSSY.RECONVERGENT B1, `(.L_x_570) ;  /* 0x000001a000017945 */ /* 0x000fe60003800200 */
[----:B0-----:R-:W-:-:S05]  /*5d00*/  LEA R30, R3, R2, 0x18 ;  /* 0x00000002031e7211 */ /* 0x001fca00078ec0ff */
[----:B------:R-:W0:Y:S04]  /*5d10*/  LDS.64 R14, [R30+0x18] ;  /* 0x000018001e0e7984 */ /* 0x000e280000000a00 */
[----:B----4-:R-:W3:Y:S04]  /*5d20*/  LDS.128 R4, [R30+0x20] ;  /* 0x000020001e047984 */ /* 0x010ee80000000c00 */
[----:B------:R4:W1:Y:S04]  /*5d30*/  LDS.64 R28, [R30+0x80] ;  /* 0x000080001e1c7984 */ /* 0x0008680000000a00 */
[----:B--2---:R4:W2:Y:S01]  /*5d40*/  LDS.128 R8, [R30+0x30] ;  /* 0x000030001e087984 */ /* 0x0048a20000000c00 */
[----:B0-----:R-:W-:Y:S01]  /*5d50*/  DSETP.GEU.AND P0, PT, |R12|, |R14|, PT ;  /* 0x4000000e0c00722a */ /* 0x001fe20003f0e200 */
[----:B------:R-:W-:Y:S01]  /*5d60*/  MOV R2, R14 ;  /* 0x0000000e00027202 */ /* 0x000fe20000000f00 */
[----:B------:R-:W-:-:S02]  /*5d70*/  IMAD.MOV.U32 R3, RZ, RZ, R15 ;  /* 0x000000ffff037224 */ /* 0x000fc400078e000f */
[----:B---3--:R-:W-:Y:S02]  /*5d80*/  IMAD.MOV.U32 R31, RZ, RZ, R4 ;  /* 0x000000ffff1f7224 */ /* 0x008fe400078e0004 */
[----:B------:R-:W-:-:S08]  /*5d90*/  IMAD.MOV.U32 R33, RZ, RZ, R5 ;  /* 0x000000ffff217224 */ /* 0x000fd000078e0005 */
[----:B-12-4-:R-:W-:Y:S05]  /*5da0*/  @!P0 BRA `(.L_x_571) ;  /* 0x0000000000388947 */ /* 0x016fea0003800000 */
        /* <DEDUP_REMOVED lines=14> */
.L_x_571:
[----:B------:R-:W-:Y:S05]  /*5e90*/  BSYNC.RECONVERGENT B1 ;  /* 0x0000000000017941 */ /* 0x000fea0003800200 */
.L_x_570:
        /* <DEDUP_REMOVED lines=25> */
.L_x_573:
[----:B------:R-:W-:Y:S05]  /*6030*/  BSYNC.RECONVERGENT B1 ;  /* 0x0000000000017941 */ /* 0x000fea0003800200 */
.L_x_572:
        /* <DEDUP_REMOVED lines=21> */
.L_x_575:
[----:B------:R-:W-:Y:S05]  /*6190*/  BSYNC.RECONVERGENT B1 ;  /* 0x0000000000017941 */ /* 0x000fea0003800200 */
.L_x_574:
        /* <DEDUP_REMOVED lines=21> */
.L_x_577:
[----:B------:R-:W-:Y:S05]  /*62f0*/  BSYNC.RECONVERGENT B1 ;  /* 0x0000000000017941 */ /* 0x000fea0003800200 */
.L_x_576:
        /* <DEDUP_REMOVED lines=21> */
.L_x_579:
[----:B------:R-:W-:Y:S05]  /*6450*/  BSYNC.RECONVERGENT B1 ;  /* 0x0000000000017941 */ /* 0x000fea0003800200 */
.L_x_578:
        /* <DEDUP_REMOVED lines=21> */
.L_x_581:
[----:B------:R-:W-:Y:S05]  /*65b0*/  BSYNC.RECONVERGENT B1 ;  /* 0x0000000000017941 */ /* 0x000fea0003800200 */
.L_x_580:
        /* <DEDUP_REMOVED lines=20> */
.L_x_497:
[----:B------:R-:W-:Y:S05]  /*6700*/  BSYNC.RECONVERGENT B0 ;  /* 0x0000000000007941 */ /* 0x000fea0003800200 */
.L_x_464:
[----:B------:R-:W-:Y:S05]  /*6710*/  @P1 EXIT ;  /* 0x000000000000194d */ /* 0x000fea0003800000 */
[----:B01-3--:R-:W0:Y:S01]  /*6720*/  LDC.64 R2, c[0x0][0x390] ;  /* 0x0000e400ff027b82 */ /* 0x00be220000000a00 */
[----:B------:R-:W-:Y:S02]  /*6730*/  IMAD.MOV.U32 R18, RZ, RZ, R17 ;  /* 0x000000ffff127224 */ /* 0x000fe400078e0011 */
[----:B0-----:R-:W-:-:S05]  /*6740*/  IMAD.WIDE.U32 R2, R0, 0x10, R2 ;  /* 0x0000001000027825 */ /* 0x001fca00078e0002 */
[----:B------:R-:W-:Y:S04]  /*6750*/  STG.E.64 desc[UR10][R2.64], R12 ;  /* 0x0000000c02007986 */ /* 0x000fe8000c101b0a */
[----:B------:R-:W-:Y:S01]  /*6760*/  STG.E.64 desc[UR10][R2.64+0x8], R18 ;  /* 0x0000081202007986 */ /* 0x000fe2000c101b0a */
[----:B------:R-:W-:Y:S05]  /*6770*/  EXIT ;  /* 0x000000000000794d */ /* 0x000fea0003800000 */
.L_x_582:
        /* <DEDUP_REMOVED lines=16> */
.L_x_726:


//--------------------- .text._ZN6thrust24THRUST_300001_SM_1000_NS8cuda_cub4core6detail13_kernel_agentINS1_8__reduce11ReduceAgentINS0_12zip_iteratorIN4cuda3std3__45tupleIJNS0_10device_ptrIdEENS0_17counting_iteratorIlNS0_11use_defaultESF_SF_EEEEEEEPNSB_IJdlEEESJ_iNS1_9__extrema9arg_max_fIdl7CompareEEEEJSI_SK_iSO_EEEvDpT0_ --------------------------
	.section	.text._ZN6thrust24THRUST_300001_SM_1000_NS8cuda_cub4core6detail13_kernel_agentINS1_8__reduce11ReduceAgentINS0_12zip_iteratorIN4cuda3std3__45tupleIJNS0_10device_ptrIdEENS0_17counting_iteratorIlNS0_11use_defaultESF_SF_EEEEEEEPNSB_IJdlEEESJ_iNS1_9__extrema9arg_max_fIdl7CompareEEEEJSI_SK_iSO_EEEvDpT0_,"ax",@progbits
	.align	128
        .global         _ZN6thrust24THRUST_300001_SM_1000_NS8cuda_cub4core6detail13_kernel_agentINS1_8__reduce11ReduceAgentINS0_12zip_iteratorIN4cuda3std3__45tupleIJNS0_10device_ptrIdEENS0_17counting_iteratorIlNS0_11use_defaultESF_SF_EEEEEEEPNSB_IJdlEEESJ_iNS1_9__extrema9arg_max_fIdl7CompareEEEEJSI_SK_iSO_EEEvDpT0_
        .type           _ZN6thrust24THRUST_300001_SM_1000_NS8cuda_cub4core6detail13_kernel_agentINS1_8__reduce11ReduceAgentINS0_12zip_iteratorIN4cuda3std3__45tupleIJNS0_10device_ptrIdEENS0_17counting_iteratorIlNS0_11use_defaultESF_SF_EEEEEEEPNSB_IJdlEEESJ_iNS1_9__extrema9arg_max_fIdl7CompareEEEEJSI_SK_iSO_EEEvDpT0_,@function
        .size           _ZN6thrust24THRUST_300001_SM_1000_NS8cuda_cub4core6detail13_kernel_agentINS1_8__reduce11ReduceAgentINS0_12zip_iteratorIN4cuda3std3__45tupleIJNS0_10device_ptrIdEENS0_17counting_iteratorIlNS0_11use_defaultESF_SF_EEEEEEEPNSB_IJdlEEESJ_iNS1_9__extrema9arg_max_fIdl7CompareEEEEJSI_SK_iSO_EEEvDpT0_,(.L_x_727 - _ZN6thrust24THRUST_300001_SM_1000_NS8cuda_cub4core6detail13_kernel_agentINS1_8__reduce11ReduceAgentINS0_12zip_iteratorIN4cuda3std3__45tupleIJNS0_10device_ptrIdEENS0_17counting_iteratorIlNS0_11use_defaultESF_SF_EEEEEEEPNSB_IJdlEEESJ_iNS1_9__extrema9arg_max_fIdl7CompareEEEEJSI_SK_iSO_EEEvDpT0_)
        .other          _ZN6thrust24THRUST_300001_SM_1000_NS8cuda_cub4core6detail13_kernel_agentINS1_8__reduce11ReduceAgentINS0_12zip_iteratorIN4cuda3std3__45tupleIJNS0_10device_ptrIdEENS0_17counting_iteratorIlNS0_11use_defaultESF_SF_EEEEEEEPNSB_IJdlEEESJ_iNS1_9__extrema9arg_max_fIdl7CompareEEEEJSI_SK_iSO_EEEvDpT0_,@"STO_CUDA_ENTRY STV_DEFAULT"
_ZN6thrust24THRUST_300001_SM_1000_NS8cuda_cub4core6detail13_kernel_agentINS1_8__reduce11ReduceAgentINS0_12zip_iteratorIN4cuda3std3__45tupleIJNS0_10device_ptrIdEENS0_17counting_iteratorIlNS0_11use_defaultESF_SF_EEEEEEEPNSB_IJdlEEESJ_iNS1_9__extrema9arg_max_fIdl7CompareEEEEJSI_SK_iSO_EEEvDpT0_:
.text._ZN6thrust24THRUST_300001_SM_1000_NS8cuda_cub4core6detail13_kernel_agentINS1_8__reduce11ReduceAgentINS0_12zip_iteratorIN4cuda3std3__45tupleIJNS0_10device_ptrIdEENS0_17counting_iteratorIlNS0_11use_defaultESF_SF_EEEEEEEPNSB_IJdlEEESJ_iNS1_9__extrema9arg_max_fIdl7CompareEEEEJSI_SK_iSO_EEEvDpT0_:
        /* <DEDUP_REMOVED lines=23> */
.L_x_586:
[----:B0-----:R-:W-:Y:S05]  /*0170*/  BSYNC.RECONVERGENT B1 ;  /* 0x0000000000017941 */ /* 0x001fea0003800200 */
.L_x_585:
        /* <DEDUP_REMOVED lines=19> */
.L_x_593:
        /* <DEDUP_REMOVED lines=31> */
.L_x_592:
[----:B------:R-:W-:Y:S05]  /*04a0*/  BSYNC.RECONVERGENT B3 ;  /* 0x0000000000037941 */ /* 0x000fea0003800200 */
.L_x_591:
[----:B------:R-:W-:Y:S01]  /*04b0*/  IADD3 R14, P0, PT, R14, 0x100, RZ ;  /* 0x000001000e0e7810 */ /* 0x000fe20007f1e0ff */
[----:B------:R-:W-:Y:S02]  /*04c0*/  VIADD R10, R10, 0x100 ;  /* 0x000001000a0a7836 */ /* 0x000fe40000000000 */
[----:B------:R-:W-:Y:S02]  /*04d0*/  IMAD.X R13, RZ, RZ, R13, P3 ;  /* 0x000000ffff0d7224 */ /* 0x000fe400018e060d */
[----:B------:R-:W-:Y:S01]  /*04e0*/  IMAD.X R15, RZ, RZ, R15, P0 ;  /* 0x000000ffff0f7224 */ /* 0x000fe200000e060f */
[----:B------:R-:W-:Y:S07]  /*04f0*/  @P2 BRA `(.L_x_593) ;  /* 0xfffffffc006c2947 */ /* 0x000fee000383ffff */
.L_x_590:
[----:B------:R-:W-:Y:S05]  /*0500*/  BSYNC.RECONVERGENT B2 ;  /* 0x0000000000027941 */ /* 0x000fea0003800200 */
.L_x_589:
[----:B------:R-:W-:-:S13]  /*0510*/  ISETP.GE.U32.AND P0, PT, R16, 0x300, PT ;  /* 0x000003001000780c */ /* 0x000fda0003f06070 */
[----:B------:R-:W-:Y:S05]  /*0520*/  @!P0 BRA `(.L_x_588) ;  /* 0x0000000400bc8947 */ /* 0x000fea0003800000 */
[----:B------:R-:W0:Y:S01]  /*0530*/  LDC.64 R4, c[0x0][0x380] ;  /* 0x0000e000ff047b82 */ /* 0x000e220000000a00 */
[----:B------:R-:W-:-:S07]  /*0540*/  VIADD R20, R10, 0x200 ;  /* 0x000002000a147836 */ /* 0x000fce0000000000 */
[----:B------:R-:W1:Y:S02]  /*0550*/  LDC.64 R6, c[0x0][0x388] ;  /* 0x0000e200ff067b82 */ /* 0x000e640000000a00 */
.L_x_602:
        /* <DEDUP_REMOVED lines=30> */
.L_x_595:
[----:B------:R-:W-:Y:S05]  /*0740*/  BSYNC.RECONVERGENT B2 ;  /* 0x0000000000027941 */ /* 0x000fea0003800200 */
.L_x_594:
[----:B-----5:R-:W-:Y:S01]  /*0750*/  DSETP.GEU.AND P0, PT, |R16|, |R14|, PT ;  /* 0x4000000e1000722a */ /* 0x020fe20003f0e200 */
[C---:B------:R-:W-:Y:S01]  /*0760*/  IADD3 R19, P1, PT, R23.reuse, R6, RZ ;  /* 0x0000000617137210 */ /* 0x040fe20007f3e0ff */
[----:B------:R-:W-:Y:S01]  /*0770*/  BSSY.RECONVERGENT B2, `(.L_x_596) ;  /* 0x0000015000027945 */ /* 0x000fe20003800200 */
[----:B------:R-:W-:Y:S02]  /*0780*/  IMAD.MOV.U32 R2, RZ, RZ, R14 ;  /* 0x000000ffff027224 */ /* 0x000fe400078e000e */
[----:B------:R-:W-:Y:S01]  /*0790*/  LEA.HI.X.SX32 R18, R23, R7, 0x1, P1 ;  /* 0x0000000717127211 */ /* 0x000fe200008f0eff */
[----:B------:R-:W-:Y:S02]  /*07a0*/  IMAD.MOV.U32 R9, RZ, RZ, R19 ;  /* 0x000000ffff097224 */ /* 0x000fe400078e0013 */
[----:B------:R-:W-:Y:S02]  /*07b0*/  IMAD.MOV.U32 R3, RZ, RZ, R15 ;  /* 0x000000ffff037224 */ /* 0x000fe400078e000f */
[----:B------:R-:W-:-:S04]  /*07c0*/  IMAD.MOV.U32 R8, RZ, RZ, R18 ;  /* 0x000000ffff087224 */ /* 0x000fc800078e0012 */
        /* <DEDUP_REMOVED lines=15> */
.L_x_597:
[----:B------:R-:W-:Y:S05]  /*08c0*/  BSYNC.RECONVERGENT B2 ;  /* 0x0000000000027941 */ /* 0x000fea0003800200 */
.L_x_596:
        /* <DEDUP_REMOVED lines=25> */
.L_x_599:
[----:B------:R-:W-:Y:S05]  /*0a60*/  BSYNC.RECONVERGENT B2 ;  /* 0x0000000000027941 */ /* 0x000fea0003800200 */
.L_x_598:
        /* <DEDUP_REMOVED lines=22> */
.L_x_601:
[----:B------:R-:W-:Y:S05]  /*0bd0*/  BSYNC.RECONVERGENT B2 ;  /* 0x0000000000027941 */ /* 0x000fea0003800200 */
.L_x_600:
[C---:B------:R-:W-:Y:S01]  /*0be0*/  VIADD R10, R20.reuse, 0x200 ;  /* 0x00000200140a7836 */ /* 0x040fe20000000000 */
[----:B------:R-:W-:-:S04]  /*0bf0*/  IADD3 R20, PT, PT, R20, 0x400, RZ ;  /* 0x0000040014147810 */ /* 0x000fc80007ffe0ff */
[----:B------:R-:W-:-:S13]  /*0c00*/  ISETP.GE.AND P0, PT, R10, UR5, PT ;  /* 0x000000050a007c0c */ /* 0x000fda000bf06270 */
[----:B------:R-:W-:Y:S05]  /*0c10*/  @!P0 BRA `(.L_x_602) ;  /* 0xfffffff800508947 */ /* 0x000fea000383ffff */
.L_x_588:
[----:B------:R-:W-:Y:S05]  /*0c20*/  BSYNC.RECONVERGENT B1 ;  /* 0x0000000000017941 */ /* 0x000fea0003800200 */
.L_x_587:
        /* <DEDUP_REMOVED lines=35> */
.L_x_605:
[----:B------:R-:W-:Y:S05]  /*0e60*/  BSYNC.RECONVERGENT B1 ;  /* 0x0000000000017941 */ /* 0x000fea0003800200 */
.L_x_604:
        /* <DEDUP_REMOVED lines=31> */
.L_x_607:
[----:B------:R-:W-:Y:S05]  /*1060*/  BSYNC.RECONVERGENT B1 ;  /* 0x0000000000017941 */ /* 0x000fea0003800200 */
.L_x_606:
        /* <DEDUP_REMOVED lines=31> */
.L_x_609:
[----:B------:R-:W-:Y:S05]  /*1260*/  BSYNC.RECONVERGENT B1 ;  /* 0x0000000000017941 */ /* 0x000fea0003800200 */
.L_x_608:
[----:B------:R-:W-:Y:S01]  /*1270*/  ISETP.GT.AND P0, PT, R10, 0x17, PT ;  /* 0x000000170a00780c */ /* 0x000fe20003f04270 */
[----:B-1----:R1:W1:Y:S01]  /*1280*/  SHFL.DOWN PT, R2, R4, 0x8, 0x1f ;  /* 0x09001f0004027f89 */ /* 0x00226200000e0000 */
[----:B------:R-:W-:Y:S01]  /*1290*/  BSSY.RECONVERGENT B1, `(.L_x_610) ;  /* 0x000001d000017945 */ /* 0x000fe20003800200 */
[----:B0-----:R-:W-:Y:S02]  /*12a0*/  IMAD.MOV.U32 R8, RZ, RZ, R11 ;  /* 0x000000ffff087224 */ /* 0x001fe400078e000b */
[----:B------:R0:W0:Y:S01]  /*12b0*/  SHFL.DOWN PT, R3, R5, 0x8, 0x1f ;  /* 0x09001f0005037f89 */ /* 0x00002200000e0000 */
[----:B------:R-:W-:Y:S02]  /*12c0*/  IMAD.MOV.U32 R9, RZ, RZ, R12 ;  /* 0x000000ffff097224 */ /* 0x000fe400078e000c */
[----:B------:R-:W-:Y:S01]  /*12d0*/  IMAD.MOV.U32 R6, RZ, RZ, R4 ;  /* 0x000000ffff067224 */ /* 0x000fe200078e0004 */
[----:B---3--:R3:W0:Y:S01]  /*12e0*/  SHFL.DOWN PT, R14, R11, 0x8, 0x1f ;  /* 0x09001f000b0e7f89 */ /* 0x00862200000e0000 */
[----:B--2---:R-:W-:-:S03]  /*12f0*/  IMAD.MOV.U32 R7, RZ, RZ, R5 ;  /* 0x000000ffff077224 */ /* 0x004fc600078e0005 */
[----:B----4-:R3:W2:Y:S01]  /*1300*/  SHFL.DOWN PT, R13, R12, 0x8, 0x1f ;  /* 0x09001f000c0d7f89 */ /* 0x0106a200000e0000 */
[----:B------:R-:W-:Y:S05]  /*1310*/  @P0 BRA `(.L_x_611) ;  /* 0x0000000000500947 */ /* 0x000fea0003800000 */
[----:B01----:R-:W-:Y:S01]  /*1320*/  DSETP.GEU.AND P0, PT, |R4|, |R2|, PT ;  /* 0x400000020400722a */ /* 0x003fe20003f0e200 */
[----:B------:R-:W-:Y:S01]  /*1330*/  IMAD.MOV.U32 R8, RZ, RZ, R14 ;  /* 0x000000ffff087224 */ /* 0x000fe200078e000e */
[----:B--2---:R-:W-:Y:S01]  /*1340*/  MOV R9, R13 ;  /* 0x0000000d00097202 */ /* 0x004fe20000000f00 */
        /* <DEDUP_REMOVED lines=17> */
.L_x_611:
[----:B------:R-:W-:Y:S05]  /*1460*/  BSYNC.RECONVERGENT B1 ;  /* 0x0000000000017941 */ /* 0x000fea0003800200 */
.L_x_610:
[----:B------:R-:W-:Y:S01]  /*1470*/  ISETP.GT.AND P0, PT, R10, 0xf, PT ;  /* 0x0000000f0a00780c */ /* 0x000fe20003f04270 */
[----:B-1----:R1:W4:Y:S01]  /*1480*/  SHFL.DOWN PT, R4, R6, 0x10, 0x1f ;  /* 0x0a001f0006047f89 */ /* 0x00232200000e0000 */
[----:B------:R-:W-:Y:S01]  /*1490*/  BSSY.RECONVERGENT B1, `(.L_x_612) ;  /* 0x000001d000017945 */ /* 0x000fe20003800200 */
[----:B0-----:R-:W-:Y:S02]  /*14a0*/  IMAD.MOV.U32 R14, RZ, RZ, R8 ;  /* 0x000000ffff0e7224 */ /* 0x001fe400078e0008 */
[----:B------:R1:W0:Y:S01]  /*14b0*/  SHFL.DOWN PT, R5, R7, 0x10, 0x1f ;  /* 0x0a001f0007057f89 */ /* 0x00022200000e0000 */
[----:B------:R-:W-:Y:S02]  /*14c0*/  IMAD.MOV.U32 R15, RZ, RZ, R9 ;  /* 0x000000ffff0f7224 */ /* 0x000fe400078e0009 */
[----:B------:R-:W-:Y:S01]  /*14d0*/  IMAD.MOV.U32 R2, RZ, RZ, R6 ;  /* 0x000000ffff027224 */ /* 0x000fe200078e0006 */
[----:B---3--:R1:W3:Y:S01]  /*14e0*/  SHFL.DOWN PT, R11, R8, 0x10, 0x1f ;  /* 0x0a001f00080b7f89 */ /* 0x0082e200000e0000 */
[----:B------:R-:W-:-:S03]  /*14f0*/  IMAD.MOV.U32 R3, RZ, RZ, R7 ;  /* 0x000000ffff037224 */ /* 0x000fc600078e0007 */
[----:B------:R1:W0:Y:S01]  /*1500*/  SHFL.DOWN PT, R12, R9, 0x10, 0x1f ;  /* 0x0a001f00090c7f89 */ /* 0x00022200000e0000 */
[----:B------:R-:W-:Y:S05]  /*1510*/  @P0 BRA `(.L_x_613) ;  /* 0x0000000000500947 */ /* 0x000fea0003800000 */
[----:B0---4-:R-:W-:Y:S01]  /*1520*/  DSETP.GEU.AND P0, PT, |R6|, |R4|, PT ;  /* 0x400000040600722a */ /* 0x011fe20003f0e200 */
[----:B---3--:R-:W-:Y:S02]  /*1530*/  IMAD.MOV.U32 R14, RZ, RZ, R11 ;  /* 0x000000ffff0e7224 */ /* 0x008fe400078e000b */
        /* <DEDUP_REMOVED lines=18> */
.L_x_613:
[----:B------:R-:W-:Y:S05]  /*1660*/  BSYNC.RECONVERGENT B1 ;  /* 0x0000000000017941 */ /* 0x000fea0003800200 */
.L_x_612:
[----:B------:R-:W-:Y:S01]  /*1670*/  ISETP.NE.AND P0, PT, R10, RZ, PT ;  /* 0x000000ff0a00720c */ /* 0x000fe20003f05270 */
[----:B------:R-:W-:-:S12]  /*1680*/  BSSY.RECONVERGENT B1, `(.L_x_614) ;  /* 0x000000a000017945 */ /* 0x000fd80003800200 */
[----:B------:R-:W-:Y:S05]  /*1690*/  @P0 BRA `(.L_x_615) ;  /* 0x0000000000200947 */ /* 0x000fea0003800000 */
[----:B-1----:R-:W1:Y:S01]  /*16a0*/  S2R R6, SR_CgaCtaId ;  /* 0x0000000000067919 */ /* 0x002e620000008800 */
[----:B0-----:R-:W-:Y:S02]  /*16b0*/  MOV R5, 0x400 ;  /* 0x0000040000057802 */ /* 0x001fe40000000f00 */
[----:B----4-:R-:W-:-:S04]  /*16c0*/  SHF.R.U32.HI R4, RZ, 0x1, R0 ;  /* 0x00000001ff047819 */ /* 0x010fc80000011600 */
[----:B------:R-:W-:Y:S02]  /*16d0*/  LOP3.LUT R4, R4, 0x1f0, RZ, 0xc0, !PT ;  /* 0x000001f004047812 */ /* 0x000fe400078ec0ff */
[----:B-1----:R-:W-:-:S05]  /*16e0*/  LEA R5, R6, R5, 0x18 ;  /* 0x0000000506057211 */ /* 0x002fca00078ec0ff */
[----:B------:R-:W-:-:S05]  /*16f0*/  IMAD.IADD R5, R4, 0x1, R5 ;  /* 0x0000000104057824 */ /* 0x000fca00078e0205 */
[----:B------:R0:W-:Y:S04]  /*1700*/  STS.64 [R5+0x10], R14 ;  /* 0x0000100e05007388 */ /* 0x0001e80000000a00 */
[----:B------:R0:W-:Y:S02]  /*1710*/  STS.64 [R5+0x8], R2 ;  /* 0x0000080205007388 */ /* 0x0001e40000000a00 */
.L_x_615:
[----:B------:R-:W-:Y:S05]  /*1720*/  BSYNC.RECONVERGENT B1 ;  /* 0x0000000000017941 */ /* 0x000fea0003800200 */
.L_x_614:
        /* <DEDUP_REMOVED lines=8> */
[----:B-1--4-:R-:W1:Y:S04]  /*17b0*/  LDS.128 R4, [R0+0x20] ;  /* 0x0000200000047984 */ /* 0x012e680000000c00 */
[----:B--2---:R2:W4:Y:S04]  /*17c0*/  LDS.64 R12, [R0+0x80] ;  /* 0x00008000000c7984 */ /* 0x0045280000000a00 */
[----:B---3--:R2:W3:Y:S01]  /*17d0*/  LDS.128 R8, [R0+0x30] ;  /* 0x0000300000087984 */ /* 0x0084e20000000c00 */
[----:B0-----:R-:W-:Y:S01]  /*17e0*/  DSETP.GEU.AND P0, PT, |R2|, |R16|, PT ;  /* 0x400000100200722a */ /* 0x001fe20003f0e200 */
[----:B------:R-:W-:Y:S01]  /*17f0*/  IMAD.MOV.U32 R24, RZ, RZ, R16 ;  /* 0x000000ffff187224 */ /* 0x000fe200078e0010 */
[----:B------:R-:W-:Y:S01]  /*1800*/  MOV R25, R17 ;  /* 0x0000001100197202 */ /* 0x000fe20000000f00 */
[----:B-1----:R-:W-:-:S02]  /*1810*/  IMAD.MOV.U32 R26, RZ, RZ, R4 ;  /* 0x000000ffff1a7224 */ /* 0x002fc400078e0004 */
[----:B------:R-:W-:-:S09]  /*1820*/  IMAD.MOV.U32 R27, RZ, RZ, R5 ;  /* 0x000000ffff1b7224 */ /* 0x000fd200078e0005 */
        /* <DEDUP_REMOVED lines=15> */
.L_x_618:
[----:B------:R-:W-:Y:S05]  /*1920*/  BSYNC.RECONVERGENT B1 ;  /* 0x0000000000017941 */ /* 0x000fea0003800200 */
.L_x_617:
        /* <DEDUP_REMOVED lines=23> */
.L_x_620:
[----:B------:R-:W-:Y:S05]  /*1aa0*/  BSYNC.RECONVERGENT B1 ;  /* 0x0000000000017941 */ /* 0x000fea0003800200 */
.L_x_619:
        /* <DEDUP_REMOVED lines=21> */
.L_x_622:
[----:B------:R-:W-:Y:S05]  /*1c00*/  BSYNC.RECONVERGENT B1 ;  /* 0x0000000000017941 */ /* 0x000fea0003800200 */
.L_x_621:
        /* <DEDUP_REMOVED lines=23> */
.L_x_624:
[----:B------:R-:W-:Y:S05]  /*1d80*/  BSYNC.RECONVERGENT B1 ;  /* 0x0000000000017941 */ /* 0x000fea0003800200 */
.L_x_623:
        /* <DEDUP_REMOVED lines=21> */
.L_x_626:
[----:B------:R-:W-:Y:S05]  /*1ee0*/  BSYNC.RECONVERGENT B1 ;  /* 0x0000000000017941 */ /* 0x000fea0003800200 */
.L_x_625:
[----:B------:R-:W-:Y:S01]  /*1ef0*/  DSETP.GEU.AND P0, PT, |R2|, |R10|, PT ;  /* 0x4000000a0200722a */ /* 0x000fe20003f0e200 */
[----:B------:R-:W-:Y:S01]  /*1f00*/  BSSY.RECONVERGENT B1, `(.L_x_627) ;  /* 0x0000014000017945 */ /* 0x000fe20003800200 */
[----:B------:R-:W-:Y:S01]  /*1f10*/  IMAD.MOV.U32 R8, RZ, RZ, R10 ;  /* 0x000000ffff087224 */ /* 0x000fe200078e000a */
[----:B---3--:R-:W-:Y:S01]  /*1f20*/  MOV R0, R5 ;  /* 0x0000000500007202 */ /* 0x008fe20000000f00 */
        /* <DEDUP_REMOVED lines=17> */
.L_x_628:
[----:B------:R-:W-:Y:S05]  /*2040*/  BSYNC.RECONVERGENT B1 ;  /* 0x0000000000017941 */ /* 0x000fea0003800200 */
.L_x_627:
        /* <DEDUP_REMOVED lines=21> */
.L_x_603:
        /* <DEDUP_REMOVED lines=9> */
[----:B------:R-:W-:Y:S02]  /*2230*/  VIADD R5, R5, UR6 ;  /* 0x0000000605057c36 */ /* 0x000fe40008000000 */
        /* <DEDUP_REMOVED lines=9> */
[----:B----4-:R-:W-:Y:S01]  /*22d0*/  IMAD.MOV.U32 R14, RZ, RZ, R12 ;  /* 0x000000ffff0e7224 */ /* 0x010fe200078e000c */
[----:B------:R-:W-:Y:S01]  /*22e0*/  MOV R6, R10 ;  /* 0x0000000a00067202 */ /* 0x000fe20000000f00 */
[----:B0-----:R-:W-:Y:S02]  /*22f0*/  IMAD.MOV.U32 R16, RZ, RZ, R13 ;  /* 0x000000ffff107224 */ /* 0x001fe400078e000d */
        /* <DEDUP_REMOVED lines=16> */
.L_x_630:
[----:B------:R-:W-:Y:S05]  /*2400*/  BSYNC.RECONVERGENT B1 ;  /* 0x0000000000017941 */ /* 0x000fea0003800200 */
.L_x_629:
        /* <DEDUP_REMOVED lines=32> */
.L_x_632:
[----:B------:R-:W-:Y:S05]  /*2610*/  BSYNC.RECONVERGENT B1 ;  /* 0x0000000000017941 */ /* 0x000fea0003800200 */
.L_x_631:
[----:B-1----:R-:W-:Y:S01]  /*2620*/  VIADD R2, R4, 0x4 ;  /* 0x0000000404027836 */ /* 0x002fe20000000000 */
[----:B------:R1:W4:Y:S01]  /*2630*/  SHFL.DOWN PT, R6, R8, 0x4, R5 ;  /* 0x0880000008067989 */ /* 0x00032200000e0005 */
[----:B------:R-:W-:Y:S01]  /*2640*/  BSSY.RECONVERGENT B1, `(.L_x_633) ;  /* 0x000001e000017945 */ /* 0x000fe20003800200 */
[----:B--2---:R-:W-:Y:S01]  /*2650*/  IMAD.MOV.U32 R14, RZ, RZ, R10 ;  /* 0x000000ffff0e7224 */ /* 0x004fe200078e000a */
[----:B------:R-:W-:Y:S01]  /*2660*/  MOV R16, R12 ;  /* 0x0000000c00107202 */ /* 0x000fe20000000f00 */
[----:B------:R1:W2:Y:S01]  /*2670*/  SHFL.DOWN PT, R7, R9, 0x4, R5 ;  /* 0x0880000009077989 */ /* 0x0002a200000e0005 */
[----:B------:R-:W-:Y:S01]  /*2680*/  ISETP.GT.AND P0, PT, R2, R5, PT ;  /* 0x000000050200720c */ /* 0x000fe20003f04270 */
[----:B------:R-:W-:Y:S02]  /*2690*/  IMAD.MOV.U32 R2, RZ, RZ, R8 ;  /* 0x000000ffff027224 */ /* 0x000fe400078e0008 */
[----:B---3--:R1:W3:Y:S01]  /*26a0*/  SHFL.DOWN PT, R11, R10, 0x4, R5 ;  /* 0x088000000a0b7989 */ /* 0x0082e200000e0005 */
[----:B------:R-:W-:-:S03]  /*26b0*/  IMAD.MOV.U32 R3, RZ, RZ, R9 ;  /* 0x000000ffff037224 */ /* 0x000fc600078e0009 */
[----:B0-----:R1:W0:Y:S06]  /*26c0*/  SHFL.DOWN PT, R13, R12, 0x4, R5 ;  /* 0x088000000c0d7989 */ /* 0x00122c00000e0005 */
        /* <DEDUP_REMOVED lines=21> */
.L_x_634:
[----:B------:R-:W-:Y:S05]  /*2820*/  BSYNC.RECONVERGENT B1 ;  /* 0x0000000000017941 */ /* 0x000fea0003800200 */
.L_x_633:
        /* <DEDUP_REMOVED lines=8> */
[----:B---3--:R3:W1:Y:S01]  /*28b0*/  SHFL.DOWN PT, R11, R14, 0x8, R5 ;  /* 0x090000000e0b7989 */ /* 0x00866200000e0005 */
[----:B--2---:R-:W-:-:S03]  /*28c0*/  IMAD.MOV.U32 R7, RZ, RZ, R3 ;  /* 0x000000ffff077224 */ /* 0x004fc600078e0003 */
[----:B0-----:R3:W0:Y:S04]  /*28d0*/  SHFL.DOWN PT, R13, R16, 0x8, R5 ;  /* 0x09000000100d7989 */ /* 0x00162800000e0005 */
        /* <DEDUP_REMOVED lines=21> */
.L_x_636:
[----:B------:R-:W-:Y:S05]  /*2a30*/  BSYNC.RECONVERGENT B1 ;  /* 0x0000000000017941 */ /* 0x000fea0003800200 */
.L_x_635:
[----:B-1----:R-:W-:Y:S01]  /*2a40*/  VIADD R2, R4, 0x10 ;  /* 0x0000001004027836 */ /* 0x002fe20000000000 */
[----:B----4-:R1:W2:Y:S01]  /*2a50*/  SHFL.DOWN PT, R8, R6, 0x10, R5 ;  /* 0x0a00000006087989 */ /* 0x0102a200000e0005 */
[----:B------:R-:W-:Y:S01]  /*2a60*/  BSSY.RECONVERGENT B1, `(.L_x_637) ;  /* 0x000001e000017945 */ /* 0x000fe20003800200 */
[----:B---3--:R-:W-:Y:S02]  /*2a70*/  IMAD.MOV.U32 R14, RZ, RZ, R10 ;  /* 0x000000ffff0e7224 */ /* 0x008fe400078e000a */
[----:B------:R-:W-:Y:S01]  /*2a80*/  ISETP.GT.AND P0, PT, R2, R5, PT ;  /* 0x000000050200720c */ /* 0x000fe20003f04270 */
[----:B------:R1:W3:Y:S01]  /*2a90*/  SHFL.DOWN PT, R9, R7, 0x10, R5 ;  /* 0x0a00000007097989 */ /* 0x0002e200000e0005 */
[----:B------:R-:W-:Y:S02]  /*2aa0*/  IMAD.MOV.U32 R15, RZ, RZ, R12 ;  /* 0x000000ffff0f7224 */ /* 0x000fe400078e000c */
[----:B------:R-:W-:Y:S01]  /*2ab0*/  IMAD.MOV.U32 R2, RZ, RZ, R6 ;  /* 0x000000ffff027224 */ /* 0x000fe200078e0006 */
[----:B------:R1:W4:Y:S01]  /*2ac0*/  SHFL.DOWN PT, R11, R10, 0x10, R5 ;  /* 0x0a0000000a0b7989 */ /* 0x00032200000e0005 */
        /* <DEDUP_REMOVED lines=23> */
.L_x_638:
[----:B------:R-:W-:Y:S05]  /*2c40*/  BSYNC.RECONVERGENT B1 ;  /* 0x0000000000017941 */ /* 0x000fea0003800200 */
.L_x_637:
        /* <DEDUP_REMOVED lines=11> */
.L_x_640:
[----:B------:R-:W-:Y:S05]  /*2d00*/  BSYNC.RECONVERGENT B1 ;  /* 0x0000000000017941 */ /* 0x000fea0003800200 */
.L_x_639:
[----:B------:R-:W-:Y:S01]  /*2d10*/  BAR.SYNC.DEFER_BLOCKING 0x0 ;  /* 0x0000000000007b1d */ /* 0x000fe20000010000 */
[----:B------:R-:W-:-:S13]  /*2d20*/  ISETP.NE.AND P1, PT, R0, RZ, PT ;  /* 0x000000ff0000720c */ /* 0x000fda0003f25270 */
[----:B------:R-:W-:Y:S05]  /*2d30*/  @P1 BRA `(.L_x_616) ;  /* 0x0000003400d41947 */ /* 0x000fea0003800000 */
[----:B------:R-:W-:Y:S01]  /*2d40*/  UISETP.GE.AND UP0, UPT, UR6, 0x21, UPT ;  /* 0x000000210600788c */ /* 0x000fe2000bf06270 */
[----:B----4-:R-:W-:Y:S02]  /*2d50*/  IMAD.MOV.U32 R11, RZ, RZ, R14 ;  /* 0x000000ffff0b7224 */ /* 0x010fe400078e000e */
[----:B--2---:R-:W-:Y:S02]  /*2d60*/  IMAD.MOV.U32 R8, RZ, RZ, R15 ;  /* 0x000000ffff087224 */ /* 0x004fe400078e000f */
        /* <DEDUP_REMOVED lines=8> */
[----:B0-----:R-:W0:Y:S01]  /*2df0*/  LDS.64 R12, [UR4+0x20] ;  /* 0x00002004ff0c7984 */ /* 0x001e220008000a00 */
[----:B-1----:R-:W-:Y:S01]  /*2e00*/  DSETP.GEU.AND P0, PT, |R2|, |R6|, PT ;  /* 0x400000060200722a */ /* 0x002fe20003f0e200 */
[----:B------:R-:W-:Y:S01]  /*2e10*/  MOV R4, R6 ;  /* 0x0000000600047202 */ /* 0x000fe20000000f00 */
[----:B------:R-:W-:Y:S02]  /*2e20*/  IMAD.MOV.U32 R5, RZ, RZ, R7 ;  /* 0x000000ffff057224 */ /* 0x000fe400078e0007 */
[----:B0-----:R-:W-:Y:S02]  /*2e30*/  IMAD.MOV.U32 R11, RZ, RZ, R12 ;  /* 0x000000ffff0b7224 */ /* 0x001fe400078e000c */
        /* <DEDUP_REMOVED lines=16> */
.L_x_642:
[----:B------:R-:W-:Y:S05]  /*2f40*/  BSYNC.RECONVERGENT B1 ;  /* 0x0000000000017941 */ /* 0x000fea0003800200 */
.L_x_641:
[----:B------:R-:W-:Y:S01]  /*2f50*/  UISETP.GE.AND UP0, UPT, UR6, 0x41, UPT ;  /* 0x000000410600788c */ /* 0x000fe2000bf06270 */
[----:B---3--:R-:W-:Y:S02]  /*2f60*/  IMAD.MOV.U32 R9, RZ, RZ, R11 ;  /* 0x000000ffff097224 */ /* 0x008fe400078e000b */
[----:B------:R-:W-:Y:S02]  /*2f70*/  IMAD.MOV.U32 R0, RZ, RZ, R8 ;  /* 0x000000ffff007224 */ /* 0x000fe400078e0008 */
[----:B------:R-:W-:Y:S02]  /*2f80*/  IMAD.MOV.U32 R2, RZ, RZ, R4 ;  /* 0x000000ffff027224 */ /* 0x000fe400078e0004 */
[----:B------:R-:W-:Y:S02]  /*2f90*/  IMAD.MOV.U32 R3, RZ, RZ, R5 ;  /* 0x000000ffff037224 */ /* 0x000fe400078e0005 */
        /* <DEDUP_REMOVED lines=8> */
[----:B------:R-:W-:Y:S02]  /*3020*/  IMAD.MOV.U32 R2, RZ, RZ, R6 ;  /* 0x000000ffff027224 */ /* 0x000fe400078e0006 */
[----:B------:R-:W-:Y:S02]  /*3030*/  IMAD.MOV.U32 R3, RZ, RZ, R7 ;  /* 0x000000ffff037224 */ /* 0x000fe400078e0007 */
[----:B0-----:R-:W-:-:S02]  /*3040*/  IMAD.MOV.U32 R9, RZ, RZ, R12 ;  /* 0x000000ffff097224 */ /* 0x001fc400078e000c */
        /* <DEDUP_REMOVED lines=16> */
.L_x_644:
[----:B------:R-:W-:Y:S05]  /*3150*/  BSYNC.RECONVERGENT B1 ;  /* 0x0000000000017941 */ /* 0x000fea0003800200 */
.L_x_643:
[----:B------:R-:W-:Y:S01]  /*3160*/  UISETP.GE.AND UP0, UPT, UR6, 0x61, UPT ;  /* 0x000000610600788c */ /* 0x000fe2000bf06270 */
[----:B------:R-:W-:Y:S01]  /*3170*/  IMAD.MOV.U32 R11, RZ, RZ, R9 ;  /* 0x000000ffff0b7224 */ /* 0x000fe200078e0009 */
[----:B------:R-:W-:Y:S01]  /*3180*/  MOV R8, R0 ;  /* 0x0000000000087202 */ /* 0x000fe20000000f00 */
[----:B------:R-:W-:Y:S02]  /*3190*/  IMAD.MOV.U32 R4, RZ, RZ, R2 ;  /* 0x000000ffff047224 */ /* 0x000fe400078e0002 */
[----:B------:R-:W-:-:S04]  /*31a0*/  IMAD.MOV.U32 R5, RZ, RZ, R3 ;  /* 0x000000ffff057224 */ /* 0x000fc800078e0003 */
        /* <DEDUP_REMOVED lines=27> */
.L_x_646:
[----:B------:R-:W-:Y:S05]  /*3360*/  BSYNC.RECONVERGENT B1 ;  /* 0x0000000000017941 */ /* 0x000fea0003800200 */
.L_x_645:
[----:B------:R-:W-:Y:S01]  /*3370*/  UISETP.GE.AND UP0, UPT, UR6, 0x81, UPT ;  /* 0x000000810600788c */ /* 0x000fe2000bf06270 */
[----:B------:R-:W-:Y:S02]  /*3380*/  IMAD.MOV.U32 R9, RZ, RZ, R11 ;  /* 0x000000ffff097224 */ /* 0x000fe400078e000b */
        /* <DEDUP_REMOVED lines=30> */
.L_x_648:
[----:B------:R-:W-:Y:S05]  /*3570*/  BSYNC.RECONVERGENT B1 ;  /* 0x0000000000017941 */ /* 0x000fea0003800200 */
.L_x_647:
        /* <DEDUP_REMOVED lines=32> */
.L_x_650:
[----:B------:R-:W-:Y:S05]  /*3780*/  BSYNC.RECONVERGENT B1 ;  /* 0x0000000000017941 */ /* 0x000fea0003800200 */
.L_x_649:
        /* <DEDUP_REMOVED lines=14> */
[----:B------:R-:W-:Y:S01]  /*3870*/  IMAD.MOV.U32 R7, RZ, RZ, R3 ;  /* 0x000000ffff077224 */ /* 0x000fe200078e0003 */
[----:B0-----:R-:W-:Y:S01]  /*3880*/  MOV R0, R13 ;  /* 0x0000000d00007202 */ /* 0x001fe20000000f00 */
        /* <DEDUP_REMOVED lines=16> */
.L_x_652:
[----:B------:R-:W-:Y:S05]  /*3990*/  BSYNC.RECONVERGENT B1 ;  /* 0x0000000000017941 */ /* 0x000fea0003800200 */
.L_x_651:
[----:B------:R-:W-:Y:S01]  /*39a0*/  UISETP.GE.AND UP0, UPT, UR6, 0xe1, UPT ;  /* 0x000000e10600788c */ /* 0x000fe2000bf06270 */
[----:B------:R-:W-:Y:S02]  /*39b0*/  IMAD.MOV.U32 R14, RZ, RZ, R9 ;  /* 0x000000ffff0e7224 */ /* 0x000fe400078e0009 */
[----:B------:R-:W-:Y:S02]  /*39c0*/  IMAD.MOV.U32 R15, RZ, RZ, R0 ;  /* 0x000000ffff0f7224 */ /* 0x000fe400078e0000 */
[----:B------:R-:W-:Y:S02]  /*39d0*/  IMAD.MOV.U32 R2, RZ, RZ, R6 ;  /* 0x000000ffff027224 */ /* 0x000fe400078e0006 */
[----:B------:R-:W-:Y:S02]  /*39e0*/  IMAD.MOV.U32 R3, RZ, RZ, R7 ;  /* 0x000000ffff037224 */ /* 0x000fe400078e0007 */
[----:B------:R-:W-:Y:S05]  /*39f0*/  BRA.U !UP0, `(.L_x_616) ;  /* 0x0000002908a47547 */ /* 0x000fea000b800000 */
[----:B------:R-:W1:Y:S01]  /*3a00*/  S2UR UR5, SR_CgaCtaId ;  /* 0x00000000000579c3 */ /* 0x000e620000008800 */
[----:B------:R-:W-:Y:S02]  /*3a10*/  UMOV UR4, 0x400 ;  /* 0x0000040000047882 */ /* 0x000fe40000000000 */
[----:B-1----:R-:W-:-:S09]  /*3a20*/  ULEA UR4, UR5, UR4, 0x18 ;  /* 0x0000000405047291 */ /* 0x002fd2000f8ec0ff */
[----:B------:R-:W1:Y:S04]  /*3a30*/  LDS.64 R4, [UR4+0x78] ;  /* 0x00007804ff047984 */ /* 0x000e680008000a00 */
[----:B------:R-:W2:Y:S01]  /*3a40*/  LDS.64 R10, [UR4+0x80] ;  /* 0x00008004ff0a7984 */ /* 0x000ea20008000a00 */
        /* <DEDUP_REMOVED lines=21> */
.L_x_584:
        /* <DEDUP_REMOVED lines=30> */
[----:B------:R-:W-:Y:S02]  /*3d80*/  ISETP.GE.U32.AND.EX P0, PT, RZ, RZ, PT, P0 ;  /* 0x000000ffff00720c */ /* 0x000fe40003f06100 */
[----:B------:R-:W-:-:S11]  /*3d90*/  IADD3.X R7, PT, PT, RZ, UR7, RZ, P1, !PT ;  /* 0x00000007ff077c10 */ /* 0x000fd60008ffe4ff */
[----:B------:R-:W-:-:S06]  /*3da0*/  DSETP.LT.OR P0, PT, |R8|, |R4|, !P0 ;  /* 0x400000040800722a */ /* 0x000fcc0004701600 */
[----:B------:R-:W-:Y:S02]  /*3db0*/  FSEL R8, R4, R8, P0 ;  /* 0x0000000804087208 */ /* 0x000fe40000000000 */
[----:B------:R-:W-:Y:S02]  /*3dc0*/  FSEL R9, R5, R9, P0 ;  /* 0x0000000905097208 */ /* 0x000fe40000000000 */
[----:B------:R-:W-:Y:S02]  /*3dd0*/  SEL R23, R6, R23, P0 ;  /* 0x0000001706177207 */ /* 0x000fe40000000000 */
[----:B------:R-:W-:-:S07]  /*3de0*/  SEL R24, R7, R24, P0 ;  /* 0x0000001807187207 */ /* 0x000fce0000000000 */
.L_x_654:
[----:B------:R-:W-:Y:S05]  /*3df0*/  BSYNC.RECONVERGENT B1 ;  /* 0x0000000000017941 */ /* 0x000fea0003800200 */
.L_x_653:
[----:B------:R-:W-:Y:S01]  /*3e00*/  UISETP.GE.U32.AND UP0, UPT, UR4, 0xa00, UPT ;  /* 0x00000a000400788c */ /* 0x000fe2000bf06070 */
[----:B------:R-:W-:-:S08]  /*3e10*/  IMAD.MOV.U32 R5, RZ, RZ, 0x500 ;  /* 0x00000500ff057424 */ /* 0x000fd000078e00ff */
[----:B------:R-:W-:Y:S05]  /*3e20*/  BRA.U !UP0, `(.L_x_655) ;  /* 0x00000005084c7547 */ /* 0x000fea000b800000 */
[----:B------:R-:W-:Y:S01]  /*3e30*/  IMAD.MOV.U32 R12, RZ, RZ, R8 ;  /* 0x000000ffff0c7224 */ /* 0x000fe200078e0008 */
[----:B------:R-:W0:Y:S01]  /*3e40*/  LDCU UR4, c[0x0][0x398] ;  /* 0x00007300ff0477ac */ /* 0x000e220008000800 */
[----:B------:R-:W-:Y:S02]  /*3e50*/  IMAD.MOV.U32 R13, RZ, RZ, R9 ;  /* 0x000000ffff0d7224 */ /* 0x000fe400078e0009 */
[----:B------:R-:W-:Y:S01]  /*3e60*/  IMAD.MOV.U32 R17, RZ, RZ, 0x500 ;  /* 0x00000500ff117424 */ /* 0x000fe200078e00ff */
[----:B------:R-:W1:Y:S01]  /*3e70*/  LDCU.64 UR6, c[0x0][0x388] ;  /* 0x00007100ff0677ac */ /* 0x000e620008000a00 */
[----:B------:R-:W-:-:S05]  /*3e80*/  NOP ;  /* 0x0000000000007918 */ /* 0x000fca0000000000 */
.L_x_656:
[----:B------:R-:W-:-:S05]  /*3e90*/  IMAD.WIDE.U32 R26, R17, 0x8, R2 ;  /* 0x00000008111a7825 */ /* 0x000fca00078e0002 */
[----:B------:R-:W2:Y:S04]  /*3ea0*/  LDG.E.64 R14, desc[UR8][R26.64] ;  /* 0x000000081a0e7981 */ /* 0x000ea8000c1e1b00 */
[----:B------:R-:W3:Y:S04]  /*3eb0*/  LDG.E.64 R4, desc[UR8][R26.64+0x800] ;  /* 0x000800081a047981 */ /* 0x000ee8000c1e1b00 */
[----:B------:R-:W4:Y:S04]  /*3ec0*/  LDG.E.64 R6, desc[UR8][R26.64+0x1000] ;  /* 0x001000081a067981 */ /* 0x000f28000c1e1b00 */
[----:B------:R-:W5:Y:S04]  /*3ed0*/  LDG.E.64 R10, desc[UR8][R26.64+0x1800] ;  /* 0x001800081a0a7981 */ /* 0x000f68000c1e1b00 */
[----:B------:R-:W5:Y:S01]  /*3ee0*/  LDG.E.64 R8, desc[UR8][R26.64+0x2000] ;  /* 0x002000081a087981 */ /* 0x000f62000c1e1b00 */
[----:B-1----:R-:W-:-:S04]  /*3ef0*/  IADD3 R18, P0, P1, R0, UR6, R17 ;  /* 0x0000000600127c10 */ /* 0x002fc8000f91e011 */
[----:B------:R-:W-:Y:S01]  /*3f00*/  IADD3.X R16, PT, PT, RZ, UR7, RZ, P0, P1 ;  /* 0x00000007ff107c10 */ /* 0x000fe200087e24ff */
[----:B------:R-:W-:Y:S01]  /*3f10*/  IMAD.MOV.U32 R20, RZ, RZ, R18 ;  /* 0x000000ffff147224 */ /* 0x000fe200078e0012 */
[----:B------:R-:W-:-:S03]  /*3f20*/  IADD3 R22, P3, PT, R18, 0x100, RZ ;  /* 0x0000010012167810 */ /* 0x000fc60007f7e0ff */
        /* <DEDUP_REMOVED lines=11> */
[----:B------:R-:W-:Y:S01]  /*3fe0*/  IMAD.X R24, RZ, RZ, R16, P3 ;  /* 0x000000ffff187224 */ /* 0x000fe200018e0610 */
[----:B------:R-:W-:-:S03]  /*3ff0*/  IADD3 R13, P3, PT, R18, 0x200, RZ ;  /* 0x00000200120d7810 */ /* 0x000fc60007f7e0ff */
[----:B---3--:R-:W-:-:S14]  /*4000*/  DSETP.GEU.AND P1, PT, |R14|, |R4|, PT ;  /* 0x400000040e00722a */ /* 0x008fdc0003f2e200 */
[----:B------:R-:W-:-:S04]  /*4010*/  @P1 ISETP.GE.U32.AND P0, PT, R20, R22, PT ;  /* 0x000000161400120c */ /* 0x000fc80003f06070 */
[----:B------:R-:W-:-:S13]  /*4020*/  @P1 ISETP.GE.AND.EX P0, PT, R19, R24, PT, P0 ;  /* 0x000000181300120c */ /* 0x000fda0003f06300 */
[----:B------:R-:W-:-:S06]  /*4030*/  @P1 DSETP.LT.OR P0, PT, |R4|, |R14|, !P0 ;  /* 0x4000000e0400122a */ /* 0x000fcc0004701600 */
[----:B------:R-:W-:Y:S01]  /*4040*/  @P1 FSEL R12, R14, R4, P0 ;  /* 0x000000040e0c1208 */ /* 0x000fe20000000000 */
[----:B------:R-:W-:Y:S01]  /*4050*/  IMAD.X R14, RZ, RZ, R16, P3 ;  /* 0x000000ffff0e7224 */ /* 0x000fe200018e0610 */
[----:B------:R-:W-:Y:S02]  /*4060*/  @P1 FSEL R15, R15, R5, P0 ;  /* 0x000000050f0f1208 */ /* 0x000fe40000000000 */
[----:B------:R-:W-:Y:S01]  /*4070*/  @P1 SEL R22, R20, R22, P0 ;  /* 0x0000001614161207 */ /* 0x000fe20000000000 */
[----:B------:R-:W-:Y:S01]  /*4080*/  @P1 IMAD.MOV.U32 R4, RZ, RZ, R12 ;  /* 0x000000ffff041224 */ /* 0x000fe200078e000c */
[----:B------:R-:W-:Y:S01]  /*4090*/  IADD3 R12, P3, PT, R18, 0x300, RZ ;  /* 0x00000300120c7810 */ /* 0x000fe20007f7e0ff */
[----:B------:R-:W-:Y:S02]  /*40a0*/  @P1 IMAD.MOV.U32 R5, RZ, RZ, R15 ;  /* 0x000000ffff051224 */ /* 0x000fe400078e000f */
[----:B------:R-:W-:Y:S01]  /*40b0*/  IMAD.MOV.U32 R15, RZ, RZ, R24 ;  /* 0x000000ffff0f7224 */ /* 0x000fe200078e0018 */
[----:B------:R-:W-:-:S03]  /*40c0*/  @P1 SEL R15, R19, R24, P0 ;  /* 0x00000018130f1207 */ /* 0x000fc60000000000 */
[----:B----4-:R-:W-:-:S14]  /*40d0*/  DSETP.GEU.AND P2, PT, |R4|, |R6|, PT ;  /* 0x400000060400722a */ /* 0x010fdc0003f4e200 */
[----:B------:R-:W-:-:S04]  /*40e0*/  @P2 ISETP.GE.U32.AND P0, PT, R22, R13, PT ;  /* 0x0000000d1600220c */ /* 0x000fc80003f06070 */
[----:B------:R-:W-:-:S13]  /*40f0*/  @P2 ISETP.GE.AND.EX P0, PT, R15, R14, PT, P0 ;  /* 0x0000000e0f00220c */ /* 0x000fda0003f06300 */
[----:B------:R-:W-:-:S06]  /*4100*/  @P2 DSETP.LT.OR P0, PT, |R6|, |R4|, !P0 ;  /* 0x400000040600222a */ /* 0x000fcc0004701600 */
[----:B------:R-:W-:Y:S02]  /*4110*/  @P2 FSEL R4, R4, R6, P0 ;  /* 0x0000000604042208 */ /* 0x000fe40000000000 */
[----:B------:R-:W-:Y:S02]  /*4120*/  @P2 FSEL R5, R5, R7, P0 ;  /* 0x0000000705052208 */ /* 0x000fe40000000000 */
[----:B------:R-:W-:Y:S01]  /*4130*/  @P2 SEL R14, R15, R14, P0 ;  /* 0x0000000e0f0e2207 */ /* 0x000fe20000000000 */
[----:B------:R-:W-:Y:S02]  /*4140*/  @P2 IMAD.MOV.U32 R6, RZ, RZ, R4 ;  /* 0x000000ffff062224 */ /* 0x000fe400078e0004 */
[----:B------:R-:W-:Y:S02]  /*4150*/  @P2 IMAD.MOV.U32 R7, RZ, RZ, R5 ;  /* 0x000000ffff072224 */ /* 0x000fe400078e0005 */
[----:B------:R-:W-:Y:S01]  /*4160*/  IMAD.MOV.U32 R5, RZ, RZ, R13 ;  /* 0x000000ffff057224 */ /* 0x000fe200078e000d */
[----:B------:R-:W-:Y:S01]  /*4170*/  @P2 SEL R5, R22, R13, P0 ;  /* 0x0000000d16052207 */ /* 0x000fe20000000000 */
        /* <DEDUP_REMOVED lines=13> */
[----:B------:R-:W-:-:S04]  /*4250*/  IADD3 R5, PT, PT, R17, 0xa00, RZ ;  /* 0x00000a0011057810 */ /* 0x000fc80007ffe0ff */
[----:B0-----:R-:W-:Y:S01]  /*4260*/  ISETP.GT.AND P1, PT, R5, UR4, PT ;  /* 0x0000000405007c0c */ /* 0x001fe2000bf24270 */
[----:B------:R-:W-:Y:S01]  /*4270*/  DSETP.GEU.AND P2, PT, |R10|, |R8|, PT ;  /* 0x400000080a00722a */ /* 0x000fe20003f4e200 */
[----:B------:R-:W-:-:S04]  /*4280*/  VIADD R5, R17, 0x500 ;  /* 0x0000050011057836 */ /* 0x000fc80000000000 */
[----:B------:R-:W-:-:S09]  /*4290*/  IMAD.MOV.U32 R17, RZ, RZ, R5 ;  /* 0x000000ffff117224 */ /* 0x000fd200078e0005 */
        /* <DEDUP_REMOVED lines=12> */
.L_x_655:
        /* <DEDUP_REMOVED lines=14> */
[----:B------:R-:W-:Y:S01]  /*4440*/  IMAD.IADD R7, R0, 0x1, R5 ;  /* 0x0000000100077824 */ /* 0x000fe200078e0205 */
[----:B------:R-:W-:-:S04]  /*4450*/  LEA.HI R4, R10, 0x1, RZ, 0x18 ;  /* 0x000000010a047811 */ /* 0x000fc800078fc0ff */
[C---:B------:R-:W-:Y:S02]  /*4460*/  IADD3 R14, P0, PT, R7.reuse, UR6, RZ ;  /* 0x00000006070e7c10 */ /* 0x040fe4000ff1e0ff */
[----:B------:R-:W-:Y:S01]  /*4470*/  LOP3.LUT R6, R4, 0x3, RZ, 0xc0, !PT ;  /* 0x0000000304067812 */ /* 0x000fe200078ec0ff */
[----:B------:R-:W-:Y:S02]  /*4480*/  IMAD.MOV.U32 R4, RZ, RZ, R0 ;  /* 0x000000ffff047224 */ /* 0x000fe400078e0000 */
[----:B------:R-:W-:Y:S02]  /*4490*/  IMAD.X R15, RZ, RZ, UR7, P0 ;  /* 0x00000007ff0f7e24 */ /* 0x000fe400080e06ff */
[----:B------:R-:W-:Y:S02]  /*44a0*/  IMAD.MOV R11, RZ, RZ, -R6 ;  /* 0x000000ffff0b7224 */ /* 0x000fe400078e0a06 */
[----:B0-----:R-:W-:-:S04]  /*44b0*/  IMAD.WIDE.U32 R2, R7, 0x8, R2 ;  /* 0x0000000807027825 */ /* 0x001fc800078e0002 */
[----:B------:R-:W-:Y:S02]  /*44c0*/  IMAD.MOV.U32 R12, RZ, RZ, R2 ;  /* 0x000000ffff0c7224 */ /* 0x000fe400078e0002 */
[----:B------:R-:W-:-:S07]  /*44d0*/  IMAD.MOV.U32 R13, RZ, RZ, R3 ;  /* 0x000000ffff0d7224 */ /* 0x000fce00078e0003 */
.L_x_663:
[----:B------:R-:W-:Y:S02]  /*44e0*/  IMAD.MOV.U32 R2, RZ, RZ, R12 ;  /* 0x000000ffff027224 */ /* 0x000fe400078e000c */
[----:B------:R-:W-:-:S06]  /*44f0*/  IMAD.MOV.U32 R3, RZ, RZ, R13 ;  /* 0x000000ffff037224 */ /* 0x000fcc00078e000d */
[----:B------:R-:W2:Y:S01]  /*4500*/  LDG.E.64 R2, desc[UR8][R2.64] ;  /* 0x0000000802027981 */ /* 0x000ea2000c1e1b00 */
[----:B------:R-:W-:Y:S01]  /*4510*/  VIADD R11, R11, 0x1 ;  /* 0x000000010b0b7836 */ /* 0x000fe20000000000 */
[----:B------:R-:W-:Y:S01]  /*4520*/  BSSY.RECONVERGENT B3, `(.L_x_661) ;  /* 0x000001b000037945 */ /* 0x000fe20003800200 */
[----:B------:R-:W-:Y:S01]  /*4530*/  IMAD.MOV.U32 R19, RZ, RZ, R23 ;  /* 0x000000ffff137224 */ /* 0x000fe200078e0017 */
[----:B------:R-:W-:Y:S01]  /*4540*/  MOV R7, R9 ;  /* 0x0000000900077202 */ /* 0x000fe20000000f00 */
[----:B------:R-:W-:Y:S01]  /*4550*/  IMAD.MOV.U32 R16, RZ, RZ, R24 ;  /* 0x000000ffff107224 */ /* 0x000fe200078e0018 */
[----:B------:R-:W-:Y:S01]  /*4560*/  ISETP.NE.AND P2, PT, R11, RZ, PT ;  /* 0x000000ff0b00720c */ /* 0x000fe20003f45270 */
[----:B------:R-:W-:Y:S01]  /*4570*/  IMAD.MOV.U32 R6, RZ, RZ, R8 ;  /* 0x000000ffff067224 */ /* 0x000fe200078e0008 */
[----:B------:R-:W-:Y:S01]  /*4580*/  IADD3 R12, P3, PT, R12, 0x800, RZ ;  /* 0x000008000c0c7810 */ /* 0x000fe20007f7e0ff */
[----:B------:R-:W-:Y:S02]  /*4590*/  IMAD.MOV.U32 R23, RZ, RZ, R14 ;  /* 0x000000ffff177224 */ /* 0x000fe400078e000e */
[----:B------:R-:W-:Y:S01]  /*45a0*/  IMAD.MOV.U32 R24, RZ, RZ, R15 ;  /* 0x000000ffff187224 */ /* 0x000fe200078e000f */
[----:B--2---:R-:W-:Y:S01]  /*45b0*/  DSETP.GEU.AND P0, PT, |R8|, |R2|, PT ;  /* 0x400000020800722a */ /* 0x004fe20003f0e200 */
[----:B------:R-:W-:-:S02]  /*45c0*/  IMAD.MOV.U32 R8, RZ, RZ, R2 ;  /* 0x000000ffff087224 */ /* 0x000fc400078e0002 */
        /* <DEDUP_REMOVED lines=16> */
.L_x_662:
[----:B------:R-:W-:Y:S05]  /*46d0*/  BSYNC.RECONVERGENT B3 ;  /* 0x0000000000037941 */ /* 0x000fea0003800200 */
.L_x_661:
[----:B------:R-:W-:Y:S01]  /*46e0*/  IADD3 R14, P0, PT, R14, 0x100, RZ ;  /* 0x000001000e0e7810 */ /* 0x000fe20007f1e0ff */
[----:B------:R-:W-:Y:S02]  /*46f0*/  VIADD R4, R4, 0x100 ;  /* 0x0000010004047836 */ /* 0x000fe40000000000 */
[----:B------:R-:W-:Y:S02]  /*4700*/  IMAD.X R13, RZ, RZ, R13, P3 ;  /* 0x000000ffff0d7224 */ /* 0x000fe400018e060d */
[----:B------:R-:W-:Y:S01]  /*4710*/  IMAD.X R15, RZ, RZ, R15, P0 ;  /* 0x000000ffff0f7224 */ /* 0x000fe200000e060f */
[----:B------:R-:W-:Y:S07]  /*4720*/  @P2 BRA `(.L_x_663) ;  /* 0xfffffffc006c2947 */ /* 0x000fee000383ffff */
.L_x_660:
[----:B------:R-:W-:Y:S05]  /*4730*/  BSYNC.RECONVERGENT B2 ;  /* 0x0000000000027941 */ /* 0x000fea0003800200 */
.L_x_659:
[----:B------:R-:W-:-:S13]  /*4740*/  ISETP.GE.U32.AND P0, PT, R10, 0x300, PT ;  /* 0x000003000a00780c */ /* 0x000fda0003f06070 */
[----:B------:R-:W-:Y:S05]  /*4750*/  @!P0 BRA `(.L_x_658) ;  /* 0x0000000400fc8947 */ /* 0x000fea0003800000 */
[----:B------:R-:W0:Y:S01]  /*4760*/  LDCU.128 UR12, c[0x0][0x380] ;  /* 0x00007000ff0c77ac */ /* 0x000e220008000c00 */
[----:B------:R-:W1:Y:S01]  /*4770*/  LDC.64 R20, c[0x0][0x380] ;  /* 0x0000e000ff147b82 */ /* 0x000e620000000a00 */
[C---:B------:R-:W-:Y:S01]  /*4780*/  IADD3 R7, P1, PT, R4.reuse, R5, RZ ;  /* 0x0000000504077210 */ /* 0x040fe20007f3e0ff */
[C---:B------:R-:W-:Y:S02]  /*4790*/  IMAD.IADD R16, R4.reuse, 0x1, R5 ;  /* 0x0000000104107824 */ /* 0x040fe400078e0205 */
[----:B------:R-:W-:Y:S02]  /*47a0*/  VIADD R22, R4, 0x200 ;  /* 0x0000020004167836 */ /* 0x000fe40000000000 */
[----:B------:R-:W-:Y:S02]  /*47b0*/  IMAD.X R10, RZ, RZ, RZ, P1 ;  /* 0x000000ffff0a7224 */ /* 0x000fe400008e06ff */
[----:B------:R-:W2:Y:S01]  /*47c0*/  LDC.64 R2, c[0x0][0x388] ;  /* 0x0000e200ff027b82 */ /* 0x000ea20000000a00 */
[----:B0-----:R-:W-:-:S02]  /*47d0*/  LEA R6, P2, R7, UR12, 0x3 ;  /* 0x0000000c07067c11 */ /* 0x001fc4000f8418ff */
[----:B------:R-:W-:Y:S02]  /*47e0*/  IADD3 R18, P0, PT, R16, UR14, RZ ;  /* 0x0000000e10127c10 */ /* 0x000fe4000ff1e0ff */
[----:B------:R-:W-:Y:S02]  /*47f0*/  IADD3 R6, P1, PT, R6, 0x1800, RZ ;  /* 0x0000180006067810 */ /* 0x000fe40007f3e0ff */
[----:B------:R-:W-:Y:S01]  /*4800*/  LEA.HI.X R5, R7, UR13, R10, 0x3, P2 ;  /* 0x0000000d07057c11 */ /* 0x000fe200090f1c0a */
[----:B-1----:R-:W-:-:S04]  /*4810*/  IMAD.WIDE.U32 R20, R16, 0x8, R20 ;  /* 0x0000000810147825 */ /* 0x002fc800078e0014 */
[----:B------:R-:W-:Y:S02]  /*4820*/  IMAD.X R19, RZ, RZ, UR15, P0 ;  /* 0x0000000fff137e24 */ /* 0x000fe400080e06ff */
[----:B------:R-:W-:-:S07]  /*4830*/  IMAD.X R5, RZ, RZ, R5, P1 ;  /* 0x000000ffff057224 */ /* 0x000fce00008e0605 */
.L_x_672:
[----:B------:R-:W3:Y:S01]  /*4840*/  LDG.E.64 R14, desc[UR8][R20.64] ;  /* 0x00000008140e7981 */ /* 0x000ee2000c1e1b00 */
[----:B------:R-:W-:-:S05]  /*4850*/  IMAD.MOV.U32 R4, RZ, RZ, R6 ;  /* 0x000000ffff047224 */ /* 0x000fca00078e0006 */
[----:B------:R0:W5:Y:S04]  /*4860*/  LDG.E.64 R10, desc[UR8][R4.64+-0x1000] ;  /* 0xfff00008040a7981 */ /* 0x000168000c1e1b00 */
[----:B------:R0:W5:Y:S01]  /*4870*/  LDG.E.64 R6, desc[UR8][R4.64+-0x800] ;  /* 0xfff8000804067981 */ /* 0x000162000c1e1b00 */
[----:B------:R-:W-:Y:S01]  /*4880*/  BSSY.RECONVERGENT B2, `(.L_x_664) ;  /* 0x0000015000027945 */ /* 0x000fe20003800200 */
[----:B------:R-:W-:Y:S02]  /*4890*/  IMAD.MOV.U32 R26, RZ, RZ, R18 ;  /* 0x000000ffff1a7224 */ /* 0x000fe400078e0012 */
[----:B------:R-:W-:Y:S01]  /*48a0*/  IMAD.MOV.U32 R25, RZ, RZ, R19 ;  /* 0x000000ffff197224 */ /* 0x000fe200078e0013 */
[----:B---3--:R-:W-:Y:S01]  /*48b0*/  DSETP.GEU.AND P0, PT, |R8|, |R14|, PT ;  /* 0x4000000e0800722a */ /* 0x008fe20003f0e200 */
[----:B------:R-:W-:Y:S01]  /*48c0*/  MOV R12, R14 ;  /* 0x0000000e000c7202 */ /* 0x000fe20000000f00 */
[----:B------:R-:W-:-:S12]  /*48d0*/  IMAD.MOV.U32 R13, RZ, RZ, R15 ;  /* 0x000000ffff0d7224 */ /* 0x000fd800078e000f */
        /* <DEDUP_REMOVED lines=15> */
.L_x_665:
[----:B------:R-:W-:Y:S05]  /*49d0*/  BSYNC.RECONVERGENT B2 ;  /* 0x0000000000027941 */ /* 0x000fea0003800200 */
.L_x_664:
[----:B-----5:R-:W-:Y:S01]  /*49e0*/  DSETP.GEU.AND P0, PT, |R12|, |R10|, PT ;  /* 0x4000000a0c00722a */ /* 0x020fe20003f0e200 */
[----:B------:R-:W-:Y:S01]  /*49f0*/  VIADD R9, R16, 0x100 ;  /* 0x0000010010097836 */ /* 0x000fe20000000000 */
[----:B------:R-:W-:Y:S01]  /*4a00*/  BSSY.RECONVERGENT B2, `(.L_x_666) ;  /* 0x0000016000027945 */ /* 0x000fe20003800200 */
[----:B------:R-:W-:-:S03]  /*4a10*/  IMAD.MOV.U32 R8, RZ, RZ, R10 ;  /* 0x000000ffff087224 */ /* 0x000fc600078e000a */
[----:B--2---:R-:W-:Y:S01]  /*4a20*/  IADD3 R23, P1, PT, R9, R2, RZ ;  /* 0x0000000209177210 */ /* 0x004fe20007f3e0ff */
[----:B------:R-:W-:-:S04]  /*4a30*/  IMAD.MOV.U32 R9, RZ, RZ, R11 ;  /* 0x000000ffff097224 */ /* 0x000fc800078e000b */
[----:B------:R-:W-:Y:S02]  /*4a40*/  IMAD.X R24, RZ, RZ, R3, P1 ;  /* 0x000000ffff187224 */ /* 0x000fe400008e0603 */
[----:B------:R-:W-:Y:S02]  /*4a50*/  IMAD.MOV.U32 R15, RZ, RZ, R23 ;  /* 0x000000ffff0f7224 */ /* 0x000fe400078e0017 */
[----:B------:R-:W-:Y:S01]  /*4a60*/  IMAD.MOV.U32 R14, RZ, RZ, R24 ;  /* 0x000000ffff0e7224 */ /* 0x000fe200078e0018 */
        /* <DEDUP_REMOVED lines=15> */
.L_x_667:
[----:B------:R-:W-:Y:S05]  /*4b60*/  BSYNC.RECONVERGENT B2 ;  /* 0x0000000000027941 */ /* 0x000fea0003800200 */
.L_x_666:
[----:B------:R0:W5:Y:S01]  /*4b70*/  LDG.E.64 R10, desc[UR8][R4.64] ;  /* 0x00000008040a7981 */ /* 0x000162000c1e1b00 */
[----:B------:R-:W-:Y:S01]  /*4b80*/  DSETP.GEU.AND P0, PT, |R8|, |R6|, PT ;  /* 0x400000060800722a */ /* 0x000fe20003f0e200 */
[----:B------:R-:W-:Y:S01]  /*4b90*/  VIADD R13, R16, 0x200 ;  /* 0x00000200100d7836 */ /* 0x000fe20000000000 */
[----:B------:R-:W-:Y:S01]  /*4ba0*/  BSSY.RECONVERGENT B2, `(.L_x_668) ;  /* 0x0000016000027945 */ /* 0x000fe20003800200 */
[----:B------:R-:W-:-:S03]  /*4bb0*/  MOV R12, R6 ;  /* 0x00000006000c7202 */ /* 0x000fc60000000f00 */
[----:B------:R-:W-:Y:S01]  /*4bc0*/  IADD3 R24, P1, PT, R13, R2, RZ ;  /* 0x000000020d187210 */ /* 0x000fe20007f3e0ff */
[----:B------:R-:W-:-:S04]  /*4bd0*/  IMAD.MOV.U32 R13, RZ, RZ, R7 ;  /* 0x000000ffff0d7224 */ /* 0x000fc800078e0007 */
[----:B------:R-:W-:Y:S02]  /*4be0*/  IMAD.X R23, RZ, RZ, R3, P1 ;  /* 0x000000ffff177224 */ /* 0x000fe400008e0603 */
        /* <DEDUP_REMOVED lines=17> */
.L_x_669:
[----:B------:R-:W-:Y:S05]  /*4d00*/  BSYNC.RECONVERGENT B2 ;  /* 0x0000000000027941 */ /* 0x000fea0003800200 */
.L_x_668:
[----:B-----5:R-:W-:Y:S01]  /*4d10*/  DSETP.GEU.AND P0, PT, |R12|, |R10|, PT ;  /* 0x4000000a0c00722a */ /* 0x020fe20003f0e200 */
[----:B------:R-:W-:Y:S01]  /*4d20*/  VIADD R7, R16, 0x300 ;  /* 0x0000030010077836 */ /* 0x000fe20000000000 */
[----:B------:R-:W-:Y:S01]  /*4d30*/  BSSY.RECONVERGENT B2, `(.L_x_670) ;  /* 0x0000016000027945 */ /* 0x000fe20003800200 */
[----:B------:R-:W-:Y:S02]  /*4d40*/  IMAD.MOV.U32 R8, RZ, RZ, R10 ;  /* 0x000000ffff087224 */ /* 0x000fe400078e000a */
[----:B------:R-:W-:Y:S01]  /*4d50*/  IMAD.MOV.U32 R9, RZ, RZ, R11 ;  /* 0x000000ffff097224 */ /* 0x000fe200078e000b */
[----:B------:R-:W-:-:S05]  /*4d60*/  IADD3 R7, P1, PT, R7, R2, RZ ;  /* 0x0000000207077210 */ /* 0x000fca0007f3e0ff */
        /* <DEDUP_REMOVED lines=18> */
.L_x_671:
[----:B------:R-:W-:Y:S05]  /*4e90*/  BSYNC.RECONVERGENT B2 ;  /* 0x0000000000027941 */ /* 0x000fea0003800200 */
.L_x_670:
[----:B------:R-:W-:Y:S01]  /*4ea0*/  VIADD R10, R22, 0x200 ;  /* 0x00000200160a7836 */ /* 0x000fe20000000000 */
[----:B------:R-:W-:Y:S01]  /*4eb0*/  IADD3 R6, P2, PT, R4, 0x2000, RZ ;  /* 0x0000200004067810 */ /* 0x000fe20007f5e0ff */
[----:B------:R-:W-:Y:S01]  /*4ec0*/  VIADD R22, R22, 0x400 ;  /* 0x0000040016167836 */ /* 0x000fe20000000000 */
[----:B------:R-:W-:Y:S01]  /*4ed0*/  IADD3 R18, P1, PT, R18, 0x400, RZ ;  /* 0x0000040012127810 */ /* 0x000fe20007f3e0ff */
[----:B------:R-:W-:Y:S01]  /*4ee0*/  VIADD R16, R16, 0x400 ;  /* 0x0000040010107836 */ /* 0x000fe20000000000 */
[----:B------:R-:W-:Y:S01]  /*4ef0*/  ISETP.GE.AND P0, PT, R10, R17, PT ;  /* 0x000000110a00720c */ /* 0x000fe20003f06270 */
[----:B------:R-:W-:Y:S01]  /*4f00*/  IMAD.X R5, RZ, RZ, R5, P2 ;  /* 0x000000ffff057224 */ /* 0x000fe200010e0605 */
[----:B------:R-:W-:Y:S02]  /*4f10*/  IADD3 R20, P2, PT, R20, 0x2000, RZ ;  /* 0x0000200014147810 */ /* 0x000fe40007f5e0ff */
[----:B------:R-:W-:-:S03]  /*4f20*/  IADD3.X R19, PT, PT, RZ, R19, RZ, P1, !PT ;  /* 0x00000013ff137210 */ /* 0x000fc60000ffe4ff */
[----:B------:R-:W-:-:S06]  /*4f30*/  IMAD.X R21, RZ, RZ, R21, P2 ;  /* 0x000000ffff157224 */ /* 0x000fcc00010e0615 */
[----:B------:R-:W-:Y:S05]  /*4f40*/  @!P0 BRA `(.L_x_672) ;  /* 0xfffffff8003c8947 */ /* 0x000fea000383ffff */
.L_x_658:
[----:B------:R-:W-:Y:S05]  /*4f50*/  BSYNC.RECONVERGENT B1 ;  /* 0x0000000000017941 */ /* 0x000fea0003800200 */
.L_x_657:
        /* <DEDUP_REMOVED lines=32> */
.L_x_674:
[----:B------:R-:W-:Y:S05]  /*5160*/  BSYNC.RECONVERGENT B1 ;  /* 0x0000000000017941 */ /* 0x000fea0003800200 */
.L_x_673:
        /* <DEDUP_REMOVED lines=31> */
.L_x_676:
[----:B------:R-:W-:Y:S05]  /*5360*/  BSYNC.RECONVERGENT B1 ;  /* 0x0000000000017941 */ /* 0x000fea0003800200 */
.L_x_675:
        /* <DEDUP_REMOVED lines=31> */
.L_x_678:
[----:B------:R-:W-:Y:S05]  /*5560*/  BSYNC.RECONVERGENT B1 ;  /* 0x0000000000017941 */ /* 0x000fea0003800200 */
.L_x_677:
[----:B------:R-:W-:Y:S01]  /*5570*/  ISETP.GT.AND P0, PT, R10, 0x17, PT ;  /* 0x000000170a00780c */ /* 0x000fe20003f04270 */
[----:B-1----:R1:W1:Y:S01]  /*5580*/  SHFL.DOWN PT, R6, R2, 0x8, 0x1f ;  /* 0x09001f0002067f89 */ /* 0x00226200000e0000 */
[----:B------:R-:W-:Y:S01]  /*5590*/  BSSY.RECONVERGENT B1, `(.L_x_679) ;  /* 0x000001d000017945 */ /* 0x000fe20003800200 */
[----:B0-----:R-:W-:Y:S01]  /*55a0*/  IMAD.MOV.U32 R8, RZ, RZ, R11 ;  /* 0x000000ffff087224 */ /* 0x001fe200078e000b */
[----:B------:R-:W-:Y:S01]  /*55b0*/  MOV R4, R2 ;  /* 0x0000000200047202 */ /* 0x000fe20000000f00 */
[----:B--2---:R0:W2:Y:S01]  /*55c0*/  SHFL.DOWN PT, R7, R3, 0x8, 0x1f ;  /* 0x09001f0003077f89 */ /* 0x0040a200000e0000 */
[----:B------:R-:W-:Y:S02]  /*55d0*/  IMAD.MOV.U32 R9, RZ, RZ, R12 ;  /* 0x000000ffff097224 */ /* 0x000fe400078e000c */
[----:B------:R-:W-:Y:S01]  /*55e0*/  IMAD.MOV.U32 R5, RZ, RZ, R3 ;  /* 0x000000ffff057224 */ /* 0x000fe200078e0003 */
[----:B---3--:R0:W3:Y:S04]  /*55f0*/  SHFL.DOWN PT, R14, R11, 0x8, 0x1f ;  /* 0x09001f000b0e7f89 */ /* 0x0080e800000e0000 */
        /* <DEDUP_REMOVED lines=22> */
.L_x_680:
[----:B------:R-:W-:Y:S05]  /*5760*/  BSYNC.RECONVERGENT B1 ;  /* 0x0000000000017941 */ /* 0x000fea0003800200 */
.L_x_679:
        /* <DEDUP_REMOVED lines=31> */
.L_x_682:
[----:B------:R-:W-:Y:S05]  /*5960*/  BSYNC.RECONVERGENT B1 ;  /* 0x0000000000017941 */ /* 0x000fea0003800200 */
.L_x_681:
        /* <DEDUP_REMOVED lines=11> */
.L_x_684:
[----:B------:R-:W-:Y:S05]  /*5a20*/  BSYNC.RECONVERGENT B1 ;  /* 0x0000000000017941 */ /* 0x000fea0003800200 */
.L_x_683:
        /* <DEDUP_REMOVED lines=31> */
.L_x_686:
[----:B------:R-:W-:Y:S05]  /*5c20*/  BSYNC.RECONVERGENT B1 ;  /* 0x0000000000017941 */ /* 0x000fea0003800200 */
.L_x_685:
        /* <DEDUP_REMOVED lines=23> */
.L_x_688:
[----:B------:R-:W-:Y:S05]  /*5da0*/  BSYNC.RECONVERGENT B1 ;  /* 0x0000000000017941 */ /* 0x000fea0003800200 */
.L_x_687:
[----:B------:R-:W-:Y:S01]  /*5db0*/  DSETP.GEU.AND P0, PT, |R4|, |R10|, PT ;  /* 0x4000000a0400722a */ /* 0x000fe20003f0e200 */
[----:B------:R-:W-:Y:S01]  /*5dc0*/  BSSY.RECONVERGENT B1, `(.L_x_689) ;  /* 0x0000014000017945 */ /* 0x000fe20003800200 */
[----:B------:R-:W-:Y:S01]  /*5dd0*/  IMAD.MOV.U32 R2, RZ, RZ, R10 ;  /* 0x000000ffff027224 */ /* 0x000fe200078e000a */
[----:B------:R-:W-:Y:S01]  /*5de0*/  MOV R3, R11 ;  /* 0x0000000b00037202 */ /* 0x000fe20000000f00 */
        /* <DEDUP_REMOVED lines=17> */
.L_x_690:
[----:B------:R-:W-:Y:S05]  /*5f00*/  BSYNC.RECONVERGENT B1 ;  /* 0x0000000000017941 */ /* 0x000fea0003800200 */
.L_x_689:
        /* <DEDUP_REMOVED lines=23> */
.L_x_692:
[----:B------:R-:W-:Y:S05]  /*6080*/  BSYNC.RECONVERGENT B1 ;  /* 0x0000000000017941 */ /* 0x000fea0003800200 */
.L_x_691:
        /* <DEDUP_REMOVED lines=21> */
.L_x_694:
[----:B------:R-:W-:Y:S05]  /*61e0*/  BSYNC.RECONVERGENT B1 ;  /* 0x0000000000017941 */ /* 0x000fea0003800200 */
.L_x_693:
        /* <DEDUP_REMOVED lines=21> */
.L_x_696:
[----:B------:R-:W-:Y:S05]  /*6340*/  BSYNC.RECONVERGENT B1 ;  /* 0x0000000000017941 */ /* 0x000fea0003800200 */
.L_x_695:
        /* <DEDUP_REMOVED lines=20> */
.L_x_616:
[----:B------:R-:W-:Y:S05]  /*6490*/  BSYNC.RECONVERGENT B0 ;  /* 0x0000000000007941 */ /* 0x000fea0003800200 */
.L_x_583:
[----:B------:R-:W-:Y:S05]  /*64a0*/  @P1 EXIT ;  /* 0x000000000000194d */ /* 0x000fea0003800000 */
[----:B012-4-:R-:W0:Y:S02]  /*64b0*/  LDC.64 R4, c[0x0][0x390] ;  /* 0x0000e400ff047b82 */ /* 0x017e240000000a00 */
[----:B0-----:R-:W-:Y:S04]  /*64c0*/  STG.E.64 desc[UR8][R4.64], R2 ;  /* 0x0000000204007986 */ /* 0x001fe8000c101b08 */
[----:B------:R-:W-:Y:S01]  /*64d0*/  STG.E.64 desc[UR8][R4.64+0x8], R14 ;  /* 0x0000080e04007986 */ /* 0x000fe2000c101b08 */
[----:B------:R-:W-:Y:S05]  /*64e0*/  EXIT ;  /* 0x000000000000794d */ /* 0x000fea0003800000 */
.L_x_697:
        /* <DEDUP_REMOVED lines=9> */
.L_x_727:


//--------------------- .text._Z20kernel_gaussian_stepPdiiii --------------------------
	.section	.text._Z20kernel_gaussian_stepPdiiii,"ax",@progbits
	.align	128
        .global         _Z20kernel_gaussian_stepPdiiii
        .type           _Z20kernel_gaussian_stepPdiiii,@function
        .size           _Z20kernel_gaussian_stepPdiiii,(.L_x_718 - _Z20kernel_gaussian_stepPdiiii)
        .other          _Z20kernel_gaussian_stepPdiiii,@"STO_CUDA_ENTRY STV_DEFAULT"
_Z20kernel_gaussian_stepPdiiii:
.text._Z20kernel_gaussian_stepPdiiii:
[----:B------:R-:W-:Y:S01]  /*0000*/  LDC R1, c[0x0][0x37c] ;  /* 0x0000df00ff017b82 */ /* 0x000fe20000000800 */
[----:B------:R-:W0:Y:S07]  /*0010*/  S2R R11, SR_TID.X ;  /* 0x00000000000b7919 */ /* 0x000e2e0000002100 */
[----:B------:R-:W0:Y:S01]  /*0020*/  S2UR UR4, SR_CTAID.X ;  /* 0x00000000000479c3 */ /* 0x000e220000002500 */
[----:B------:R-:W1:Y:S07]  /*0030*/  LDCU UR9, c[0x0][0x390] ;  /* 0x00007200ff0977ac */ /* 0x000e6e0008000800 */
[----:B------:R-:W0:Y:S01]  /*0040*/  LDC R8, c[0x0][0x360] ;  /* 0x0000d800ff087b82 */ /* 0x000e220000000800 */
[----:B------:R-:W2:Y:S07]  /*0050*/  LDCU UR7, c[0x0][0x364] ;  /* 0x00006c80ff0777ac */ /* 0x000eae0008000800 */
[----:B------:R-:W3:Y:S01]  /*0060*/  LDC R10, c[0x0][0x388] ;  /* 0x0000e200ff0a7b82 */ /* 0x000ee20000000800 */
[----:B0-----:R-:W-:Y:S01]  /*0070*/  IMAD R7, R8, UR4, R11 ;  /* 0x0000000408077c24 */ /* 0x001fe2000f8e020b */
[----:B------:R-:W0:Y:S04]  /*0080*/  LDCU UR4, c[0x0][0x374] ;  /* 0x00006e80ff0477ac */ /* 0x000e280008000800 */
[----:B-1----:R-:W-:-:S04]  /*0090*/  IADD3.X R7, PT, PT, R7, UR9, RZ, PT, !PT ;  /* 0x0000000907077c10 */ /* 0x002fc8000bffe4ff */
[----:B---3--:R-:W-:-:S13]  /*00a0*/  ISETP.GE.AND P0, PT, R7, R10, PT ;  /* 0x0000000a0700720c */ /* 0x008fda0003f06270 */
[----:B0-2---:R-:W-:Y:S05]  /*00b0*/  @P0 EXIT ;  /* 0x000000000000094d */ /* 0x005fea0003800000 */
[----:B------:R-:W0:Y:S01]  /*00c0*/  S2R R13, SR_CTAID.Y ;  /* 0x00000000000d7919 */ /* 0x000e220000002600 */
[----:B------:R-:W-:Y:S01]  /*00d0*/  UIMAD UR6, UR7, UR4, URZ ;  /* 0x00000004070672a4 */ /* 0x000fe2000f8e02ff */
[----:B------:R-:W1:Y:S01]  /*00e0*/  LDC R17, c[0x0][0x394] ;  /* 0x0000e500ff117b82 */ /* 0x000e620000000800 */
[----:B------:R-:W2:Y:S01]  /*00f0*/  LDCU UR5, c[0x0][0x38c] ;  /* 0x00007180ff0577ac */ /* 0x000ea20008000800 */
[----:B------:R-:W1:Y:S01]  /*0100*/  S2R R19, SR_TID.Y ;  /* 0x0000000000137919 */ /* 0x000e620000002200 */
[----:B------:R-:W-:Y:S02]  /*0110*/  BSSY.RECONVERGENT B0, `(.L_x_698) ;  /* 0x00000a4000007945 */ /* 0x000fe40003800200 */
[----:B------:R-:W-:Y:S01]  /*0120*/  IADD3 R15, PT, PT, RZ, -UR6, RZ ;  /* 0x80000006ff0f7c10 */ /* 0x000fe2000fffe0ff */
[----:B------:R-:W3:Y:S01]  /*0130*/  LDCU UR8, c[0x0][0x370] ;  /* 0x00006e00ff0877ac */ /* 0x000ee20008000800 */
[----:B------:R-:W-:Y:S01]  /*0140*/  ISETP.NE.U32.AND P3, PT, RZ, UR6, PT ;  /* 0x00000006ff007c0c */ /* 0x000fe2000bf65070 */
[----:B------:R-:W4:Y:S01]  /*0150*/  I2F.U32.RP R6, UR6 ;  /* 0x0000000600067d06 */ /* 0x000f220008209000 */
[----:B------:R-:W0:Y:S01]  /*0160*/  LDCU.64 UR10, c[0x0][0x358] ;  /* 0x00006b00ff0a77ac */ /* 0x000e220008000a00 */
[----:B------:R-:W0:Y:S06]  /*0170*/  LDCU.64 UR12, c[0x0][0x388] ;  /* 0x00007100ff0c77ac */ /* 0x000e2c0008000a00 */
[----:B----4-:R-:W4:Y:S01]  /*0180*/  MUFU.RCP R6, R6 ;  /* 0x0000000600067308 */ /* 0x010f220000001000 */
[----:B---3--:R-:W-:-:S02]  /*0190*/  IMAD R8, R8, UR8, RZ ;  /* 0x0000000808087c24 */ /* 0x008fc4000f8e02ff */
[----:B0-----:R-:W-:Y:S01]  /*01a0*/  VIADD R3, R13, UR4 ;  /* 0x000000040d037c36 */ /* 0x001fe20008000000 */
[----:B------:R-:W-:-:S03]  /*01b0*/  UMOV UR4, 0x400 ;  /* 0x0000040000047882 */ /* 0x000fc60000000000 */
[----:B------:R-:W-:Y:S02]  /*01c0*/  IMAD R3, R3, UR7, RZ ;  /* 0x0000000703037c24 */ /* 0x000fe4000f8e02ff */
[----:B-1----:R-:W-:Y:S02]  /*01d0*/  IMAD.IADD R0, R19, 0x1, R17 ;  /* 0x0000000113007824 */ /* 0x002fe400078e0211 */
[----:B------:R-:W-:Y:S01]  /*01e0*/  IMAD R17, R10, R17, UR9 ;  /* 0x000000090a117e24 */ /* 0x000fe2000f8e0211 */
[----:B------:R-:W-:Y:S01]  /*01f0*/  LOP3.LUT R4, RZ, R3, RZ, 0x33, !PT ;  /* 0x00000003ff047212 */ /* 0x000fe200078e33ff */
[----:B----4-:R-:W-:Y:S01]  /*0200*/  VIADD R9, R6, 0xffffffe ;  /* 0x0ffffffe06097836 */ /* 0x010fe20000000000 */
[----:B------:R-:W-:-:S03]  /*0210*/  IADD3 R2, PT, PT, R0, 0x1, R3 ;  /* 0x0000000100027810 */ /* 0x000fc60007ffe003 */
[----:B------:R-:W0:Y:S01]  /*0220*/  F2I.FTZ.U32.TRUNC.NTZ R3, R9 ;  /* 0x0000000900037305 */ /* 0x000e22000021f000 */
[----:B--2---:R-:W-:Y:S01]  /*0230*/  VIMNMX R5, PT, PT, R2, UR5, !PT ;  /* 0x0000000502057c48 */ /* 0x004fe2000ffe0100 */
[----:B------:R-:W-:Y:S01]  /*0240*/  IMAD.MOV.U32 R2, RZ, RZ, RZ ;  /* 0x000000ffff027224 */ /* 0x000fe200078e00ff */
[----:B------:R-:W1:Y:S02]  /*0250*/  S2UR UR5, SR_CgaCtaId ;  /* 0x00000000000579c3 */ /* 0x000e640000008800 */
[----:B------:R-:W-:Y:S01]  /*0260*/  IADD3 R4, PT, PT, -R0, R5, R4 ;  /* 0x0000000500047210 */ /* 0x000fe20007ffe104 */
[----:B------:R-:W-:-:S03]  /*0270*/  IMAD R0, R13, UR7, R0 ;  /* 0x000000070d007c24 */ /* 0x000fc6000f8e0200 */
[C---:B------:R-:W-:Y:S01]  /*0280*/  ISETP.NE.AND P0, PT, R4.reuse, RZ, PT ;  /* 0x000000ff0400720c */ /* 0x040fe20003f05270 */
[----:B------:R-:W-:Y:S02]  /*0290*/  VIADD R5, R4, 0xffffffff ;  /* 0xffffffff04057836 */ /* 0x000fe40000000000 */
[----:B0-----:R-:W-:-:S04]  /*02a0*/  IMAD R15, R15, R3, RZ ;  /* 0x000000030f0f7224 */ /* 0x001fc800078e02ff */
[----:B------:R-:W-:Y:S01]  /*02b0*/  IMAD.HI.U32 R2, R3, R15, R2 ;  /* 0x0000000f03027227 */ /* 0x000fe200078e0002 */
[----:B------:R-:W-:Y:S01]  /*02c0*/  IADD3 R3, PT, PT, R0, 0x1, RZ ;  /* 0x0000000100037810 */ /* 0x000fe20007ffe0ff */
[----:B------:R-:W0:Y:S04]  /*02d0*/  LDC.64 R14, c[0x0][0x380] ;  /* 0x0000e000ff0e7b82 */ /* 0x000e280000000a00 */
[----:B------:R-:W-:-:S04]  /*02e0*/  @!P0 IMAD.MOV R5, RZ, RZ, R4 ;  /* 0x000000ffff058224 */ /* 0x000fc800078e0204 */
[----:B------:R-:W-:Y:S01]  /*02f0*/  IMAD.HI.U32 R6, R2, R5, RZ ;  /* 0x0000000502067227 */ /* 0x000fe200078e00ff */
[----:B-1----:R-:W-:-:S04]  /*0300*/  ULEA UR4, UR5, UR4, 0x18 ;  /* 0x0000000405047291 */ /* 0x002fc8000f8ec0ff */
[----:B------:R-:W-:Y:S02]  /*0310*/  IADD3 R2, PT, PT, -R6, RZ, RZ ;  /* 0x000000ff06027210 */ /* 0x000fe40007ffe1ff */
[----:B------:R-:W-:-:S03]  /*0320*/  LEA R4, R11, UR4, 0x8 ;  /* 0x000000040b047c11 */ /* 0x000fc6000f8e40ff */
[----:B------:R-:W-:Y:S02]  /*0330*/  IMAD R5, R2, UR6, R5 ;  /* 0x0000000602057c24 */ /* 0x000fe4000f8e0205 */
[----:B------:R-:W-:Y:S02]  /*0340*/  IMAD R2, R0, R10, R10 ;  /* 0x0000000a00027224 */ /* 0x000fe400078e020a */
[----:B------:R-:W-:Y:S01]  /*0350*/  IMAD R4, R19, 0x8, R4 ;  /* 0x0000000813047824 */ /* 0x000fe200078e0204 */
[----:B------:R-:W-:Y:S01]  /*0360*/  ISETP.GE.U32.AND P1, PT, R5, UR6, PT ;  /* 0x0000000605007c0c */ /* 0x000fe2000bf26070 */
[----:B------:R-:W-:Y:S02]  /*0370*/  VIADD R9, R2, UR9 ;  /* 0x0000000902097c36 */ /* 0x000fe40008000000 */
[----:B0-----:R-:W-:-:S04]  /*0380*/  IMAD.WIDE R16, R17, 0x8, R14 ;  /* 0x0000000811107825 */ /* 0x001fc800078e020e */
[----:B------:R-:W-:-:S06]  /*0390*/  IMAD.WIDE R14, R9, 0x8, R14 ;  /* 0x00000008090e7825 */ /* 0x000fcc00078e020e */
[----:B------:R-:W-:Y:S02]  /*03a0*/  @P1 VIADD R5, R5, -UR6 ;  /* 0x8000000605051c36 */ /* 0x000fe40008000000 */
[----:B------:R-:W-:-:S03]  /*03b0*/  @P1 VIADD R6, R6, 0x1 ;  /* 0x0000000106061836 */ /* 0x000fc60000000000 */
[----:B------:R-:W-:Y:S02]  /*03c0*/  ISETP.GE.U32.AND P2, PT, R5, UR6, PT ;  /* 0x0000000605007c0c */ /* 0x000fe4000bf46070 */
[----:B------:R-:W-:-:S11]  /*03d0*/  SEL R5, RZ, 0x1, !P0 ;  /* 0x00000001ff057807 */ /* 0x000fd60004000000 */
[----:B------:R-:W-:Y:S01]  /*03e0*/  @P2 VIADD R6, R6, 0x1 ;  /* 0x0000000106062836 */ /* 0x000fe20000000000 */
[----:B------:R-:W-:-:S04]  /*03f0*/  @!P3 LOP3.LUT R6, RZ, UR6, RZ, 0x33, !PT ;  /* 0x00000006ff06bc12 */ /* 0x000fc8000f8e33ff */
[----:B------:R-:W-:Y:S01]  /*0400*/  IADD3 R5, PT, PT, R5, R6, RZ ;  /* 0x0000000605057210 */ /* 0x000fe20007ffe0ff */
[----:B------:R-:W-:-:S04]  /*0410*/  VIADD R6, R3, UR6 ;  /* 0x0000000603067c36 */ /* 0x000fc80008000000 */
[----:B------:R-:W-:-:S07]  /*0420*/  VIADD R10, R6, UR6 ;  /* 0x00000006060a7c36 */ /* 0x000fce0008000000 */
.L_x_706:
[----:B0123--:R-:W2:Y:S01]  /*0430*/  LDG.E.64 R20, desc[UR10][R16.64] ;  /* 0x0000000a10147981 */ /* 0x00fea2000c1e1b00 */
[----:B------:R-:W0:Y:S01]  /*0440*/  LDC R0, c[0x0][0x394] ;  /* 0x0000e500ff007b82 */ /* 0x000e220000000800 */
[----:B------:R-:W0:Y:S07]  /*0450*/  LDCU.64 UR4, c[0x0][0x388] ;  /* 0x00007100ff0477ac */ /* 0x000e2e0008000a00 */
[----:B------:R-:W1:Y:S01]  /*0460*/  LDC.64 R12, c[0x0][0x380] ;  /* 0x0000e000ff0c7b82 */ /* 0x000e620000000a00 */
[----:B0-----:R-:W-:-:S04]  /*0470*/  IMAD R9, R0, UR4, R7 ;  /* 0x0000000400097c24 */ /* 0x001fc8000f8e0207 */
[----:B-1----:R-:W-:-:S06]  /*0480*/  IMAD.WIDE R12, R9, 0x8, R12 ;  /* 0x00000008090c7825 */ /* 0x002fcc00078e020c */
[----:B------:R-:W3:Y:S01]  /*0490*/  LDG.E.64 R12, desc[UR10][R12.64] ;  /* 0x0000000a0c0c7981 */ /* 0x000ee2000c1e1b00 */
[----:B------:R-:W-:Y:S01]  /*04a0*/  HFMA2 R18, -RZ, RZ, 0, 5.9604644775390625e-08 ;  /* 0x00000001ff127431 */ /* 0x000fe200000001ff */
[----:B------:R-:W-:Y:S01]  /*04b0*/  ISETP.GE.AND P1, PT, R3, UR5, PT ;  /* 0x0000000503007c0c */ /* 0x000fe2000bf26270 */
[----:B------:R-:W-:Y:S01]  /*04c0*/  BSSY.RECONVERGENT B1, `(.L_x_699) ;  /* 0x0000011000017945 */ /* 0x000fe20003800200 */
[----:B--2---:R-:W0:Y:S03]  /*04d0*/  MUFU.RCP64H R19, R21 ;  /* 0x0000001500137308 */ /* 0x004e260000001800 */
[----:B0-----:R-:W-:-:S08]  /*04e0*/  DFMA R22, -R20, R18, 1 ;  /* 0x3ff000001416742b */ /* 0x001fd00000000112 */
[----:B------:R-:W-:-:S08]  /*04f0*/  DFMA R22, R22, R22, R22 ;  /* 0x000000161616722b */ /* 0x000fd00000000016 */
[----:B------:R-:W-:-:S08]  /*0500*/  DFMA R22, R18, R22, R18 ;  /* 0x000000161216722b */ /* 0x000fd00000000012 */
[----:B------:R-:W-:-:S08]  /*0510*/  DFMA R18, -R20, R22, 1 ;  /* 0x3ff000001412742b */ /* 0x000fd00000000116 */
[----:B------:R-:W-:-:S08]  /*0520*/  DFMA R18, R22, R18, R22 ;  /* 0x000000121612722b */ /* 0x000fd00000000016 */
[----:B---3--:R-:W-:-:S08]  /*0530*/  DMUL R22, R12, -R18 ;  /* 0x800000120c167228 */ /* 0x008fd00000000000 */
[----:B------:R-:W-:-:S08]  /*0540*/  DFMA R24, -R20, R22, -R12 ;  /* 0x000000161418722b */ /* 0x000fd0000000090c */
[----:B------:R-:W-:Y:S02]  /*0550*/  DFMA R18, R18, R24, R22 ;  /* 0x000000181212722b */ /* 0x000fe40000000016 */
[----:B------:R-:W-:-:S08]  /*0560*/  DADD R22, -RZ, -R12 ;  /* 0x00000000ff167229 */ /* 0x000fd0000000090c */
[----:B------:R-:W-:Y:S02]  /*0570*/  FFMA R0, RZ, R21, R19 ;  /* 0x00000015ff007223 */ /* 0x000fe40000000013 */
[----:B------:R-:W-:-:S03]  /*0580*/  FSETP.GEU.AND P2, PT, |R23|, 6.5827683646048100446e-37, PT ;  /* 0x036000001700780b */ /* 0x000fc60003f4e200 */
[----:B------:R-:W-:-:S13]  /*0590*/  FSETP.GT.AND P0, PT, |R0|, 1.469367938527859385e-39, PT ;  /* 0x001000000000780b */ /* 0x000fda0003f04200 */
[----:B------:R-:W-:Y:S05]  /*05a0*/  @P0 BRA P2, `(.L_x_700) ;  /* 0x0000000000080947 */ /* 0x000fea0001000000 */
[----:B------:R-:W-:-:S07]  /*05b0*/  MOV R0, 0x5d0 ;  /* 0x000005d000007802 */ /* 0x000fce0000000f00 */
[----:B------:R-:W-:Y:S05]  /*05c0*/  CALL.REL.NOINC `($__internal_0_$__cuda_sm20_div_rn_f64_full) ;  /* 0x00000004006c7944 */ /* 0x000fea0003c00000 */
.L_x_700:
[----:B------:R-:W-:Y:S05]  /*05d0*/  BSYNC.RECONVERGENT B1 ;  /* 0x0000000000017941 */ /* 0x000fea0003800200 */
.L_x_699:
[----:B------:R-:W-:Y:S04]  /*05e0*/  BSSY.RECONVERGENT B1, `(.L_x_701) ;  /* 0x0000052000017945 */ /* 0x000fe80003800200 */
[----:B------:R-:W-:Y:S05]  /*05f0*/  @P1 BRA `(.L_x_702) ;  /* 0x0000000400401947 */ /* 0x000fea0003800000 */
[----:B------:R-:W-:Y:S01]  /*0600*/  LOP3.LUT R0, R5, 0x3, RZ, 0xc0, !PT ;  /* 0x0000000305007812 */ /* 0x000fe200078ec0ff */
[----:B------:R-:W-:Y:S01]  /*0610*/  BSSY.RECONVERGENT B2, `(.L_x_703) ;  /* 0x0000024000027945 */ /* 0x000fe20003800200 */
[----:B------:R-:W-:Y:S02]  /*0620*/  IMAD.MOV.U32 R9, RZ, RZ, R3 ;  /* 0x000000ffff097224 */ /* 0x000fe400078e0003 */
[----:B------:R-:W-:-:S13]  /*0630*/  ISETP.NE.AND P0, PT, R0, 0x3, PT ;  /* 0x000000030000780c */ /* 0x000fda0003f05270 */
[----:B------:R-:W-:Y:S05]  /*0640*/  @!P0 BRA `(.L_x_704) ;  /* 0x0000000000808947 */ /* 0x000fea0003800000 */
[----:B------:R-:W0:Y:S01]  /*0650*/  LDC.64 R12, c[0x0][0x380] ;  /* 0x0000e000ff0c7b82 */ /* 0x000e220000000a00 */
[----:B------:R-:W-:Y:S01]  /*0660*/  IMAD.IADD R21, R2, 0x1, R7 ;  /* 0x0000000102157824 */ /* 0x000fe200078e0207 */
[----:B------:R-:W2:Y:S03]  /*0670*/  LDG.E.64 R24, desc[UR10][R14.64] ;  /* 0x0000000a0e187981 */ /* 0x000ea6000c1e1b00 */
[----:B0-----:R-:W-:-:S05]  /*0680*/  IMAD.WIDE R20, R21, 0x8, R12 ;  /* 0x0000000815147825 */ /* 0x001fca00078e020c */
[----:B------:R-:W2:Y:S01]  /*0690*/  LDG.E.64 R22, desc[UR10][R20.64] ;  /* 0x0000000a14167981 */ /* 0x000ea2000c1e1b00 */
[----:B------:R-:W-:Y:S02]  /*06a0*/  ISETP.NE.AND P0, PT, R0, RZ, PT ;  /* 0x000000ff0000720c */ /* 0x000fe40003f05270 */
[----:B------:R-:W-:Y:S01]  /*06b0*/  MOV R9, R6 ;  /* 0x0000000600097202 */ /* 0x000fe20000000f00 */
[----:B--2---:R-:W-:-:S07]  /*06c0*/  DFMA R22, R24, R18, R22 ;  /* 0x000000121816722b */ /* 0x004fce0000000016 */
[----:B------:R0:W-:Y:S03]  /*06d0*/  STG.E.64 desc[UR10][R20.64], R22 ;  /* 0x0000001614007986 */ /* 0x0001e6000c101b0a */
[----:B------:R-:W-:Y:S05]  /*06e0*/  @!P0 BRA `(.L_x_704) ;  /* 0x0000000000588947 */ /* 0x000fea0003800000 */
[----:B------:R-:W0:Y:S08]  /*06f0*/  LDC R11, c[0x0][0x388] ;  /* 0x0000e200ff0b7b82 */ /* 0x000e300000000800 */
[----:B------:R-:W1:Y:S01]  /*0700*/  LDC R26, c[0x0][0x390] ;  /* 0x0000e400ff1a7b82 */ /* 0x000e620000000800 */
[----:B0-----:R-:W-:-:S04]  /*0710*/  IMAD R21, R6, R11, R7 ;  /* 0x0000000b06157224 */ /* 0x001fc800078e0207 */
[----:B------:R-:W-:-:S04]  /*0720*/  IMAD.WIDE R20, R21, 0x8, R12 ;  /* 0x0000000815147825 */ /* 0x000fc800078e020c */
[----:B-1----:R-:W-:Y:S01]  /*0730*/  IMAD R25, R6, R11, R26 ;  /* 0x0000000b06197224 */ /* 0x002fe200078e021a */
[----:B------:R-:W2:Y:S03]  /*0740*/  LDG.E.64 R22, desc[UR10][R20.64] ;  /* 0x0000000a14167981 */ /* 0x000ea6000c1e1b00 */
[----:B------:R-:W-:-:S06]  /*0750*/  IMAD.WIDE R24, R25, 0x8, R12 ;  /* 0x0000000819187825 */ /* 0x000fcc00078e020c */
[----:B------:R-:W2:Y:S01]  /*0760*/  LDG.E.64 R24, desc[UR10][R24.64] ;  /* 0x0000000a18187981 */ /* 0x000ea2000c1e1b00 */
[----:B------:R-:W-:Y:S01]  /*0770*/  ISETP.NE.AND P0, PT, R0, 0x1, PT ;  /* 0x000000010000780c */ /* 0x000fe20003f05270 */
[----:B------:R-:W-:Y:S01]  /*0780*/  IMAD.MOV.U32 R9, RZ, RZ, R10 ;  /* 0x000000ffff097224 */ /* 0x000fe200078e000a */
[----:B--2---:R-:W-:-:S07]  /*0790*/  DFMA R22, R24, R18, R22 ;  /* 0x000000121816722b */ /* 0x004fce0000000016 */
[----:B------:R1:W-:Y:S04]  /*07a0*/  STG.E.64 desc[UR10][R20.64], R22 ;  /* 0x0000001614007986 */ /* 0x0003e8000c101b0a */
[----:B------:R-:W-:Y:S05]  /*07b0*/  @!P0 BRA `(.L_x_704) ;  /* 0x0000000000248947 */ /* 0x000fea0003800000 */
[CC--:B-1----:R-:W-:Y:S02]  /*07c0*/  IMAD R23, R10.reuse, R11.reuse, R26 ;  /* 0x0000000b0a177224 */ /* 0x0c2fe400078e021a */
[----:B------:R-:W-:Y:S02]  /*07d0*/  IMAD R9, R10, R11, R7 ;  /* 0x0000000b0a097224 */ /* 0x000fe400078e0207 */
[----:B------:R-:W-:-:S04]  /*07e0*/  IMAD.WIDE R22, R23, 0x8, R12 ;  /* 0x0000000817167825 */ /* 0x000fc800078e020c */
[----:B------:R-:W-:Y:S02]  /*07f0*/  IMAD.WIDE R12, R9, 0x8, R12 ;  /* 0x00000008090c7825 */ /* 0x000fe400078e020c */
[----:B------:R-:W2:Y:S04]  /*0800*/  LDG.E.64 R22, desc[UR10][R22.64] ;  /* 0x0000000a16167981 */ /* 0x000ea8000c1e1b00 */
[----:B------:R-:W2:Y:S01]  /*0810*/  LDG.E.64 R20, desc[UR10][R12.64] ;  /* 0x0000000a0c147981 */ /* 0x000ea2000c1e1b00 */
[----:B------:R-:W-:Y:S01]  /*0820*/  VIADD R9, R10, UR6 ;  /* 0x000000060a097c36 */ /* 0x000fe20008000000 */
[----:B--2---:R-:W-:-:S07]  /*0830*/  DFMA R20, R22, R18, R20 ;  /* 0x000000121614722b */ /* 0x004fce0000000014 */
[----:B------:R2:W-:Y:S04]  /*0840*/  STG.E.64 desc[UR10][R12.64], R20 ;  /* 0x000000140c007986 */ /* 0x0005e8000c101b0a */
.L_x_704:
[----:B------:R-:W-:Y:S05]  /*0850*/  BSYNC.RECONVERGENT B2 ;  /* 0x0000000000027941 */ /* 0x000fea0003800200 */
.L_x_703:
[----:B------:R-:W-:-:S13]  /*0860*/  ISETP.GE.U32.AND P0, PT, R5, 0x3, PT ;  /* 0x000000030500780c */ /* 0x000fda0003f06070 */
[----:B------:R-:W-:Y:S05]  /*0870*/  @!P0 BRA `(.L_x_702) ;  /* 0x0000000000a08947 */ /* 0x000fea0003800000 */
.L_x_705:
[----:B---3--:R-:W3:Y:S01]  /*0880*/  LDC R0, c[0x0][0x390] ;  /* 0x0000e400ff007b82 */ /* 0x008ee20000000800 */
[----:B012---:R-:W-:-:S07]  /*0890*/  IMAD R21, R9, UR12, R7 ;  /* 0x0000000c09157c24 */ /* 0x007fce000f8e0207 */
[----:B------:R-:W0:Y:S01]  /*08a0*/  LDC.64 R12, c[0x0][0x380] ;  /* 0x0000e000ff0c7b82 */ /* 0x000e220000000a00 */
[----:B---3--:R-:W-:-:S04]  /*08b0*/  IMAD R25, R9, UR12, R0 ;  /* 0x0000000c09197c24 */ /* 0x008fc8000f8e0200 */
[----:B0-----:R-:W-:-:S04]  /*08c0*/  IMAD.WIDE R24, R25, 0x8, R12 ;  /* 0x0000000819187825 */ /* 0x001fc800078e020c */
[----:B------:R-:W-:Y:S02]  /*08d0*/  IMAD.WIDE R20, R21, 0x8, R12 ;  /* 0x0000000815147825 */ /* 0x000fe400078e020c */
[----:B------:R-:W2:Y:S04]  /*08e0*/  LDG.E.64 R24, desc[UR10][R24.64] ;  /* 0x0000000a18187981 */ /* 0x000ea8000c1e1b00 */
[----:B------:R-:W2:Y:S01]  /*08f0*/  LDG.E.64 R22, desc[UR10][R20.64] ;  /* 0x0000000a14167981 */ /* 0x000ea2000c1e1b00 */
[----:B------:R-:W-:-:S05]  /*0900*/  IADD3 R9, PT, PT, R9, UR6, RZ ;  /* 0x0000000609097c10 */ /* 0x000fca000fffe0ff */
[----:B------:R-:W-:-:S04]  /*0910*/  IMAD R31, R9, UR12, R0 ;  /* 0x0000000c091f7c24 */ /* 0x000fc8000f8e0200 */
[----:B------:R-:W-:Y:S01]  /*0920*/  IMAD.WIDE R30, R31, 0x8, R12 ;  /* 0x000000081f1e7825 */ /* 0x000fe200078e020c */
[----:B--2---:R-:W-:-:S03]  /*0930*/  DFMA R26, R24, R18, R22 ;  /* 0x00000012181a722b */ /* 0x004fc60000000016 */
[----:B------:R-:W-:-:S04]  /*0940*/  IMAD R23, R9, UR12, R7 ;  /* 0x0000000c09177c24 */ /* 0x000fc8000f8e0207 */
[----:B------:R-:W-:Y:S01]  /*0950*/  IMAD.WIDE R22, R23, 0x8, R12 ;  /* 0x0000000817167825 */ /* 0x000fe200078e020c */
[----:B------:R0:W-:Y:S04]  /*0960*/  STG.E.64 desc[UR10][R20.64], R26 ;  /* 0x0000001a14007986 */ /* 0x0001e8000c101b0a */
[----:B------:R-:W2:Y:S04]  /*0970*/  LDG.E.64 R30, desc[UR10][R30.64] ;  /* 0x0000000a1e1e7981 */ /* 0x000ea8000c1e1b00 */
[----:B------:R-:W2:Y:S01]  /*0980*/  LDG.E.64 R28, desc[UR10][R22.64] ;  /* 0x0000000a161c7981 */ /* 0x000ea2000c1e1b00 */
[----:B------:R-:W-:-:S04]  /*0990*/  VIADD R9, R9, UR6 ;  /* 0x0000000609097c36 */ /* 0x000fc80008000000 */
[C---:B------:R-:W-:Y:S02]  /*09a0*/  IMAD R33, R9.reuse, UR12, R0 ;  /* 0x0000000c09217c24 */ /* 0x040fe4000f8e0200 */
[----:B------:R-:W-:Y:S02]  /*09b0*/  IMAD R11, R9, UR12, R7 ;  /* 0x0000000c090b7c24 */ /* 0x000fe4000f8e0207 */
[----:B------:R-:W-:-:S04]  /*09c0*/  IMAD.WIDE R32, R33, 0x8, R12 ;  /* 0x0000000821207825 */ /* 0x000fc800078e020c */
[----:B0-----:R-:W-:Y:S01]  /*09d0*/  IMAD.WIDE R20, R11, 0x8, R12 ;  /* 0x000000080b147825 */ /* 0x001fe200078e020c */
[----:B--2---:R-:W-:-:S07]  /*09e0*/  DFMA R28, R30, R18, R28 ;  /* 0x000000121e1c722b */ /* 0x004fce000000001c */
[----:B------:R0:W-:Y:S04]  /*09f0*/  STG.E.64 desc[UR10][R22.64], R28 ;  /* 0x0000001c16007986 */ /* 0x0001e8000c101b0a */
[----:B------:R-:W2:Y:S04]  /*0a00*/  LDG.E.64 R24, desc[UR10][R32.64] ;  /* 0x0000000a20187981 */ /* 0x000ea8000c1e1b00 */
[----:B------:R-:W2:Y:S01]  /*0a10*/  LDG.E.64 R26, desc[UR10][R20.64] ;  /* 0x0000000a141a7981 */ /* 0x000ea2000c1e1b00 */
[----:B------:R-:W-:-:S04]  /*0a20*/  VIADD R9, R9, UR6 ;  /* 0x0000000609097c36 */ /* 0x000fc80008000000 */
[C---:B------:R-:W-:Y:S02]  /*0a30*/  IMAD R31, R9.reuse, UR12, R0 ;  /* 0x0000000c091f7c24 */ /* 0x040fe4000f8e0200 */
[----:B------:R-:W-:Y:S01]  /*0a40*/  IMAD R11, R9, UR12, R7 ;  /* 0x0000000c090b7c24 */ /* 0x000fe2000f8e0207 */
[----:B--2---:R-:W-:Y:S01]  /*0a50*/  DFMA R24, R24, R18, R26 ;  /* 0x000000121818722b */ /* 0x004fe2000000001a */
[----:B------:R-:W-:-:S04]  /*0a60*/  IMAD.WIDE R26, R31, 0x8, R12 ;  /* 0x000000081f1a7825 */ /* 0x000fc800078e020c */
[----:B------:R-:W-:Y:S02]  /*0a70*/  IMAD.WIDE R12, R11, 0x8, R12 ;  /* 0x000000080b0c7825 */ /* 0x000fe400078e020c */
[----:B------:R3:W-:Y:S04]  /*0a80*/  STG.E.64 desc[UR10][R20.64], R24 ;  /* 0x0000001814007986 */ /* 0x0007e8000c101b0a */
[----:B------:R-:W2:Y:S04]  /*0a90*/  LDG.E.64 R26, desc[UR10][R26.64] ;  /* 0x0000000a1a1a7981 */ /* 0x000ea8000c1e1b00 */
[----:B0-----:R-:W2:Y:S01]  /*0aa0*/  LDG.E.64 R22, desc[UR10][R12.64] ;  /* 0x0000000a0c167981 */ /* 0x001ea2000c1e1b00 */
[----:B------:R-:W-:-:S04]  /*0ab0*/  IADD3 R9, PT, PT, R9, UR6, RZ ;  /* 0x0000000609097c10 */ /* 0x000fc8000fffe0ff */
[----:B------:R-:W-:Y:S01]  /*0ac0*/  ISETP.GE.AND P0, PT, R9, UR13, PT ;  /* 0x0000000d09007c0c */ /* 0x000fe2000bf06270 */
[----:B--2---:R-:W-:-:S07]  /*0ad0*/  DFMA R22, R26, R18, R22 ;  /* 0x000000121a16722b */ /* 0x004fce0000000016 */
[----:B------:R3:W-:Y:S05]  /*0ae0*/  STG.E.64 desc[UR10][R12.64], R22 ;  /* 0x000000160c007986 */ /* 0x0007ea000c101b0a */
[----:B------:R-:W-:Y:S05]  /*0af0*/  @!P0 BRA `(.L_x_705) ;  /* 0xfffffffc00608947 */ /* 0x000fea000383ffff */
.L_x_702:
[----:B------:R-:W-:Y:S05]  /*0b00*/  BSYNC.RECONVERGENT B1 ;  /* 0x0000000000017941 */ /* 0x000fea0003800200 */
.L_x_701:
[----:B------:R-:W4:Y:S01]  /*0b10*/  LDCU UR4, c[0x0][0x388] ;  /* 0x00007100ff0477ac */ /* 0x000f220008000800 */
[----:B------:R-:W-:-:S05]  /*0b20*/  IMAD.IADD R7, R8, 0x1, R7 ;  /* 0x0000000108077824 */ /* 0x000fca00078e0207 */
[----:B----4-:R-:W-:-:S13]  /*0b30*/  ISETP.GE.AND P0, PT, R7, UR4, PT ;  /* 0x0000000407007c0c */ /* 0x010fda000bf06270 */
[----:B------:R-:W-:Y:S05]  /*0b40*/  @!P0 BRA `(.L_x_706) ;  /* 0xfffffff800388947 */ /* 0x000fea000383ffff */
[----:B------:R-:W-:Y:S05]  /*0b50*/  BSYNC.RECONVERGENT B0 ;  /* 0x0000000000007941 */ /* 0x000fea0003800200 */
.L_x_698:
[----:B------:R-:W-:Y:S01]  /*0b60*/  STS.64 [R4], R18 ;  /* 0x0000001204007388 */ /* 0x000fe20000000a00 */
[----:B------:R-:W-:Y:S05]  /*0b70*/  EXIT ;  /* 0x000000000000794d */ /* 0x000fea0003800000 */
        .weak           $__internal_0_$__cuda_sm20_div_rn_f64_full
        .type           $__internal_0_$__cuda_sm20_div_rn_f64_full,@function
        .size           $__internal_0_$__cuda_sm20_div_rn_f64_full,(.L_x_718 - $__internal_0_$__cuda_sm20_div_rn_f64_full)
$__internal_0_$__cuda_sm20_div_rn_f64_full:
[----:B------:R-:W-:Y:S01]  /*0b80*/  FSETP.GEU.AND P3, PT, |R23|, 1.469367938527859385e-39, PT ;  /* 0x001000001700780b */ /* 0x000fe20003f6e200 */
[----:B------:R-:W-:Y:S01]  /*0b90*/  IMAD.MOV.U32 R26, RZ, RZ, 0x1 ;  /* 0x00000001ff1a7424 */ /* 0x000fe200078e00ff */
[C---:B------:R-:W-:Y:S01]  /*0ba0*/  FSETP.GEU.AND P0, PT, |R21|.reuse, 1.469367938527859385e-39, PT ;  /* 0x001000001500780b */ /* 0x040fe20003f0e200 */
[----:B------:R-:W-:Y:S01]  /*0bb0*/  BSSY.RECONVERGENT B2, `(.L_x_707) ;  /* 0x0000054000027945 */ /* 0x000fe20003800200 */
[----:B------:R-:W-:Y:S02]  /*0bc0*/  LOP3.LUT R18, R21, 0x800fffff, RZ, 0xc0, !PT ;  /* 0x800fffff15127812 */ /* 0x000fe400078ec0ff */
[----:B------:R-:W-:Y:S02]  /*0bd0*/  LOP3.LUT R9, R23, 0x7ff00000, RZ, 0xc0, !PT ;  /* 0x7ff0000017097812 */ /* 0x000fe400078ec0ff */
[----:B------:R-:W-:Y:S01]  /*0be0*/  LOP3.LUT R19, R18, 0x3ff00000, RZ, 0xfc, !PT ;  /* 0x3ff0000012137812 */ /* 0x000fe200078efcff */
[----:B------:R-:W-:Y:S01]  /*0bf0*/  IMAD.MOV.U32 R18, RZ, RZ, R20 ;  /* 0x000000ffff127224 */ /* 0x000fe200078e0014 */
[----:B------:R-:W-:-:S02]  /*0c00*/  MOV R11, 0x1ca00000 ;  /* 0x1ca00000000b7802 */ /* 0x000fc40000000f00 */
[C---:B------:R-:W-:Y:S02]  /*0c10*/  LOP3.LUT R30, R21.reuse, 0x7ff00000, RZ, 0xc0, !PT ;  /* 0x7ff00000151e7812 */ /* 0x040fe400078ec0ff */
[----:B------:R-:W-:Y:S01]  /*0c20*/  @!P3 LOP3.LUT R24, R21, 0x7ff00000, RZ, 0xc0, !PT ;  /* 0x7ff000001518b812 */ /* 0x000fe200078ec0ff */
[----:B------:R-:W-:Y:S01]  /*0c30*/  @!P0 DMUL R18, R20, 8.98846567431157953865e+307 ;  /* 0x7fe0000014128828 */ /* 0x000fe20000000000 */
[C---:B------:R-:W-:Y:S02]  /*0c40*/  ISETP.GE.U32.AND P2, PT, R9.reuse, R30, PT ;  /* 0x0000001e0900720c */ /* 0x040fe40003f46070 */
[----:B------:R-:W-:-:S03]  /*0c50*/  @!P3 ISETP.GE.U32.AND P4, PT, R9, R24, PT ;  /* 0x000000180900b20c */ /* 0x000fc60003f86070 */
[----:B------:R-:W0:Y:S01]  /*0c60*/  MUFU.RCP64H R27, R19 ;  /* 0x00000013001b7308 */ /* 0x000e220000001800 */
[----:B------:R-:W-:-:S03]  /*0c70*/  @!P3 SEL R25, R11, 0x63400000, !P4 ;  /* 0x634000000b19b807 */ /* 0x000fc60006000000 */
[----:B------:R-:W-:Y:S02]  /*0c80*/  @!P0 LOP3.LUT R30, R19, 0x7ff00000, RZ, 0xc0, !PT ;  /* 0x7ff00000131e8812 */ /* 0x000fe400078ec0ff */
[----:B------:R-:W-:Y:S02]  /*0c90*/  @!P3 LOP3.LUT R24, R25, 0x80000000, R23, 0xf8, !PT ;  /* 0x800000001918b812 */ /* 0x000fe400078ef817 */
[----:B------:R-:W-:-:S04]  /*0ca0*/  SEL R25, R11, 0x63400000, !P2 ;  /* 0x634000000b197807 */ /* 0x000fc80005000000 */
[----:B------:R-:W-:Y:S02]  /*0cb0*/  LOP3.LUT R23, R25, 0x800fffff, R23, 0xf8, !PT ;  /* 0x800fffff19177812 */ /* 0x000fe400078ef817 */
[----:B------:R-:W-:Y:S01]  /*0cc0*/  @!P3 LOP3.LUT R25, R24, 0x100000, RZ, 0xfc, !PT ;  /* 0x001000001819b812 */ /* 0x000fe200078efcff */
[----:B------:R-:W-:-:S06]  /*0cd0*/  @!P3 IMAD.MOV.U32 R24, RZ, RZ, RZ ;  /* 0x000000ffff18b224 */ /* 0x000fcc00078e00ff */
[----:B------:R-:W-:Y:S02]  /*0ce0*/  @!P3 DFMA R22, R22, 2, -R24 ;  /* 0x400000001616b82b */ /* 0x000fe40000000818 */
[----:B0-----:R-:W-:-:S08]  /*0cf0*/  DFMA R24, R26, -R18, 1 ;  /* 0x3ff000001a18742b */ /* 0x001fd00000000812 */
[----:B------:R-:W-:-:S08]  /*0d00*/  DFMA R24, R24, R24, R24 ;  /* 0x000000181818722b */ /* 0x000fd00000000018 */
[----:B------:R-:W-:-:S08]  /*0d10*/  DFMA R24, R26, R24, R26 ;  /* 0x000000181a18722b */ /* 0x000fd0000000001a */
[----:B------:R-:W-:-:S08]  /*0d20*/  DFMA R26, R24, -R18, 1 ;  /* 0x3ff00000181a742b */ /* 0x000fd00000000812 */
[----:B------:R-:W-:-:S08]  /*0d30*/  DFMA R24, R24, R26, R24 ;  /* 0x0000001a1818722b */ /* 0x000fd00000000018 */
[----:B------:R-:W-:-:S08]  /*0d40*/  DMUL R26, R24, R22 ;  /* 0x00000016181a7228 */ /* 0x000fd00000000000 */
[----:B------:R-:W-:-:S08]  /*0d50*/  DFMA R28, R26, -R18, R22 ;  /* 0x800000121a1c722b */ /* 0x000fd00000000016 */
[----:B------:R-:W-:Y:S01]  /*0d60*/  DFMA R28, R24, R28, R26 ;  /* 0x0000001c181c722b */ /* 0x000fe2000000001a */
[----:B------:R-:W-:Y:S02]  /*0d70*/  MOV R25, R9 ;  /* 0x0000000900197202 */ /* 0x000fe40000000f00 */
[----:B------:R-:W-:-:S05]  /*0d80*/  @!P3 LOP3.LUT R25, R23, 0x7ff00000, RZ, 0xc0, !PT ;  /* 0x7ff000001719b812 */ /* 0x000fca00078ec0ff */
[----:B------:R-:W-:-:S05]  /*0d90*/  VIADD R24, R25, 0xffffffff ;  /* 0xffffffff19187836 */ /* 0x000fca0000000000 */
[----:B------:R-:W-:Y:S01]  /*0da0*/  ISETP.GT.U32.AND P0, PT, R24, 0x7feffffe, PT ;  /* 0x7feffffe1800780c */ /* 0x000fe20003f04070 */
[----:B------:R-:W-:-:S05]  /*0db0*/  VIADD R24, R30, 0xffffffff ;  /* 0xffffffff1e187836 */ /* 0x000fca0000000000 */
[----:B------:R-:W-:-:S13]  /*0dc0*/  ISETP.GT.U32.OR P0, PT, R24, 0x7feffffe, P0 ;  /* 0x7feffffe1800780c */ /* 0x000fda0000704470 */
[----:B------:R-:W-:Y:S05]  /*0dd0*/  @P0 BRA `(.L_x_708) ;  /* 0x00000000006c0947 */ /* 0x000fea0003800000 */
[----:B------:R-:W-:-:S04]  /*0de0*/  LOP3.LUT R24, R21, 0x7ff00000, RZ, 0xc0, !PT ;  /* 0x7ff0000015187812 */ /* 0x000fc800078ec0ff */
[CC--:B------:R-:W-:Y:S02]  /*0df0*/  VIADDMNMX R12, R9.reuse, -R24.reuse, 0xb9600000, !PT ;  /* 0xb9600000090c7446 */ /* 0x0c0fe40007800918 */
[----:B------:R-:W-:Y:S01]  /*0e00*/  ISETP.GE.U32.AND P0, PT, R9, R24, PT ;  /* 0x000000180900720c */ /* 0x000fe20003f06070 */
[----:B------:R-:W-:Y:S01]  /*0e10*/  IMAD.MOV.U32 R24, RZ, RZ, RZ ;  /* 0x000000ffff187224 */ /* 0x000fe200078e00ff */
[----:B------:R-:W-:Y:S02]  /*0e20*/  VIMNMX R12, PT, PT, R12, 0x46a00000, PT ;  /* 0x46a000000c0c7848 */ /* 0x000fe40003fe0100 */
[----:B------:R-:W-:-:S04]  /*0e30*/  SEL R9, R11, 0x63400000, !P0 ;  /* 0x634000000b097807 */ /* 0x000fc80004000000 */
[----:B------:R-:W-:-:S05]  /*0e40*/  IADD3 R9, PT, PT, -R9, R12, RZ ;  /* 0x0000000c09097210 */ /* 0x000fca0007ffe1ff */
[----:B------:R-:W-:-:S06]  /*0e50*/  VIADD R25, R9, 0x7fe00000 ;  /* 0x7fe0000009197836 */ /* 0x000fcc0000000000 */
[----:B------:R-:W-:-:S10]  /*0e60*/  DMUL R12, R28, R24 ;  /* 0x000000181c0c7228 */ /* 0x000fd40000000000 */
[----:B------:R-:W-:-:S13]  /*0e70*/  FSETP.GTU.AND P0, PT, |R13|, 1.469367938527859385e-39, PT ;  /* 0x001000000d00780b */ /* 0x000fda0003f0c200 */
[----:B------:R-:W-:Y:S05]  /*0e80*/  @P0 BRA `(.L_x_709) ;  /* 0x0000000000980947 */ /* 0x000fea0003800000 */
[----:B------:R-:W-:Y:S01]  /*0e90*/  DFMA R18, R28, -R18, R22 ;  /* 0x800000121c12722b */ /* 0x000fe20000000016 */
[----:B------:R-:W-:-:S09]  /*0ea0*/  MOV R24, RZ ;  /* 0x000000ff00187202 */ /* 0x000fd20000000f00 */
[C---:B------:R-:W-:Y:S02]  /*0eb0*/  FSETP.NEU.AND P0, PT, R19.reuse, RZ, PT ;  /* 0x000000ff1300720b */ /* 0x040fe40003f0d000 */
[----:B------:R-:W-:-:S04]  /*0ec0*/  LOP3.LUT R21, R19, 0x80000000, R21, 0x48, !PT ;  /* 0x8000000013157812 */ /* 0x000fc800078e4815 */
[----:B------:R-:W-:-:S07]  /*0ed0*/  LOP3.LUT R25, R21, R25, RZ, 0xfc, !PT ;  /* 0x0000001915197212 */ /* 0x000fce00078efcff */
[----:B------:R-:W-:Y:S05]  /*0ee0*/  @!P0 BRA `(.L_x_709) ;  /* 0x0000000000808947 */ /* 0x000fea0003800000 */
[----:B------:R-:W-:Y:S01]  /*0ef0*/  IMAD.MOV R19, RZ, RZ, -R9 ;  /* 0x000000ffff137224 */ /* 0x000fe200078e0a09 */
[----:B------:R-:W-:Y:S01]  /*0f00*/  DMUL.RP R24, R28, R24 ;  /* 0x000000181c187228 */ /* 0x000fe20000008000 */
[----:B------:R-:W-:Y:S01]  /*0f10*/  IMAD.MOV.U32 R18, RZ, RZ, RZ ;  /* 0x000000ffff127224 */ /* 0x000fe200078e00ff */
[----:B------:R-:W-:-:S05]  /*0f20*/  IADD3 R9, PT, PT, -R9, -0x43300000, RZ ;  /* 0xbcd0000009097810 */ /* 0x000fca0007ffe1ff */
[----:B------:R-:W-:-:S03]  /*0f30*/  DFMA R18, R12, -R18, R28 ;  /* 0x800000120c12722b */ /* 0x000fc6000000001c */
[----:B------:R-:W-:-:S07]  /*0f40*/  LOP3.LUT R21, R25, R21, RZ, 0x3c, !PT ;  /* 0x0000001519157212 */ /* 0x000fce00078e3cff */
[----:B------:R-:W-:-:S04]  /*0f50*/  FSETP.NEU.AND P0, PT, |R19|, R9, PT ;  /* 0x000000091300720b */ /* 0x000fc80003f0d200 */
[----:B------:R-:W-:Y:S02]  /*0f60*/  FSEL R12, R24, R12, !P0 ;  /* 0x0000000c180c7208 */ /* 0x000fe40004000000 */
[----:B------:R-:W-:Y:S01]  /*0f70*/  FSEL R13, R21, R13, !P0 ;  /* 0x0000000d150d7208 */ /* 0x000fe20004000000 */
[----:B------:R-:W-:Y:S06]  /*0f80*/  BRA `(.L_x_709) ;  /* 0x0000000000587947 */ /* 0x000fec0003800000 */
.L_x_708:
[----:B------:R-:W-:-:S08]  /*0f90*/  DADD R18, -RZ, -R12 ;  /* 0x00000000ff127229 */ /* 0x000fd0000000090c */
[----:B------:R-:W-:-:S14]  /*0fa0*/  DSETP.NAN.AND P0, PT, R18, R18, PT ;  /* 0x000000121200722a */ /* 0x000fdc0003f08000 */
[----:B------:R-:W-:Y:S05]  /*0fb0*/  @P0 BRA `(.L_x_710) ;  /* 0x0000000000440947 */ /* 0x000fea0003800000 */
[----:B------:R-:W-:-:S14]  /*0fc0*/  DSETP.NAN.AND P0, PT, R20, R20, PT ;  /* 0x000000141400722a */ /* 0x000fdc0003f08000 */
[----:B------:R-:W-:Y:S05]  /*0fd0*/  @P0 BRA `(.L_x_711) ;  /* 0x0000000000300947 */ /* 0x000fea0003800000 */
[----:B------:R-:W-:Y:S01]  /*0fe0*/  ISETP.NE.AND P0, PT, R25, R30, PT ;  /* 0x0000001e1900720c */ /* 0x000fe20003f05270 */
[----:B------:R-:W-:Y:S01]  /*0ff0*/  IMAD.MOV.U32 R13, RZ, RZ, -0x80000 ;  /* 0xfff80000ff0d7424 */ /* 0x000fe200078e00ff */
[----:B------:R-:W-:-:S11]  /*1000*/  MOV R12, 0x0 ;  /* 0x00000000000c7802 */ /* 0x000fd60000000f00 */
[----:B------:R-:W-:Y:S05]  /*1010*/  @!P0 BRA `(.L_x_709) ;  /* 0x0000000000348947 */ /* 0x000fea0003800000 */
[----:B------:R-:W-:Y:S02]  /*1020*/  ISETP.NE.AND P0, PT, R25, 0x7ff00000, PT ;  /* 0x7ff000001900780c */ /* 0x000fe40003f05270 */
[----:B------:R-:W-:Y:S02]  /*1030*/  LOP3.LUT R13, R19, 0x80000000, R21, 0x48, !PT ;  /* 0x80000000130d7812 */ /* 0x000fe400078e4815 */
[----:B------:R-:W-:-:S13]  /*1040*/  ISETP.EQ.OR P0, PT, R30, RZ, !P0 ;  /* 0x000000ff1e00720c */ /* 0x000fda0004702670 */
[----:B------:R-:W-:Y:S01]  /*1050*/  @P0 LOP3.LUT R9, R13, 0x7ff00000, RZ, 0xfc, !PT ;  /* 0x7ff000000d090812 */ /* 0x000fe200078efcff */
[----:B------:R-:W-:Y:S01]  /*1060*/  @!P0 IMAD.MOV.U32 R12, RZ, RZ, RZ ;  /* 0x000000ffff0c8224 */ /* 0x000fe200078e00ff */
[----:B------:R-:W-:-:S03]  /*1070*/  @P0 MOV R12, RZ ;  /* 0x000000ff000c0202 */ /* 0x000fc60000000f00 */
[----:B------:R-:W-:Y:S01]  /*1080*/  @P0 IMAD.MOV.U32 R13, RZ, RZ, R9 ;  /* 0x000000ffff0d0224 */ /* 0x000fe200078e0009 */
[----:B------:R-:W-:Y:S06]  /*1090*/  BRA `(.L_x_709) ;  /* 0x0000000000147947 */ /* 0x000fec0003800000 */
.L_x_711:
[----:B------:R-:W-:Y:S01]  /*10a0*/  LOP3.LUT R13, R21, 0x80000, RZ, 0xfc, !PT ;  /* 0x00080000150d7812 */ /* 0x000fe200078efcff */
[----:B------:R-:W-:Y:S01]  /*10b0*/  IMAD.MOV.U32 R12, RZ, RZ, R20 ;  /* 0x000000ffff0c7224 */ /* 0x000fe200078e0014 */
[----:B------:R-:W-:Y:S06]  /*10c0*/  BRA `(.L_x_709) ;  /* 0x0000000000087947 */ /* 0x000fec0003800000 */
.L_x_710:
[----:B------:R-:W-:Y:S02]  /*10d0*/  LOP3.LUT R13, R19, 0x80000, RZ, 0xfc, !PT ;  /* 0x00080000130d7812 */ /* 0x000fe400078efcff */
[----:B------:R-:W-:-:S07]  /*10e0*/  MOV R12, R18 ;  /* 0x00000012000c7202 */ /* 0x000fce0000000f00 */
.L_x_709:
[----:B------:R-:W-:Y:S05]  /*10f0*/  BSYNC.RECONVERGENT B2 ;  /* 0x0000000000027941 */ /* 0x000fea0003800200 */
.L_x_707:
[----:B------:R-:W-:Y:S01]  /*1100*/  IMAD.MOV.U32 R18, RZ, RZ, R12 ;  /* 0x000000ffff127224 */ /* 0x000fe200078e000c */
[----:B------:R-:W-:Y:S01]  /*1110*/  MOV R12, R0 ;  /* 0x00000000000c7202 */ /* 0x000fe20000000f00 */
[----:B------:R-:W-:Y:S02]  /*1120*/  IMAD.MOV.U32 R19, RZ, RZ, R13 ;  /* 0x000000ffff137224 */ /* 0x000fe400078e000d */
[----:B------:R-:W-:-:S04]  /*1130*/  IMAD.MOV.U32 R13, RZ, RZ, 0x0 ;  /* 0x00000000ff0d7424 */ /* 0x000fc800078e00ff */
[----:B------:R-:W-:Y:S05]  /*1140*/  RET.REL.NODEC R12 `(_Z20kernel_gaussian_stepPdiiii) ;  /* 0xffffffec0cac7950 */ /* 0x000fea0003c3ffff */
.L_x_712:
        /* <DEDUP_REMOVED lines=11> */
.L_x_718:


//--------------------- .text._Z16kernel_swap_rowsPdiiii --------------------------
	.section	.text._Z16kernel_swap_rowsPdiiii,"ax",@progbits
	.align	128
        .global         _Z16kernel_swap_rowsPdiiii
        .type           _Z16kernel_swap_rowsPdiiii,@function
        .size           _Z16kernel_swap_rowsPdiiii,(.L_x_729 - _Z16kernel_swap_rowsPdiiii)
        .other          _Z16kernel_swap_rowsPdiiii,@"STO_CUDA_ENTRY STV_DEFAULT"
_Z16kernel_swap_rowsPdiiii:
.text._Z16kernel_swap_rowsPdiiii:
[----:B------:R-:W-:Y:S01]  /*0000*/  LDC R1, c[0x0][0x37c] ;  /* 0x0000df00ff017b82 */ /* 0x000fe20000000800 */
[----:B------:R-:W0:Y:S07]  /*0010*/  S2R R7, SR_TID.X ;  /* 0x0000000000077919 */ /* 0x000e2e0000002100 */
[----:B------:R-:W0:Y:S01]  /*0020*/  S2UR UR4, SR_CTAID.X ;  /* 0x00000000000479c3 */ /* 0x000e220000002500 */
[----:B------:R-:W1:Y:S07]  /*0030*/  LDCU UR6, c[0x0][0x394] ;  /* 0x00007280ff0677ac */ /* 0x000e6e0008000800 */
[----:B------:R-:W0:Y:S01]  /*0040*/  LDC R0, c[0x0][0x360] ;  /* 0x0000d800ff007b82 */ /* 0x000e220000000800 */
[----:B------:R-:W2:Y:S01]  /*0050*/  LDCU UR5, c[0x0][0x370] ;  /* 0x00006e00ff0577ac */ /* 0x000ea20008000800 */
[----:B0-----:R-:W-:-:S02]  /*0060*/  IMAD R7, R0, UR4, R7 ;  /* 0x0000000400077c24 */ /* 0x001fc4000f8e0207 */
[----:B--2---:R-:W-:-:S03]  /*0070*/  IMAD R0, R0, UR5, RZ ;  /* 0x0000000500007c24 */ /* 0x004fc6000f8e02ff */
[----:B-1----:R-:W-:-:S13]  /*0080*/  ISETP.GE.AND P0, PT, R7, UR6, PT ;  /* 0x0000000607007c0c */ /* 0x002fda000bf06270 */
[----:B------:R-:W-:Y:S05]  /*0090*/  @P0 EXIT ;  /* 0x000000000000094d */ /* 0x000fea0003800000 */
[----:B------:R-:W0:Y:S01]  /*00a0*/  I2F.U32.RP R8, R0 ;  /* 0x0000000000087306 */ /* 0x000e220000209000 */
[----:B------:R-:W-:Y:S01]  /*00b0*/  IADD3 R4, PT, PT, R0, R7, RZ ;  /* 0x0000000700047210 */ /* 0x000fe20007ffe0ff */
[----:B------:R-:W1:Y:S01]  /*00c0*/  LDCU UR7, c[0x0][0x390] ;  /* 0x00007200ff0777ac */ /* 0x000e620008000800 */
[----:B------:R-:W-:Y:S01]  /*00d0*/  IADD3 R9, PT, PT, RZ, -R0, RZ ;  /* 0x80000000ff097210 */ /* 0x000fe20007ffe0ff */
[----:B------:R-:W-:Y:S01]  /*00e0*/  BSSY.RECONVERGENT B0, `(.L_x_713) ;  /* 0x0000031000007945 */ /* 0x000fe20003800200 */
[C---:B------:R-:W-:Y:S01]  /*00f0*/  ISETP.GE.AND P0, PT, R4.reuse, UR6, PT ;  /* 0x0000000604007c0c */ /* 0x040fe2000bf06270 */
[----:B------:R-:W2:Y:S01]  /*0100*/  LDCU.64 UR4, c[0x0][0x358] ;  /* 0x00006b00ff0477ac */ /* 0x000ea20008000a00 */
[----:B------:R-:W-:Y:S02]  /*0110*/  VIMNMX R5, PT, PT, R4, UR6, !PT ;  /* 0x0000000604057c48 */ /* 0x000fe4000ffe0100 */
[----:B------:R-:W-:Y:S02]  /*0120*/  SEL R6, RZ, 0x1, P0 ;  /* 0x00000001ff067807 */ /* 0x000fe40000000000 */
[----:B------:R-:W-:-:S02]  /*0130*/  ISETP.NE.U32.AND P2, PT, R0, RZ, PT ;  /* 0x000000ff0000720c */ /* 0x000fc40003f45070 */
[----:B------:R-:W-:Y:S01]  /*0140*/  IADD3 R5, PT, PT, R5, -R4, -R6 ;  /* 0x8000000405057210 */ /* 0x000fe20007ffe806 */
[----:B0-----:R-:W0:Y:S02]  /*0150*/  MUFU.RCP R8, R8 ;  /* 0x0000000800087308 */ /* 0x001e240000001000 */
[----:B0-----:R-:W-:-:S06]  /*0160*/  IADD3 R2, PT, PT, R8, 0xffffffe, RZ ;  /* 0x0ffffffe08027810 */ /* 0x001fcc0007ffe0ff */
[----:B------:R0:W3:Y:S02]  /*0170*/  F2I.FTZ.U32.TRUNC.NTZ R3, R2 ;  /* 0x0000000200037305 */ /* 0x0000e4000021f000 */
[----:B0-----:R-:W-:Y:S02]  /*0180*/  HFMA2 R2, -RZ, RZ, 0, 0 ;  /* 0x00000000ff027431 */ /* 0x001fe400000001ff */
[----:B---3--:R-:W-:-:S04]  /*0190*/  IMAD R9, R9, R3, RZ ;  /* 0x0000000309097224 */ /* 0x008fc800078e02ff */
[----:B------:R-:W-:-:S06]  /*01a0*/  IMAD.HI.U32 R8, R3, R9, R2 ;  /* 0x0000000903087227 */ /* 0x000fcc00078e0002 */
[----:B------:R-:W-:-:S05]  /*01b0*/  IMAD.HI.U32 R9, R8, R5, RZ ;  /* 0x0000000508097227 */ /* 0x000fca00078e00ff */
[----:B------:R-:W-:-:S05]  /*01c0*/  IADD3 R2, PT, PT, -R9, RZ, RZ ;  /* 0x000000ff09027210 */ /* 0x000fca0007ffe1ff */
[----:B------:R-:W-:Y:S02]  /*01d0*/  IMAD R5, R0, R2, R5 ;  /* 0x0000000200057224 */ /* 0x000fe400078e0205 */
[----:B------:R-:W0:Y:S03]  /*01e0*/  LDC.64 R2, c[0x0][0x380] ;  /* 0x0000e000ff027b82 */ /* 0x000e260000000a00 */
[----:B------:R-:W-:-:S13]  /*01f0*/  ISETP.GE.U32.AND P0, PT, R5, R0, PT ;  /* 0x000000000500720c */ /* 0x000fda0003f06070 */
[----:B------:R-:W-:Y:S02]  /*0200*/  @P0 IADD3 R5, PT, PT, -R0, R5, RZ ;  /* 0x0000000500050210 */ /* 0x000fe40007ffe1ff */
[----:B------:R-:W-:Y:S02]  /*0210*/  @P0 IADD3 R9, PT, PT, R9, 0x1, RZ ;  /* 0x0000000109090810 */ /* 0x000fe40007ffe0ff */
[-C--:B------:R-:W-:Y:S02]  /*0220*/  ISETP.GE.U32.AND P1, PT, R5, R0.reuse, PT ;  /* 0x000000000500720c */ /* 0x080fe40003f26070 */
[----:B------:R-:W3:Y:S11]  /*0230*/  LDC.64 R4, c[0x0][0x388] ;  /* 0x0000e200ff047b82 */ /* 0x000ef60000000a00 */
[----:B------:R-:W-:Y:S01]  /*0240*/  @P1 VIADD R9, R9, 0x1 ;  /* 0x0000000109091836 */ /* 0x000fe20000000000 */
[----:B------:R-:W-:-:S04]  /*0250*/  @!P2 LOP3.LUT R9, RZ, R0, RZ, 0x33, !PT ;  /* 0x00000000ff09a212 */ /* 0x000fc800078e33ff */
[----:B------:R-:W-:-:S04]  /*0260*/  IADD3 R6, PT, PT, R6, R9, RZ ;  /* 0x0000000906067210 */ /* 0x000fc80007ffe0ff */
[C---:B------:R-:W-:Y:S02]  /*0270*/  LOP3.LUT R8, R6.reuse, 0x3, RZ, 0xc0, !PT ;  /* 0x0000000306087812 */ /* 0x040fe400078ec0ff */
[----:B------:R-:W-:Y:S02]  /*0280*/  ISETP.GE.U32.AND P1, PT, R6, 0x3, PT ;  /* 0x000000030600780c */ /* 0x000fe40003f26070 */
[----:B------:R-:W-:-:S13]  /*0290*/  ISETP.NE.AND P0, PT, R8, 0x3, PT ;  /* 0x000000030800780c */ /* 0x000fda0003f05270 */
[----:B012---:R-:W-:Y:S05]  /*02a0*/  @!P0 BRA `(.L_x_714) ;  /* 0x0000000000508947 */ /* 0x007fea0003800000 */
[----:B------:R-:W0:Y:S01]  /*02b0*/  LDC R18, c[0x0][0x390] ;  /* 0x0000e400ff127b82 */ /* 0x000e220000000800 */
[----:B------:R-:W0:Y:S01]  /*02c0*/  LDCU.64 UR8, c[0x0][0x388] ;  /* 0x00007100ff0877ac */ /* 0x000e220008000a00 */
[----:B------:R-:W-:-:S04]  /*02d0*/  IADD3 R6, PT, PT, R6, 0x1, RZ ;  /* 0x0000000106067810 */ /* 0x000fc80007ffe0ff */
[----:B------:R-:W-:Y:S02]  /*02e0*/  LOP3.LUT R6, R6, 0x3, RZ, 0xc0, !PT ;  /* 0x0000000306067812 */ /* 0x000fe400078ec0ff */
[----:B------:R-:W1:Y:S02]  /*02f0*/  LDC.64 R8, c[0x0][0x380] ;  /* 0x0000e000ff087b82 */ /* 0x000e640000000a00 */
[----:B------:R-:W-:Y:S01]  /*0300*/  IADD3 R6, PT, PT, -R6, RZ, RZ ;  /* 0x000000ff06067210 */ /* 0x000fe20007ffe1ff */
[CC--:B0-----:R-:W-:Y:S02]  /*0310*/  IMAD R19, R7.reuse, R18.reuse, UR9 ;  /* 0x0000000907137e24 */ /* 0x0c1fe4000f8e0212 */
[----:B------:R-:W-:-:S07]  /*0320*/  IMAD R21, R7, R18, UR8 ;  /* 0x0000000807157e24 */ /* 0x000fce000f8e0212 */
.L_x_715:
[----:B01----:R-:W-:-:S04]  /*0330*/  IMAD.WIDE R14, R19, 0x8, R8 ;  /* 0x00000008130e7825 */ /* 0x003fc800078e0208 */
[----:B------:R-:W-:Y:S01]  /*0340*/  IMAD.WIDE R10, R21, 0x8, R8 ;  /* 0x00000008150a7825 */ /* 0x000fe200078e0208 */
[----:B------:R-:W2:Y:S04]  /*0350*/  LDG.E.64 R16, desc[UR4][R14.64] ;  /* 0x000000040e107981 */ /* 0x000ea8000c1e1b00 */
[----:B------:R-:W4:Y:S01]  /*0360*/  LDG.E.64 R12, desc[UR4][R10.64] ;  /* 0x000000040a0c7981 */ /* 0x000f22000c1e1b00 */
[----:B------:R-:W-:Y:S01]  /*0370*/  IADD3 R6, PT, PT, R6, 0x1, RZ ;  /* 0x0000000106067810 */ /* 0x000fe20007ffe0ff */
[C---:B------:R-:W-:Y:S02]  /*0380*/  IMAD.IADD R7, R0.reuse, 0x1, R7 ;  /* 0x0000000100077824 */ /* 0x040fe400078e0207 */
[-C--:B------:R-:W-:Y:S01]  /*0390*/  IMAD R19, R0, R18.reuse, R19 ;  /* 0x0000001200137224 */ /* 0x080fe200078e0213 */
[----:B------:R-:W-:Y:S01]  /*03a0*/  ISETP.NE.AND P0, PT, R6, RZ, PT ;  /* 0x000000ff0600720c */ /* 0x000fe20003f05270 */
[----:B------:R-:W-:Y:S01]  /*03b0*/  IMAD R21, R0, R18, R21 ;  /* 0x0000001200157224 */ /* 0x000fe200078e0215 */
[----:B--2---:R0:W-:Y:S04]  /*03c0*/  STG.E.64 desc[UR4][R10.64], R16 ;  /* 0x000000100a007986 */ /* 0x0041e8000c101b04 */
[----:B----4-:R0:W-:Y:S07]  /*03d0*/  STG.E.64 desc[UR4][R14.64], R12 ;  /* 0x0000000c0e007986 */ /* 0x0101ee000c101b04 */
[----:B------:R-:W-:Y:S05]  /*03e0*/  @P0 BRA `(.L_x_715) ;  /* 0xfffffffc00d00947 */ /* 0x000fea000383ffff */
.L_x_714:
[----:B------:R-:W-:Y:S05]  /*03f0*/  BSYNC.RECONVERGENT B0 ;  /* 0x0000000000007941 */ /* 0x000fea0003800200 */
.L_x_713:
[----:B------:R-:W-:Y:S05]  /*0400*/  @!P1 EXIT ;  /* 0x000000000000994d */ /* 0x000fea0003800000 */
.L_x_716:
[C---:B-1-3--:R-:W-:Y:S02]  /*0410*/  IMAD R19, R7.reuse, UR7, R5 ;  /* 0x0000000707137c24 */ /* 0x04afe4000f8e0205 */
[----:B0-----:R-:W-:Y:S02]  /*0420*/  IMAD R15, R7, UR7, R4 ;  /* 0x00000007070f7c24 */ /* 0x001fe4000f8e0204 */
[----:B------:R-:W-:-:S04]  /*0430*/  IMAD.WIDE R18, R19, 0x8, R2 ;  /* 0x0000000813127825 */ /* 0x000fc800078e0202 */
[----:B------:R-:W-:Y:S01]  /*0440*/  IMAD.WIDE R14, R15, 0x8, R2 ;  /* 0x000000080f0e7825 */ /* 0x000fe200078e0202 */
[----:B------:R-:W2:Y:S04]  /*0450*/  LDG.E.64 R20, desc[UR4][R18.64] ;  /* 0x0000000412147981 */ /* 0x000ea8000c1e1b00 */
[----:B------:R-:W3:Y:S01]  /*0460*/  LDG.E.64 R16, desc[UR4][R14.64] ;  /* 0x000000040e107981 */ /* 0x000ee2000c1e1b00 */
[----:B------:R-:W-:-:S05]  /*0470*/  IADD3 R27, PT, PT, R0, R7, RZ ;  /* 0x00000007001b7210 */ /* 0x000fca0007ffe0ff */
[C---:B------:R-:W-:Y:S02]  /*0480*/  IMAD R7, R27.reuse, UR7, R5 ;  /* 0x000000071b077c24 */ /* 0x040fe4000f8e0205 */
[----:B------:R-:W-:Y:S02]  /*0490*/  IMAD R9, R27, UR7, R4 ;  /* 0x000000071b097c24 */ /* 0x000fe4000f8e0204 */
[----:B------:R-:W-:-:S04]  /*04a0*/  IMAD.WIDE R6, R7, 0x8, R2 ;  /* 0x0000000807067825 */ /* 0x000fc800078e0202 */
[----:B------:R-:W-:Y:S01]  /*04b0*/  IMAD.WIDE R8, R9, 0x8, R2 ;  /* 0x0000000809087825 */ /* 0x000fe200078e0202 */
[----:B--2---:R0:W-:Y:S04]  /*04c0*/  STG.E.64 desc[UR4][R14.64], R20 ;  /* 0x000000140e007986 */ /* 0x0041e8000c101b04 */
[----:B---3--:R1:W-:Y:S04]  /*04d0*/  STG.E.64 desc[UR4][R18.64], R16 ;  /* 0x0000001012007986 */ /* 0x0083e8000c101b04 */
        /* <DEDUP_REMOVED lines=9> */
[----:B0-----:R-:W4:Y:S04]  /*0570*/  LDG.E.64 R20, desc[UR4][R10.64] ;  /* 0x000000040a147981 */ /* 0x001f28000c1e1b00 */
[----:B------:R-:W5:Y:S01]  /*0580*/  LDG.E.64 R14, desc[UR4][R12.64] ;  /* 0x000000040c0e7981 */ /* 0x000f62000c1e1b00 */
[----:B------:R-:W-:-:S05]  /*0590*/  IADD3 R27, PT, PT, R0, R27, RZ ;  /* 0x0000001b001b7210 */ /* 0x000fca0007ffe0ff */
[C---:B-1----:R-:W-:Y:S02]  /*05a0*/  IMAD R19, R27.reuse, UR7, R5 ;  /* 0x000000071b137c24 */ /* 0x042fe4000f8e0205 */
[----:B------:R-:W-:Y:S02]  /*05b0*/  IMAD R17, R27, UR7, R4 ;  /* 0x000000071b117c24 */ /* 0x000fe4000f8e0204 */
[----:B------:R-:W-:-:S04]  /*05c0*/  IMAD.WIDE R18, R19, 0x8, R2 ;  /* 0x0000000813127825 */ /* 0x000fc800078e0202 */
[----:B------:R-:W-:Y:S01]  /*05d0*/  IMAD.WIDE R16, R17, 0x8, R2 ;  /* 0x0000000811107825 */ /* 0x000fe200078e0202 */
[----:B----4-:R1:W-:Y:S04]  /*05e0*/  STG.E.64 desc[UR4][R12.64], R20 ;  /* 0x000000140c007986 */ /* 0x0103e8000c101b04 */
[----:B-----5:R1:W-:Y:S04]  /*05f0*/  STG.E.64 desc[UR4][R10.64], R14 ;  /* 0x0000000e0a007986 */ /* 0x0203e8000c101b04 */
[----:B--2---:R-:W2:Y:S04]  /*0600*/  LDG.E.64 R24, desc[UR4][R18.64] ;  /* 0x0000000412187981 */ /* 0x004ea8000c1e1b00 */
[----:B------:R-:W4:Y:S01]  /*0610*/  LDG.E.64 R8, desc[UR4][R16.64] ;  /* 0x0000000410087981 */ /* 0x000f22000c1e1b00 */
[----:B---3--:R-:W-:-:S04]  /*0620*/  IADD3 R7, PT, PT, R0, R27, RZ ;  /* 0x0000001b00077210 */ /* 0x008fc80007ffe0ff */
[----:B------:R-:W-:Y:S01]  /*0630*/  ISETP.GE.AND P0, PT, R7, UR6, PT ;  /* 0x0000000607007c0c */ /* 0x000fe2000bf06270 */
[----:B--2---:R1:W-:Y:S04]  /*0640*/  STG.E.64 desc[UR4][R16.64], R24 ;  /* 0x0000001810007986 */ /* 0x0043e8000c101b04 */
[----:B----4-:R1:W-:Y:S08]  /*0650*/  STG.E.64 desc[UR4][R18.64], R8 ;  /* 0x0000000812007986 */ /* 0x0103f0000c101b04 */
[----:B------:R-:W-:Y:S05]  /*0660*/  @!P0 BRA `(.L_x_716) ;  /* 0xfffffffc00688947 */ /* 0x000fea000383ffff */
[----:B------:R-:W-:Y:S05]  /*0670*/  EXIT ;  /* 0x000000000000794d */ /* 0x000fea0003800000 */
.L_x_717:
        /* <DEDUP_REMOVED lines=16> */
.L_x_729:


//--------------------- .nv.shared._ZN3cub18CUB_300001_SM_10006detail11EmptyKernelIvEEvv --------------------------
	.section	.nv.shared._ZN3cub18CUB_300001_SM_10006detail11EmptyKernelIvEEvv,"aw",@nobits
	.sectionflags	@""
	.align	16
	.zero		1024


//--------------------- .nv.shared.reserved.0     --------------------------
	.section	.nv.shared.reserved.0,"aw",@nobits
	.weak		__nv_reservedSMEM_offset_0_alias
	.size		__nv_reservedSMEM_offset_0_alias, 0, 64
	.other		__nv_reservedSMEM_offset_0_alias,@"STO_CUDA_RESERVED_SHARED STV_DEFAULT"
__nv_reservedSMEM_offset_0_alias:
	.zero		0
	.zero		64


//--------------------- .nv.global                --------------------------
	.section	.nv.global,"aw",@nobits
.nv.global:
	.type		_ZN34_INTERNAL_4d805c57_4_k_cu_e7a25f9c6thrust24THRUST_300001_SM_1000_NS12placeholders2_8E,@object
	.size		_ZN34_INTERNAL_4d805c57_4_k_cu_e7a25f9c6thrust24THRUST_300001_SM_1000_NS12placeholders2_8E,(_ZN34_INTERNAL_4d805c57_4_k_cu_e7a25f9c4cuda3std3__436_GLOBAL__N__4d805c57_4_k_cu_e7a25f9c6ignoreE - _ZN34_INTERNAL_4d805c57_4_k_cu_e7a25f9c6thrust24THRUST_300001_SM_1000_NS12placeholders2_8E)
_ZN34_INTERNAL_4d805c57_4_k_cu_e7a25f9c6thrust24THRUST_300001_SM_1000_NS12placeholders2_8E:
	.zero		1
	.type		_ZN34_INTERNAL_4d805c57_4_k_cu_e7a25f9c4cuda3std3__436_GLOBAL__N__4d805c57_4_k_cu_e7a25f9c6ignoreE,@object
	.size		_ZN34_INTERNAL_4d805c57_4_k_cu_e7a25f9c4cuda3std3__436_GLOBAL__N__4d805c57_4_k_cu_e7a25f9c6ignoreE,(_ZN34_INTERNAL_4d805c57_4_k_cu_e7a25f9c4cuda3std6ranges3__45__cpo4dataE - _ZN34_INTERNAL_4d805c57_4_k_cu_e7a25f9c4cuda3std3__436_GLOBAL__N__4d805c57_4_k_cu_e7a25f9c6ignoreE)
_ZN34_INTERNAL_4d805c57_4_k_cu_e7a25f9c4cuda3std3__436_GLOBAL__N__4d805c57_4_k_cu_e7a25f9c6ignoreE:
	.zero		1
	.type		_ZN34_INTERNAL_4d805c57_4_k_cu_e7a25f9c4cuda3std6ranges3__45__cpo4dataE,@object
	.size		_ZN34_INTERNAL_4d805c57_4_k_cu_e7a25f9c4cuda3std6ranges3__45__cpo4dataE,(_ZN34_INTERNAL_4d805c57_4_k_cu_e7a25f9c6thrust24THRUST_300001_SM_1000_NS6system3cpp3parE - _ZN34_INTERNAL_4d805c57_4_k_cu_e7a25f9c4cuda3std6ranges3__45__cpo4dataE)
_ZN34_INTERNAL_4d805c57_4_k_cu_e7a25f9c4cuda3std6ranges3__45__cpo4dataE:
	.zero		1
	.type		_ZN34_INTERNAL_4d805c57_4_k_cu_e7a25f9c6thrust24THRUST_300001_SM_1000_NS6system3cpp3parE,@object
	.size		_ZN34_INTERNAL_4d805c57_4_k_cu_e7a25f9c6thrust24THRUST_300001_SM_1000_NS6system3cpp3parE,(_ZN34_INTERNAL_4d805c57_4_k_cu_e7a25f9c4cuda3std3__45__cpo5beginE - _ZN34_INTERNAL_4d805c57_4_k_cu_e7a25f9c6thrust24THRUST_300001_SM_1000_NS6system3cpp3parE)
_ZN34_INTERNAL_4d805c57_4_k_cu_e7a25f9c6thrust24THRUST_300001_SM_1000_NS6system3cpp3parE:
	.zero		1
	.type		_ZN34_INTERNAL_4d805c57_4_k_cu_e7a25f9c4cuda3std3__45__cpo5beginE,@object
	.size		_ZN34_INTERNAL_4d805c57_4_k_cu_e7a25f9c4cuda3std3__45__cpo5beginE,(_ZN34_INTERNAL_4d805c57_4_k_cu_e7a25f9c4cuda3std6ranges3__45__cpo5beginE - _ZN34_INTERNAL_4d805c57_4_k_cu_e7a25f9c4cuda3std3__45__cpo5beginE)
_ZN34_INTERNAL_4d805c57_4_k_cu_e7a25f9c4cuda3std3__45__cpo5beginE:
	.zero		1
	.type		_ZN34_INTERNAL_4d805c57_4_k_cu_e7a25f9c4cuda3std6ranges3__45__cpo5beginE,@object
	.size		_ZN34_INTERNAL_4d805c57_4_k_cu_e7a25f9c4cuda3std6ranges3__45__cpo5beginE,(_ZN34_INTERNAL_4d805c57_4_k_cu_e7a25f9c6thrust24THRUST_300001_SM_1000_NS6deviceE - _ZN34_INTERNAL_4d805c57_4_k_cu_e7a25f9c4cuda3std6ranges3__45__cpo5beginE)
_ZN34_INTERNAL_4d805c57_4_k_cu_e7a25f9c4cuda3std6ranges3__45__cpo5beginE:
	.zero		1
	.type		_ZN34_INTERNAL_4d805c57_4_k_cu_e7a25f9c6thrust24THRUST_300001_SM_1000_NS6deviceE,@object
	.size		_ZN34_INTERNAL_4d805c57_4_k_cu_e7a25f9c6thrust24THRUST_300001_SM_1000_NS6deviceE,(_ZN34_INTERNAL_4d805c57_4_k_cu_e7a25f9c4cuda3std3__47nulloptE - _ZN34_INTERNAL_4d805c57_4_k_cu_e7a25f9c6thrust24THRUST_300001_SM_1000_NS6deviceE)
_ZN34_INTERNAL_4d805c57_4_k_cu_e7a25f9c6thrust24THRUST_300001_SM_1000_NS6deviceE:
	.zero		1
	.type		_ZN34_INTERNAL_4d805c57_4_k_cu_e7a25f9c4cuda3std3__47nulloptE,@object
	.size		_ZN34_INTERNAL_4d805c57_4_k_cu_e7a25f9c4cuda3std3__47nulloptE,(_ZN34_INTERNAL_4d805c57_4_k_cu_e7a25f9c4cuda3std6ranges3__45__cpo8distanceE - _ZN34_INTERNAL_4d805c57_4_k_cu_e7a25f9c4cuda3std3__47nulloptE)
_ZN34_INTERNAL_4d805c57_4_k_cu_e7a25f9c4cuda3std3__47nulloptE:
	.zero		1
	.type		_ZN34_INTERNAL_4d805c57_4_k_cu_e7a25f9c4cuda3std6ranges3__45__cpo8distanceE,@object
	.size		_ZN34_INTERNAL_4d805c57_4_k_cu_e7a25f9c4cuda3std6ranges3__45__cpo8distanceE,(_ZN34_INTERNAL_4d805c57_4_k_cu_e7a25f9c6thrust24THRUST_300001_SM_1000_NS12placeholders2_4E - _ZN34_INTERNAL_4d805c57_4_k_cu_e7a25f9c4cuda3std6ranges3__45__cpo8distanceE)
_ZN34_INTERNAL_4d805c57_4_k_cu_e7a25f9c4cuda3std6ranges3__45__cpo8distanceE:
	.zero		1
	.type		_ZN34_INTERNAL_4d805c57_4_k_cu_e7a25f9c6thrust24THRUST_300001_SM_1000_NS12placeholders2_4E,@object
	.size		_ZN34_INTERNAL_4d805c57_4_k_cu_e7a25f9c6thrust24THRUST_300001_SM_1000_NS12placeholders2_4E,(_ZN34_INTERNAL_4d805c57_4_k_cu_e7a25f9c4cuda3std3__45__cpo6rbeginE - _ZN34_INTERNAL_4d805c57_4_k_cu_e7a25f9c6thrust24THRUST_300001_SM_1000_NS12placeholders2_4E)
_ZN34_INTERNAL_4d805c57_4_k_cu_e7a25f9c6thrust24THRUST_300001_SM_1000_NS12placeholders2_4E:
	.zero		1
	.type		_ZN34_INTERNAL_4d805c57_4_k_cu_e7a25f9c4cuda3std3__45__cpo6rbeginE,@object
	.size		_ZN34_INTERNAL_4d805c57_4_k_cu_e7a25f9c4cuda3std3__45__cpo6rbeginE,(_ZN34_INTERNAL_4d805c57_4_k_cu_e7a25f9c4cuda3std6ranges3__45__cpo7advanceE - _ZN34_INTERNAL_4d805c57_4_k_cu_e7a25f9c4cuda3std3__45__cpo6rbeginE)
_ZN34_INTERNAL_4d805c57_4_k_cu_e7a25f9c4cuda3std3__45__cpo6rbeginE:
	.zero		1
	.type		_ZN34_INTERNAL_4d805c57_4_k_cu_e7a25f9c4cuda3std6ranges3__45__cpo7advanceE,@object
	.size		_ZN34_INTERNAL_4d805c57_4_k_cu_e7a25f9c4cuda3std6ranges3__45__cpo7advanceE,(_ZN34_INTERNAL_4d805c57_4_k_cu_e7a25f9c6thrust24THRUST_300001_SM_1000_NS12placeholders3_10E - _ZN34_INTERNAL_4d805c57_4_k_cu_e7a25f9c4cuda3std6ranges3__45__cpo7advanceE)
_ZN34_INTERNAL_4d805c57_4_k_cu_e7a25f9c4cuda3std6ranges3__45__cpo7advanceE:
	.zero		1
	.type		_ZN34_INTERNAL_4d805c57_4_k_cu_e7a25f9c6thrust24THRUST_300001_SM_1000_NS12placeholders3_10E,@object
	.size		_ZN34_INTERNAL_4d805c57_4_k_cu_e7a25f9c6thrust24THRUST_300001_SM_1000_NS12placeholders3_10E,(_ZN34_INTERNAL_4d805c57_4_k_cu_e7a25f9c4cuda3std3__48in_placeE - _ZN34_INTERNAL_4d805c57_4_k_cu_e7a25f9c6thrust24THRUST_300001_SM_1000_NS12placeholders3_10E)
_ZN34_INTERNAL_4d805c57_4_k_cu_e7a25f9c6thrust24THRUST_300001_SM_1000_NS12placeholders3_10E:
	.zero		1
	.type		_ZN34_INTERNAL_4d805c57_4_k_cu_e7a25f9c4cuda3std3__48in_placeE,@object
	.size		_ZN34_INTERNAL_4d805c57_4_k_cu_e7a25f9c4cuda3std3__48in_placeE,(_ZN34_INTERNAL_4d805c57_4_k_cu_e7a25f9c4cuda3std6ranges3__45__cpo4sizeE - _ZN34_INTERNAL_4d805c57_4_k_cu_e7a25f9c4cuda3std3__48in_placeE)
_ZN34_INTERNAL_4d805c57_4_k_cu_e7a25f9c4cuda3std3__48in_placeE:
	.zero		1
	.type		_ZN34_INTERNAL_4d805c57_4_k_cu_e7a25f9c4cuda3std6ranges3__45__cpo4sizeE,@object
	.size		_ZN34_INTERNAL_4d805c57_4_k_cu_e7a25f9c4cuda3std6ranges3__45__cpo4sizeE,(_ZN34_INTERNAL_4d805c57_4_k_cu_e7a25f9c6thrust24THRUST_300001_SM_1000_NS12placeholders2_2E - _ZN34_INTERNAL_4d805c57_4_k_cu_e7a25f9c4cuda3std6ranges3__45__cpo4sizeE)
_ZN34_INTERNAL_4d805c57_4_k_cu_e7a25f9c4cuda3std6ranges3__45__cpo4sizeE:
	.zero		1
	.type		_ZN34_INTERNAL_4d805c57_4_k_cu_e7a25f9c6thrust24THRUST_300001_SM_1000_NS12placeholders2_2E,@object
	.size		_ZN34_INTERNAL_4d805c57_4_k_cu_e7a25f9c6thrust24THRUST_300001_SM_1000_NS12placeholders2_2E,(_ZN34_INTERNAL_4d805c57_4_k_cu_e7a25f9c4cuda3std3__45__cpo6cbeginE - _ZN34_INTERNAL_4d805c57_4_k_cu_e7a25f9c6thrust24THRUST_300001_SM_1000_NS12placeholders2_2E)
_ZN34_INTERNAL_4d805c57_4_k_cu_e7a25f9c6thrust24THRUST_300001_SM_1000_NS12placeholders2_2E:
	.zero		1
	.type		_ZN34_INTERNAL_4d805c57_4_k_cu_e7a25f9c4cuda3std3__45__cpo6cbeginE,@object
	.size		_ZN34_INTERNAL_4d805c57_4_k_cu_e7a25f9c4cuda3std3__45__cpo6cbeginE,(_ZN34_INTERNAL_4d805c57_4_k_cu_e7a25f9c4cuda3std6ranges3__45__cpo6cbeginE - _ZN34_INTERNAL_4d805c57_4_k_cu_e7a25f9c4cuda3std3__45__cpo6cbeginE)
_ZN34_INTERNAL_4d805c57_4_k_cu_e7a25f9c4cuda3std3__45__cpo6cbeginE:
	.zero		1
	.type		_ZN34_INTERNAL_4d805c57_4_k_cu_e7a25f9c4cuda3std6ranges3__45__cpo6cbeginE,@object
	.size		_ZN34_INTERNAL_4d805c57_4_k_cu_e7a25f9c4cuda3std6ranges3__45__cpo6cbeginE,(_ZN34_INTERNAL_4d805c57_4_k_cu_e7a25f9c6thrust24THRUST_300001_SM_1000_NS12placeholders2_6E - _ZN34_INTERNAL_4d805c57_4_k_cu_e7a25f9c4cuda3std6ranges3__45__cpo6cbeginE)
_ZN34_INTERNAL_4d805c57_4_k_cu_e7a25f9c4cuda3std6ranges3__45__cpo6cbeginE:
	.zero		1
	.type		_ZN34_INTERNAL_4d805c57_4_k_cu_e7a25f9c6thrust24THRUST_300001_SM_1000_NS12placeholders2_6E,@object
	.size		_ZN34_INTERNAL_4d805c57_4_k_cu_e7a25f9c6thrust24THRUST_300001_SM_1000_NS12placeholders2_6E,(_ZN34_INTERNAL_4d805c57_4_k_cu_e7a25f9c4cuda3std3__45__cpo7crbeginE - _ZN34_INTERNAL_4d805c57_4_k_cu_e7a25f9c6thrust24THRUST_300001_SM_1000_NS12placeholders2_6E)
_ZN34_INTERNAL_4d805c57_4_k_cu_e7a25f9c6thrust24THRUST_300001_SM_1000_NS12placeholders2_6E:
	.zero		1
	.type		_ZN34_INTERNAL_4d805c57_4_k_cu_e7a25f9c4cuda3std3__45__cpo7crbeginE,@object
	.size		_ZN34_INTERNAL_4d805c57_4_k_cu_e7a25f9c4cuda3std3__45__cpo7crbeginE,(_ZN34_INTERNAL_4d805c57_4_k_cu_e7a25f9c4cuda3std6ranges3__45__cpo4nextE - _ZN34_INTERNAL_4d805c57_4_k_cu_e7a25f9c4cuda3std3__45__cpo7crbeginE)
_ZN34_INTERNAL_4d805c57_4_k_cu_e7a25f9c4cuda3std3__45__cpo7crbeginE:
	.zero		1
	.type		_ZN34_INTERNAL_4d805c57_4_k_cu_e7a25f9c4cuda3std6ranges3__45__cpo4nextE,@object
	.size		_ZN34_INTERNAL_4d805c57_4_k_cu_e7a25f9c4cuda3std6ranges3__45__cpo4nextE,(_ZN34_INTERNAL_4d805c57_4_k_cu_e7a25f9c4cuda3std6ranges3__45__cpo4swapE - _ZN34_INTERNAL_4d805c57_4_k_cu_e7a25f9c4cuda3std6ranges3__45__cpo4nextE)
_ZN34_INTERNAL_4d805c57_4_k_cu_e7a25f9c4cuda3std6ranges3__45__cpo4nextE:
	.zero		1
	.type		_ZN34_INTERNAL_4d805c57_4_k_cu_e7a25f9c4cuda3std6ranges3__45__cpo4swapE,@object
	.size		_ZN34_INTERNAL_4d805c57_4_k_cu_e7a25f9c4cuda3std6ranges3__45__cpo4swapE,(_ZN34_INTERNAL_4d805c57_4_k_cu_e7a25f9c6thrust24THRUST_300001_SM_1000_NS8cuda_cub10par_nosyncE - _ZN34_INTERNAL_4d805c57_4_k_cu_e7a25f9c4cuda3std6ranges3__45__cpo4swapE)
_ZN34_INTERNAL_4d805c57_4_k_cu_e7a25f9c4cuda3std6ranges3__45__cpo4swapE:
	.zero		1
	.type		_ZN34_INTERNAL_4d805c57_4_k_cu_e7a25f9c6thrust24THRUST_300001_SM_1000_NS8cuda_cub10par_nosyncE,@object
	.size		_ZN34_INTERNAL_4d805c57_4_k_cu_e7a25f9c6thrust24THRUST_300001_SM_1000_NS8cuda_cub10par_nosyncE,(_ZN34_INTERNAL_4d805c57_4_k_cu_e7a25f9c6thrust24THRUST_300001_SM_1000_NS3seqE - _ZN34_INTERNAL_4d805c57_4_k_cu_e7a25f9c6thrust24THRUST_300001_SM_1000_NS8cuda_cub10par_nosyncE)
_ZN34_INTERNAL_4d805c57_4_k_cu_e7a25f9c6thrust24THRUST_300001_SM_1000_NS8cuda_cub10par_nosyncE:
	.zero		1
	.type		_ZN34_INTERNAL_4d805c57_4_k_cu_e7a25f9c6thrust24THRUST_300001_SM_1000_NS3seqE,@object
	.size		_ZN34_INTERNAL_4d805c57_4_k_cu_e7a25f9c6thrust24THRUST_300001_SM_1000_NS3seqE,(_ZN34_INTERNAL_4d805c57_4_k_cu_e7a25f9c4cuda3std3__420unreachable_sentinelE - _ZN34_INTERNAL_4d805c57_4_k_cu_e7a25f9c6thrust24THRUST_300001_SM_1000_NS3seqE)
_ZN34_INTERNAL_4d805c57_4_k_cu_e7a25f9c6thrust24THRUST_300001_SM_1000_NS3seqE:
	.zero		1
	.type		_ZN34_INTERNAL_4d805c57_4_k_cu_e7a25f9c4cuda3std3__420unreachable_sentinelE,@object
	.size		_ZN34_INTERNAL_4d805c57_4_k_cu_e7a25f9c4cuda3std3__420unreachable_sentinelE,(_ZN34_INTERNAL_4d805c57_4_k_cu_e7a25f9c4cuda3std6ranges3__45__cpo5ssizeE - _ZN34_INTERNAL_4d805c57_4_k_cu_e7a25f9c4cuda3std3__420unreachable_sentinelE)
_ZN34_INTERNAL_4d805c57_4_k_cu_e7a25f9c4cuda3std3__420unreachable_sentinelE:
	.zero		1
	.type		_ZN34_INTERNAL_4d805c57_4_k_cu_e7a25f9c4cuda3std6ranges3__45__cpo5ssizeE,@object
	.size		_ZN34_INTERNAL_4d805c57_4_k_cu_e7a25f9c4cuda3std6ranges3__45__cpo5ssizeE,(_ZN34_INTERNAL_4d805c57_4_k_cu_e7a25f9c6thrust24THRUST_300001_SM_1000_NS12placeholders2_3E - _ZN34_INTERNAL_4d805c57_4_k_cu_e7a25f9c4cuda3std6ranges3__45__cpo5ssizeE)
_ZN34_INTERNAL_4d805c57_4_k_cu_e7a25f9c4cuda3std6ranges3__45__cpo5ssizeE:
	.zero		1
	.type		_ZN34_INTERNAL_4d805c57_4_k_cu_e7a25f9c6thrust24THRUST_300001_SM_1000_NS12placeholders2_3E,@object
	.size		_ZN34_INTERNAL_4d805c57_4_k_cu_e7a25f9c6thrust24THRUST_300001_SM_1000_NS12placeholders2_3E,(_ZN34_INTERNAL_4d805c57_4_k_cu_e7a25f9c4cuda3std3__45__cpo4cendE - _ZN34_INTERNAL_4d805c57_4_k_cu_e7a25f9c6thrust24THRUST_300001_SM_1000_NS12placeholders2_3E)
_ZN34_INTERNAL_4d805c57_4_k_cu_e7a25f9c6thrust24THRUST_300001_SM_1000_NS12placeholders2_3E:
	.zero		1
	.type		_ZN34_INTERNAL_4d805c57_4_k_cu_e7a25f9c4cuda3std3__45__cpo4cendE,@object
	.size		_ZN34_INTERNAL_4d805c57_4_k_cu_e7a25f9c4cuda3std3__45__cpo4cendE,(_ZN34_INTERNAL_4d805c57_4_k_cu_e7a25f9c4cuda3std6ranges3__45__cpo4cendE - _ZN34_INTERNAL_4d805c57_4_k_cu_e7a25f9c4cuda3std3__45__cpo4cendE)
_ZN34_INTERNAL_4d805c57_4_k_cu_e7a25f9c4cuda3std3__45__cpo4cendE:
	.zero		1
	.type		_ZN34_INTERNAL_4d805c57_4_k_cu_e7a25f9c4cuda3std6ranges3__45__cpo4cendE,@object
	.size		_ZN34_INTERNAL_4d805c57_4_k_cu_e7a25f9c4cuda3std6ranges3__45__cpo4cendE,(_ZN34_INTERNAL_4d805c57_4_k_cu_e7a25f9c6thrust24THRUST_300001_SM_1000_NS12placeholders2_7E - _ZN34_INTERNAL_4d805c57_4_k_cu_e7a25f9c4cuda3std6ranges3__45__cpo4cendE)
_ZN34_INTERNAL_4d805c57_4_k_cu_e7a25f9c4cuda3std6ranges3__45__cpo4cendE:
	.zero		1
	.type		_ZN34_INTERNAL_4d805c57_4_k_cu_e7a25f9c6thrust24THRUST_300001_SM_1000_NS12placeholders2_7E,@object
	.size		_ZN34_INTERNAL_4d805c57_4_k_cu_e7a25f9c6thrust24THRUST_300001_SM_1000_NS12placeholders2_7E,(_ZN34_INTERNAL_4d805c57_4_k_cu_e7a25f9c4cuda3std3__45__cpo5crendE - _ZN34_INTERNAL_4d805c57_4_k_cu_e7a25f9c6thrust24THRUST_300001_SM_1000_NS12placeholders2_7E)
_ZN34_INTERNAL_4d805c57_4_k_cu_e7a25f9c6thrust24THRUST_300001_SM_1000_NS12placeholders2_7E:
	.zero		1
	.type		_ZN34_INTERNAL_4d805c57_4_k_cu_e7a25f9c4cuda3std3__45__cpo5crendE,@object
	.size		_ZN34_INTERNAL_4d805c57_4_k_cu_e7a25f9c4cuda3std3__45__cpo5crendE,(_ZN34_INTERNAL_4d805c57_4_k_cu_e7a25f9c4cuda3std6ranges3__45__cpo4prevE - _ZN34_INTERNAL_4d805c57_4_k_cu_e7a25f9c4cuda3std3__45__cpo5crendE)
_ZN34_INTERNAL_4d805c57_4_k_cu_e7a25f9c4cuda3std3__45__cpo5crendE:
	.zero		1
	.type		_ZN34_INTERNAL_4d805c57_4_k_cu_e7a25f9c4cuda3std6ranges3__45__cpo4prevE,@object
	.size		_ZN34_INTERNAL_4d805c57_4_k_cu_e7a25f9c4cuda3std6ranges3__45__cpo4prevE,(_ZN34_INTERNAL_4d805c57_4_k_cu_e7a25f9c4cuda3std6ranges3__45__cpo9iter_moveE - _ZN34_INTERNAL_4d805c57_4_k_cu_e7a25f9c4cuda3std6ranges3__45__cpo4prevE)
_ZN34_INTERNAL_4d805c57_4_k_cu_e7a25f9c4cuda3std6ranges3__45__cpo4prevE:
	.zero		1
	.type		_ZN34_INTERNAL_4d805c57_4_k_cu_e7a25f9c4cuda3std6ranges3__45__cpo9iter_moveE,@object
	.size		_ZN34_INTERNAL_4d805c57_4_k_cu_e7a25f9c4cuda3std6ranges3__45__cpo9iter_moveE,(_ZN34_INTERNAL_4d805c57_4_k_cu_e7a25f9c6thrust24THRUST_300001_SM_1000_NS6system6detail10sequential3seqE - _ZN34_INTERNAL_4d805c57_4_k_cu_e7a25f9c4cuda3std6ranges3__45__cpo9iter_moveE)
_ZN34_INTERNAL_4d805c57_4_k_cu_e7a25f9c4cuda3std6ranges3__45__cpo9iter_moveE:
	.zero		1
	.type		_ZN34_INTERNAL_4d805c57_4_k_cu_e7a25f9c6thrust24THRUST_300001_SM_1000_NS6system6detail10sequential3seqE,@object
	.size		_ZN34_INTERNAL_4d805c57_4_k_cu_e7a25f9c6thrust24THRUST_300001_SM_1000_NS6system6detail10sequential3seqE,(_ZN34_INTERNAL_4d805c57_4_k_cu_e7a25f9c6thrust24THRUST_300001_SM_1000_NS12placeholders2_9E - _ZN34_INTERNAL_4d805c57_4_k_cu_e7a25f9c6thrust24THRUST_300001_SM_1000_NS6system6detail10sequential3seqE)
_ZN34_INTERNAL_4d805c57_4_k_cu_e7a25f9c6thrust24THRUST_300001_SM_1000_NS6system6detail10sequential3seqE:
	.zero		1
	.type		_ZN34_INTERNAL_4d805c57_4_k_cu_e7a25f9c6thrust24THRUST_300001_SM_1000_NS12placeholders2_9E,@object
	.size		_ZN34_INTERNAL_4d805c57_4_k_cu_e7a25f9c6thrust24THRUST_300001_SM_1000_NS12placeholders2_9E,(_ZN34_INTERNAL_4d805c57_4_k_cu_e7a25f9c4cuda3std3__419piecewise_constructE - _ZN34_INTERNAL_4d805c57_4_k_cu_e7a25f9c6thrust24THRUST_300001_SM_1000_NS12placeholders2_9E)
_ZN34_INTERNAL_4d805c57_4_k_cu_e7a25f9c6thrust24THRUST_300001_SM_1000_NS12placeholders2_9E:
	.zero		1
	.type		_ZN34_INTERNAL_4d805c57_4_k_cu_e7a25f9c4cuda3std3__419piecewise_constructE,@object
	.size		_ZN34_INTERNAL_4d805c57_4_k_cu_e7a25f9c4cuda3std3__419piecewise_constructE,(_ZN34_INTERNAL_4d805c57_4_k_cu_e7a25f9c4cuda3std6ranges3__45__cpo5cdataE - _ZN34_INTERNAL_4d805c57_4_k_cu_e7a25f9c4cuda3std3__419piecewise_constructE)
_ZN34_INTERNAL_4d805c57_4_k_cu_e7a25f9c4cuda3std3__419piecewise_constructE:
	.zero		1
	.type		_ZN34_INTERNAL_4d805c57_4_k_cu_e7a25f9c4cuda3std6ranges3__45__cpo5cdataE,@object
	.size		_ZN34_INTERNAL_4d805c57_4_k_cu_e7a25f9c4cuda3std6ranges3__45__cpo5cdataE,(_ZN34_INTERNAL_4d805c57_4_k_cu_e7a25f9c6thrust24THRUST_300001_SM_1000_NS12placeholders2_1E - _ZN34_INTERNAL_4d805c57_4_k_cu_e7a25f9c4cuda3std6ranges3__45__cpo5cdataE)
_ZN34_INTERNAL_4d805c57_4_k_cu_e7a25f9c4cuda3std6ranges3__45__cpo5cdataE:
	.zero		1
	.type		_ZN34_INTERNAL_4d805c57_4_k_cu_e7a25f9c6thrust24THRUST_300001_SM_1000_NS12placeholders2_1E,@object
	.size		_ZN34_INTERNAL_4d805c57_4_k_cu_e7a25f9c6thrust24THRUST_300001_SM_1000_NS12placeholders2_1E,(_ZN34_INTERNAL_4d805c57_4_k_cu_e7a25f9c4cuda3std3__45__cpo3endE - _ZN34_INTERNAL_4d805c57_4_k_cu_e7a25f9c6thrust24THRUST_300001_SM_1000_NS12placeholders2_1E)
_ZN34_INTERNAL_4d805c57_4_k_cu_e7a25f9c6thrust24THRUST_300001_SM_1000_NS12placeholders2_1E:
	.zero		1
	.type		_ZN34_INTERNAL_4d805c57_4_k_cu_e7a25f9c4cuda3std3__45__cpo3endE,@object
	.size		_ZN34_INTERNAL_4d805c57_4_k_cu_e7a25f9c4cuda3std3__45__cpo3endE,(_ZN34_INTERNAL_4d805c57_4_k_cu_e7a25f9c4cuda3std6ranges3__45__cpo3endE - _ZN34_INTERNAL_4d805c57_4_k_cu_e7a25f9c4cuda3std3__45__cpo3endE)
_ZN34_INTERNAL_4d805c57_4_k_cu_e7a25f9c4cuda3std3__45__cpo3endE:
	.zero		1
	.type		_ZN34_INTERNAL_4d805c57_4_k_cu_e7a25f9c4cuda3std6ranges3__45__cpo3endE,@object
	.size		_ZN34_INTERNAL_4d805c57_4_k_cu_e7a25f9c4cuda3std6ranges3__45__cpo3endE,(_ZN34_INTERNAL_4d805c57_4_k_cu_e7a25f9c6thrust24THRUST_300001_SM_1000_NS12placeholders2_5E - _ZN34_INTERNAL_4d805c57_4_k_cu_e7a25f9c4cuda3std6ranges3__45__cpo3endE)
_ZN34_INTERNAL_4d805c57_4_k_cu_e7a25f9c4cuda3std6ranges3__45__cpo3endE:
	.zero		1
	.type		_ZN34_INTERNAL_4d805c57_4_k_cu_e7a25f9c6thrust24THRUST_300001_SM_1000_NS12placeholders2_5E,@object
	.size		_ZN34_INTERNAL_4d805c57_4_k_cu_e7a25f9c6thrust24THRUST_300001_SM_1000_NS12placeholders2_5E,(_ZN34_INTERNAL_4d805c57_4_k_cu_e7a25f9c4cuda3std3__45__cpo4rendE - _ZN34_INTERNAL_4d805c57_4_k_cu_e7a25f9c6thrust24THRUST_300001_SM_1000_NS12placeholders2_5E)
_ZN34_INTERNAL_4d805c57_4_k_cu_e7a25f9c6thrust24THRUST_300001_SM_1000_NS12placeholders2_5E:
	.zero		1
	.type		_ZN34_INTERNAL_4d805c57_4_k_cu_e7a25f9c4cuda3std3__45__cpo4rendE,@object
	.size		_ZN34_INTERNAL_4d805c57_4_k_cu_e7a25f9c4cuda3std3__45__cpo4rendE,(_ZN34_INTERNAL_4d805c57_4_k_cu_e7a25f9c4cuda3std6ranges3__45__cpo9iter_swapE - _ZN34_INTERNAL_4d805c57_4_k_cu_e7a25f9c4cuda3std3__45__cpo4rendE)
_ZN34_INTERNAL_4d805c57_4_k_cu_e7a25f9c4cuda3std3__45__cpo4rendE:
	.zero		1
	.type		_ZN34_INTERNAL_4d805c57_4_k_cu_e7a25f9c4cuda3std6ranges3__45__cpo9iter_swapE,@object
	.size		_ZN34_INTERNAL_4d805c57_4_k_cu_e7a25f9c4cuda3std6ranges3__45__cpo9iter_swapE,(_ZN34_INTERNAL_4d805c57_4_k_cu_e7a25f9c4cuda3std3__48unexpectE - _ZN34_INTERNAL_4d805c57_4_k_cu_e7a25f9c4cuda3std6ranges3__45__cpo9iter_swapE)
_ZN34_INTERNAL_4d805c57_4_k_cu_e7a25f9c4cuda3std6ranges3__45__cpo9iter_swapE:
	.zero		1
	.type		_ZN34_INTERNAL_4d805c57_4_k_cu_e7a25f9c4cuda3std3__48unexpectE,@object
	.size		_ZN34_INTERNAL_4d805c57_4_k_cu_e7a25f9c4cuda3std3__48unexpectE,(_ZN34_INTERNAL_4d805c57_4_k_cu_e7a25f9c6thrust24THRUST_300001_SM_1000_NS8cuda_cub3parE - _ZN34_INTERNAL_4d805c57_4_k_cu_e7a25f9c4cuda3std3__48unexpectE)
_ZN34_INTERNAL_4d805c57_4_k_cu_e7a25f9c4cuda3std3__48unexpectE:
	.zero		1
	.type		_ZN34_INTERNAL_4d805c57_4_k_cu_e7a25f9c6thrust24THRUST_300001_SM_1000_NS8cuda_cub3parE,@object
	.size		_ZN34_INTERNAL_4d805c57_4_k_cu_e7a25f9c6thrust24THRUST_300001_SM_1000_NS8cuda_cub3parE,(.L_29 - _ZN34_INTERNAL_4d805c57_4_k_cu_e7a25f9c6thrust24THRUST_300001_SM_1000_NS8cuda_cub3parE)
_ZN34_INTERNAL_4d805c57_4_k_cu_e7a25f9c6thrust24THRUST_300001_SM_1000_NS8cuda_cub3parE:
	.zero		1
.L_29:


//--------------------- .nv.shared._ZN6thrust24THRUST_300001_SM_1000_NS8cuda_cub4core6detail13_kernel_agentINS1_8__reduce11ReduceAgentIPN4cuda3std3__45tupleIJdlEEESC_SB_lNS1_9__extrema9arg_max_fIdl7CompareEEEEJSC_SC_iSG_EEEvDpT0_ --------------------------
	.section	.nv.shared._ZN6thrust24THRUST_300001_SM_1000_NS8cuda_cub4core6detail13_kernel_agentINS1_8__reduce11ReduceAgentIPN4cuda3std3__45tupleIJdlEEESC_SB_lNS1_9__extrema9arg_max_fIdl7CompareEEEEJSC_SC_iSG_EEEvDpT0_,"aw",@nobits
	.sectionflags	@""
	.align	16
	.zero		1024


//--------------------- .nv.shared._ZN6thrust24THRUST_300001_SM_1000_NS8cuda_cub4core6detail13_kernel_agentINS1_8__reduce10DrainAgentIlEEJN3cub18CUB_300001_SM_10009GridQueueIyEElEEEvDpT0_ --------------------------
	.section	.nv.shared._ZN6thrust24THRUST_300001_SM_1000_NS8cuda_cub4core6detail13_kernel_agentINS1_8__reduce10DrainAgentIlEEJN3cub18CUB_300001_SM_10009GridQueueIyEElEEEvDpT0_,"aw",@nobits
	.sectionflags	@""
	.align	16
	.zero		1024


//--------------------- .nv.shared._ZN6thrust24THRUST_300001_SM_1000_NS8cuda_cub4core6detail13_kernel_agentINS1_8__reduce11ReduceAgentINS0_12zip_iteratorIN4cuda3std3__45tupleIJNS0_10device_ptrIdEENS0_17counting_iteratorIlNS0_11use_defaultESF_SF_EEEEEEEPNSB_IJdlEEESJ_lNS1_9__extrema9arg_max_fIdl7CompareEEEEJSI_SK_lN3cub18CUB_300001_SM_100013GridEvenShareIlEENSR_9GridQueueIyEESO_EEEvDpT0_ --------------------------
	.section	.nv.shared._ZN6thrust24THRUST_300001_SM_1000_NS8cuda_cub4core6detail13_kernel_agentINS1_8__reduce11ReduceAgentINS0_12zip_iteratorIN4cuda3std3__45tupleIJNS0_10device_ptrIdEENS0_17counting_iteratorIlNS0_11use_defaultESF_SF_EEEEEEEPNSB_IJdlEEESJ_lNS1_9__extrema9arg_max_fIdl7CompareEEEEJSI_SK_lN3cub18CUB_300001_SM_100013GridEvenShareIlEENSR_9GridQueueIyEESO_EEEvDpT0_,"aw",@nobits
	.sectionflags	@""
	.align	16
	.zero		1024


//--------------------- .nv.shared._ZN6thrust24THRUST_300001_SM_1000_NS8cuda_cub4core6detail13_kernel_agentINS1_8__reduce11ReduceAgentINS0_12zip_iteratorIN4cuda3std3__45tupleIJNS0_10device_ptrIdEENS0_17counting_iteratorIlNS0_11use_defaultESF_SF_EEEEEEEPNSB_IJdlEEESJ_lNS1_9__extrema9arg_max_fIdl7CompareEEEEJSI_SK_lSO_EEEvDpT0_ --------------------------
	.section	.nv.shared._ZN6thrust24THRUST_300001_SM_1000_NS8cuda_cub4core6detail13_kernel_agentINS1_8__reduce11ReduceAgentINS0_12zip_iteratorIN4cuda3std3__45tupleIJNS0_10device_ptrIdEENS0_17counting_iteratorIlNS0_11use_defaultESF_SF_EEEEEEEPNSB_IJdlEEESJ_lNS1_9__extrema9arg_max_fIdl7CompareEEEEJSI_SK_lSO_EEEvDpT0_,"aw",@nobits
	.sectionflags	@""
	.align	16
	.zero		1024


//--------------------- .nv.shared._ZN6thrust24THRUST_300001_SM_1000_NS8cuda_cub4core6detail13_kernel_agentINS1_8__reduce11ReduceAgentIPN4cuda3std3__45tupleIJdlEEESC_SB_iNS1_9__extrema9arg_max_fIdl7CompareEEEEJSC_SC_iSG_EEEvDpT0_ --------------------------
	.section	.nv.shared._ZN6thrust24THRUST_300001_SM_1000_NS8cuda_cub4core6detail13_kernel_agentINS1_8__reduce11ReduceAgentIPN4cuda3std3__45tupleIJdlEEESC_SB_iNS1_9__extrema9arg_max_fIdl7CompareEEEEJSC_SC_iSG_EEEvDpT0_,"aw",@nobits
	.sectionflags	@""
	.align	16
	.zero		1024


//--------------------- .nv.shared._ZN6thrust24THRUST_300001_SM_1000_NS8cuda_cub4core6detail13_kernel_agentINS1_8__reduce10DrainAgentIiEEJN3cub18CUB_300001_SM_10009GridQueueIjEEiEEEvDpT0_ --------------------------
	.section	.nv.shared._ZN6thrust24THRUST_300001_SM_1000_NS8cuda_cub4core6detail13_kernel_agentINS1_8__reduce10DrainAgentIiEEJN3cub18CUB_300001_SM_10009GridQueueIjEEiEEEvDpT0_,"aw",@nobits
	.sectionflags	@""
	.align	16
	.zero		1024


//--------------------- .nv.shared._ZN6thrust24THRUST_300001_SM_1000_NS8cuda_cub4core6detail13_kernel_agentINS1_8__reduce11ReduceAgentINS0_12zip_iteratorIN4cuda3std3__45tupleIJNS0_10device_ptrIdEENS0_17counting_iteratorIlNS0_11use_defaultESF_SF_EEEEEEEPNSB_IJdlEEESJ_iNS1_9__extrema9arg_max_fIdl7CompareEEEEJSI_SK_iN3cub18CUB_300001_SM_100013GridEvenShareIiEENSR_9GridQueueIjEESO_EEEvDpT0_ --------------------------
	.section	.nv.shared._ZN6thrust24THRUST_300001_SM_1000_NS8cuda_cub4core6detail13_kernel_agentINS1_8__reduce11ReduceAgentINS0_12zip_iteratorIN4cuda3std3__45tupleIJNS0_10device_ptrIdEENS0_17counting_iteratorIlNS0_11use_defaultESF_SF_EEEEEEEPNSB_IJdlEEESJ_iNS1_9__extrema9arg_max_fIdl7CompareEEEEJSI_SK_iN3cub18CUB_300001_SM_100013GridEvenShareIiEENSR_9GridQueueIjEESO_EEEvDpT0_,"aw",@nobits
	.sectionflags	@""
	.align	16
	.zero		1024


//--------------------- .nv.shared._ZN6thrust24THRUST_300001_SM_1000_NS8cuda_cub4core6detail13_kernel_agentINS1_8__reduce11ReduceAgentINS0_12zip_iteratorIN4cuda3std3__45tupleIJNS0_10device_ptrIdEENS0_17counting_iteratorIlNS0_11use_defaultESF_SF_EEEEEEEPNSB_IJdlEEESJ_iNS1_9__extrema9arg_max_fIdl7CompareEEEEJSI_SK_iSO_EEEvDpT0_ --------------------------
	.section	.nv.shared._ZN6thrust24THRUST_300001_SM_1000_NS8cuda_cub4core6detail13_kernel_agentINS1_8__reduce11ReduceAgentINS0_12zip_iteratorIN4cuda3std3__45tupleIJNS0_10device_ptrIdEENS0_17counting_iteratorIlNS0_11use_defaultESF_SF_EEEEEEEPNSB_IJdlEEESJ_iNS1_9__extrema9arg_max_fIdl7CompareEEEEJSI_SK_iSO_EEEvDpT0_,"aw",@nobits
	.sectionflags	@""
	.align	16
	.zero		1024


//--------------------- .nv.shared._Z20kernel_gaussian_stepPdiiii --------------------------
	.section	.nv.shared._Z20kernel_gaussian_stepPdiiii,"aw",@nobits
	.sectionflags	@""
	.align	16
.nv.shared._Z20kernel_gaussian_stepPdiiii:
	.zero		9216


//--------------------- .nv.shared._Z16kernel_swap_rowsPdiiii --------------------------
	.section	.nv.shared._Z16kernel_swap_rowsPdiiii,"aw",@nobits
	.sectionflags	@""
	.align	16
	.zero		1024


//--------------------- .nv.constant0._ZN3cub18CUB_300001_SM_10006detail11EmptyKernelIvEEvv --------------------------
	.section	.nv.constant0._ZN3cub18CUB_300001_SM_10006detail11EmptyKernelIvEEvv,"a",@progbits
	.sectionflags	@""
	.align	4
.nv.constant0._ZN3cub18CUB_300001_SM_10006detail11EmptyKernelIvEEvv:
	.zero		896


//--------------------- .nv.constant0._ZN6thrust24THRUST_300001_SM_1000_NS8cuda_cub4core6detail13_kernel_agentINS1_8__reduce11ReduceAgentIPN4cuda3std3__45tupleIJdlEEESC_SB_lNS1_9__extrema9arg_max_fIdl7CompareEEEEJSC_SC_iSG_EEEvDpT0_ --------------------------
	.section	.nv.constant0._ZN6thrust24THRUST_300001_SM_1000_NS8cuda_cub4core6detail13_kernel_agentINS1_8__reduce11ReduceAgentIPN4cuda3std3__45tupleIJdlEEESC_SB_lNS1_9__extrema9arg_max_fIdl7CompareEEEEJSC_SC_iSG_EEEvDpT0_,"a",@progbits
	.sectionflags	@""
	.align	4
.nv.constant0._ZN6thrust24THRUST_300001_SM_1000_NS8cuda_cub4core6detail13_kernel_agentINS1_8__reduce11ReduceAgentIPN4cuda3std3__45tupleIJdlEEESC_SB_lNS1_9__extrema9arg_max_fIdl7CompareEEEEJSC_SC_iSG_EEEvDpT0_:
	.zero		917


//--------------------- .nv.constant0._ZN6thrust24THRUST_300001_SM_1000_NS8cuda_cub4core6detail13_kernel_agentINS1_8__reduce10DrainAgentIlEEJN3cub18CUB_300001_SM_10009GridQueueIyEElEEEvDpT0_ --------------------------
	.section	.nv.constant0._ZN6thrust24THRUST_300001_SM_1000_NS8cuda_cub4core6detail13_kernel_agentINS1_8__reduce10DrainAgentIlEEJN3cub18CUB_300001_SM_10009GridQueueIyEElEEEvDpT0_,"a",@progbits
	.sectionflags	@""
	.align	4
.nv.constant0._ZN6thrust24THRUST_300001_SM_1000_NS8cuda_cub4core6detail13_kernel_agentINS1_8__reduce10DrainAgentIlEEJN3cub18CUB_300001_SM_10009GridQueueIyEElEEEvDpT0_:
	.zero		912


//--------------------- .nv.constant0._ZN6thrust24THRUST_300001_SM_1000_NS8cuda_cub4core6detail13_kernel_agentINS1_8__reduce11ReduceAgentINS0_12zip_iteratorIN4cuda3std3__45tupleIJNS0_10device_ptrIdEENS0_17counting_iteratorIlNS0_11use_defaultESF_SF_EEEEEEEPNSB_IJdlEEESJ_lNS1_9__extrema9arg_max_fIdl7CompareEEEEJSI_SK_lN3cub18CUB_300001_SM_100013GridEvenShareIlEENSR_9GridQueueIyEESO_EEEvDpT0_ --------------------------
	.section	.nv.constant0._ZN6thrust24THRUST_300001_SM_1000_NS8cuda_cub4core6detail13_kernel_agentINS1_8__reduce11ReduceAgentINS0_12zip_iteratorIN4cuda3std3__45tupleIJNS0_10device_ptrIdEENS0_17counting_iteratorIlNS0_11use_defaultESF_SF_EEEEEEEPNSB_IJdlEEESJ_lNS1_9__extrema9arg_max_fIdl7CompareEEEEJSI_SK_lN3cub18CUB_300001_SM_100013GridEvenShareIlEENSR_9GridQueueIyEESO_EEEvDpT0_,"a",@progbits
	.sectionflags	@""
	.align	4
.nv.constant0._ZN6thrust24THRUST_300001_SM_1000_NS8cuda_cub4core6detail13_kernel_agentINS1_8__reduce11ReduceAgentINS0_12zip_iteratorIN4cuda3std3__45tupleIJNS0_10device_ptrIdEENS0_17counting_iteratorIlNS0_11use_defaultESF_SF_EEEEEEEPNSB_IJdlEEESJ_lNS1_9__extrema9arg_max_fIdl7CompareEEEEJSI_SK_lN3cub18CUB_300001_SM_100013GridEvenShareIlEENSR_9GridQueueIyEESO_EEEvDpT0_:
	.zero		1009


//--------------------- .nv.constant0._ZN6thrust24THRUST_300001_SM_1000_NS8cuda_cub4core6detail13_kernel_agentINS1_8__reduce11ReduceAgentINS0_12zip_iteratorIN4cuda3std3__45tupleIJNS0_10device_ptrIdEENS0_17counting_iteratorIlNS0_11use_defaultESF_SF_EEEEEEEPNSB_IJdlEEESJ_lNS1_9__extrema9arg_max_fIdl7CompareEEEEJSI_SK_lSO_EEEvDpT0_ --------------------------
	.section	.nv.constant0._ZN6thrust24THRUST_300001_SM_1000_NS8cuda_cub4core6detail13_kernel_agentINS1_8__reduce11ReduceAgentINS0_12zip_iteratorIN4cuda3std3__45tupleIJNS0_10device_ptrIdEENS0_17counting_iteratorIlNS0_11use_defaultESF_SF_EEEEEEEPNSB_IJdlEEESJ_lNS1_9__extrema9arg_max_fIdl7CompareEEEEJSI_SK_lSO_EEEvDpT0_,"a",@progbits
	.sectionflags	@""
	.align	4
.nv.constant0._ZN6thrust24THRUST_300001_SM_1000_NS8cuda_cub4core6detail13_kernel_agentINS1_8__reduce11ReduceAgentINS0_12zip_iteratorIN4cuda3std3__45tupleIJNS0_10device_ptrIdEENS0_17counting_iteratorIlNS0_11use_defaultESF_SF_EEEEEEEPNSB_IJdlEEESJ_lNS1_9__extrema9arg_max_fIdl7CompareEEEEJSI_SK_lSO_EEEvDpT0_:
	.zero		929


//--------------------- .nv.constant0._ZN6thrust24THRUST_300001_SM_1000_NS8cuda_cub4core6detail13_kernel_agentINS1_8__reduce11ReduceAgentIPN4cuda3std3__45tupleIJdlEEESC_SB_iNS1_9__extrema9arg_max_fIdl7CompareEEEEJSC_SC_iSG_EEEvDpT0_ --------------------------
	.section	.nv.constant0._ZN6thrust24THRUST_300001_SM_1000_NS8cuda_cub4core6detail13_kernel_agentINS1_8__reduce11ReduceAgentIPN4cuda3std3__45tupleIJdlEEESC_SB_iNS1_9__extrema9arg_max_fIdl7CompareEEEEJSC_SC_iSG_EEEvDpT0_,"a",@progbits
	.sectionflags	@""
	.align	4
.nv.constant0._ZN6thrust24THRUST_300001_SM_1000_NS8cuda_cub4core6detail13_kernel_agentINS1_8__reduce11ReduceAgentIPN4cuda3std3__45tupleIJdlEEESC_SB_iNS1_9__extrema9arg_max_fIdl7CompareEEEEJSC_SC_iSG_EEEvDpT0_:
	.zero		917


//--------------------- .nv.constant0._ZN6thrust24THRUST_300001_SM_1000_NS8cuda_cub4core6detail13_kernel_agentINS1_8__reduce10DrainAgentIiEEJN3cub18CUB_300001_SM_10009GridQueueIjEEiEEEvDpT0_ --------------------------
	.section	.nv.constant0._ZN6thrust24THRUST_300001_SM_1000_NS8cuda_cub4core6detail13_kernel_agentINS1_8__reduce10DrainAgentIiEEJN3cub18CUB_300001_SM_10009GridQueueIjEEiEEEvDpT0_,"a",@progbits
	.sectionflags	@""
	.align	4
.nv.constant0._ZN6thrust24THRUST_300001_SM_1000_NS8cuda_cub4core6detail13_kernel_agentINS1_8__reduce10DrainAgentIiEEJN3cub18CUB_300001_SM_10009GridQueueIjEEiEEEvDpT0_:
	.zero		908


//--------------------- .nv.constant0._ZN6thrust24THRUST_300001_SM_1000_NS8cuda_cub4core6detail13_kernel_agentINS1_8__reduce11ReduceAgentINS0_12zip_iteratorIN4cuda3std3__45tupleIJNS0_10device_ptrIdEENS0_17counting_iteratorIlNS0_11use_defaultESF_SF_EEEEEEEPNSB_IJdlEEESJ_iNS1_9__extrema9arg_max_fIdl7CompareEEEEJSI_SK_iN3cub18CUB_300001_SM_100013GridEvenShareIiEENSR_9GridQueueIjEESO_EEEvDpT0_ --------------------------
	.section	.nv.constant0._ZN6thrust24THRUST_300001_SM_1000_NS8cuda_cub4core6detail13_kernel_agentINS1_8__reduce11ReduceAgentINS0_12zip_iteratorIN4cuda3std3__45tupleIJNS0_10device_ptrIdEENS0_17counting_iteratorIlNS0_11use_defaultESF_SF_EEEEEEEPNSB_IJdlEEESJ_iNS1_9__extrema9arg_max_fIdl7CompareEEEEJSI_SK_iN3cub18CUB_300001_SM_100013GridEvenShareIiEENSR_9GridQueueIjEESO_EEEvDpT0_,"a",@progbits
	.sectionflags	@""
	.align	4
.nv.constant0._ZN6thrust24THRUST_300001_SM_1000_NS8cuda_cub4core6detail13_kernel_agentINS1_8__reduce11ReduceAgentINS0_12zip_iteratorIN4cuda3std3__45tupleIJNS0_10device_ptrIdEENS0_17counting_iteratorIlNS0_11use_defaultESF_SF_EEEEEEEPNSB_IJdlEEESJ_iNS1_9__extrema9arg_max_fIdl7CompareEEEEJSI_SK_iN3cub18CUB_300001_SM_100013GridEvenShareIiEENSR_9GridQueueIjEESO_EEEvDpT0_:
	.zero		977


//--------------------- .nv.constant0._ZN6thrust24THRUST_300001_SM_1000_NS8cuda_cub4core6detail13_kernel_agentINS1_8__reduce11ReduceAgentINS0_12zip_iteratorIN4cuda3std3__45tupleIJNS0_10device_ptrIdEENS0_17counting_iteratorIlNS0_11use_defaultESF_SF_EEEEEEEPNSB_IJdlEEESJ_iNS1_9__extrema9arg_max_fIdl7CompareEEEEJSI_SK_iSO_EEEvDpT0_ --------------------------
	.section	.nv.constant0._ZN6thrust24THRUST_300001_SM_1000_NS8cuda_cub4core6detail13_kernel_agentINS1_8__reduce11ReduceAgentINS0_12zip_iteratorIN4cuda3std3__45tupleIJNS0_10device_ptrIdEENS0_17counting_iteratorIlNS0_11use_defaultESF_SF_EEEEEEEPNSB_IJdlEEESJ_iNS1_9__extrema9arg_max_fIdl7CompareEEEEJSI_SK_iSO_EEEvDpT0_,"a",@progbits
	.sectionflags	@""
	.align	4
.nv.constant0._ZN6thrust24THRUST_300001_SM_1000_NS8cuda_cub4core6detail13_kernel_agentINS1_8__reduce11ReduceAgentINS0_12zip_iteratorIN4cuda3std3__45tupleIJNS0_10device_ptrIdEENS0_17counting_iteratorIlNS0_11use_defaultESF_SF_EEEEEEEPNSB_IJdlEEESJ_iNS1_9__extrema9arg_max_fIdl7CompareEEEEJSI_SK_iSO_EEEvDpT0_:
	.zero		925


//--------------------- .nv.constant0._Z20kernel_gaussian_stepPdiiii --------------------------
	.section	.nv.constant0._Z20kernel_gaussian_stepPdiiii,"a",@progbits
	.sectionflags	@""
	.align	4
.nv.constant0._Z20kernel_gaussian_stepPdiiii:
	.zero		920


//--------------------- .nv.constant0._Z16kernel_swap_rowsPdiiii --------------------------
	.section	.nv.constant0._Z16kernel_swap_rowsPdiiii,"a",@progbits
	.sectionflags	@""
	.align	4
.nv.constant0._Z16kernel_swap_rowsPdiiii:
	.zero		920


//--------------------- SYMBOLS --------------------------

	.type		.nv.reservedSmem.offset0,@object
	.size		.nv.reservedSmem.offset0,0x4
	.type		.nv.reservedSmem.cap,@object
	.size		.nv.reservedSmem.cap,0x4
